	.target	sm_100a

	.elftype	@"ET_EXEC"


//--------------------- .note.nv.tkinfo           --------------------------
	.section	.note.nv.tkinfo,"",@"SHT_NOTE"
	.sectionflags	@"SHF_NOTE_NV_TKINFO"
	.tkinfo
        /*0018*/ 	.word	0x00000002
        /*0030*/ 	.string	""
        /*0030*/ 	.string	"ptxas"
        /*0030*/ 	.string	"Cuda compilation tools, release 13.0, V13.0.88"
        /*0030*/ 	.string	"Build cuda_13.0.r13.0/compiler.36424714_0"
        /*0030*/ 	.string	"-arch sm_100a -m 64 "



//--------------------- .note.nv.cuinfo           --------------------------
	.section	.note.nv.cuinfo,"",@"SHT_NOTE"
	.sectionflags	@"SHF_NOTE_NV_CUINFO"
        /*0018*/ 	.short	0x0002
        /*001a*/ 	.short	0x0064
        /*001c*/ 	.short	0x0082
	.zero		2


//--------------------- .nv.info                  --------------------------
	.section	.nv.info,"",@"SHT_CUDA_INFO"
	.align	4


	//----- nvinfo : EIATTR_REGCOUNT
	.align		4
        /*0000*/ 	.byte	0x04, 0x2f
        /*0002*/ 	.short	(.L_19 - .L_18)
	.align		4
.L_18:
        /*0004*/ 	.word	index@(_ZN7cutlass13device_kernelINS_4gemm6kernel13GemmUniversalIN4cute5tupleIJiiiiEEENS1_10collective13CollectiveMmaINS1_46MainloopSm100TmaUmmaWarpSpecializedBlockScaledILi2ELi2ELi1ENS5_IJNS4_1CILi2EEENSA_ILi4EEENSA_ILi1EEEEEEEENS5_IJNSA_ILi256EEESG_SG_EEENS5_IJNS_12float_e4m3_tENS_13float_ue8m0_tEEEENS5_IJNS5_IJlSD_lEEENS4_6LayoutINS5_IJNS5_IJNS5_IJNSA_ILi32EEESC_EEEiEEESP_NS5_IJSD_iEEEEEENS5_IJNS5_IJNS5_IJNSA_ILi16EEESC_EEEiEEENS5_IJNS5_IJNSA_ILi0EEESD_EEENSA_ILi512EEEEEENS5_IJSV_iEEEEEEEEEEESK_S12_NS4_8TiledMMAINS4_8MMA_AtomIJNS4_27SM100_MMA_MXF8F6F4_2x1SM_SSISI_SI_fSJ_Li256ELi256ELNS4_4UMMA5MajorE0ELS17_0ELNS16_7ScaleInE0ELS18_0EEEEEENSM_INS5_IJSD_SD_SD_EEENS5_IJSV_SV_SV_EEEEENS5_IJNS4_10UnderscoreES1E_S1E_EEEEENS5_IJNS4_28SM100_TMA_2SM_LOAD_MULTICASTES1H_EEENS5_IJNS4_14ComposedLayoutINS4_7SwizzleILi3ELi4ELi3EEENS4_18smem_ptr_flag_bitsILi8EEENSM_INS5_IJNSA_ILi8EEENSA_ILi128EEEEEENS5_IJS1P_SD_EEEEEEENSM_INS5_IJNS5_IJNS5_IJSO_SD_EEENS5_IJSN_SD_EEEEEESD_NS5_IJSC_SB_EEEEEENS5_IJNS5_IJNS5_IJST_SX_EEESW_EEESV_NS5_IJSD_SX_EEEEEEEEEEEvNS4_8identityENS5_IJNS4_18SM100_TMA_2SM_LOADES1H_EEENS5_IJS1T_NSM_INS5_IJNS5_IJNS5_IJSO_SB_EEES1V_EEESD_S1X_EEENS5_IJS20_SV_NS5_IJSD_NSA_ILi1024EEEEEEEEEEEEEEvS25_EENS_8epilogue10collective18CollectiveEpilogueINS2H_23Sm100TmaWarpSpecializedILi4ELi2ELi64ELb1ELb0EEEJNS5_IJS1P_SG_SG_EEENS5_IJNSM_IS1P_SD_EENSM_INSA_ILi64EEESD_EEEEENS_10bfloat16_tESL_S2R_SL_NS2H_6fusion15FusionCallbacksIS2L_NS2S_17LinearCombinationIS2R_fS2R_fLNS_15FloatRoundStyleE2EEES2M_S2Q_JEEENS4_5SM1004TMEM4LOAD26SM100_TMEM_LOAD_32dp32b64xENS4_13SM90_TMA_LOADENS1J_IS1L_NS1M_ILi16EEENSM_INS5_IJS1O_S2O_EEENS5_IJS2O_SD_EEEEEEENS4_39AutoVectorizingCopyWithAssumedAlignmentILi128EEENS4_14SM90_TMA_STOREES37_S39_S39_EEEvvEEEEvNT_6ParamsE)
        /*0008*/ 	.word	0x000000a8


	//----- nvinfo : EIATTR_FRAME_SIZE
	.align		4
.L_19:
        /*000c*/ 	.byte	0x04, 0x11
        /*000e*/ 	.short	(.L_21 - .L_20)
	.align		4
.L_20:
        /*0010*/ 	.word	index@($__internal_2_$__cuda_sm10x_tcgen05_guardrail_trap_unallocated_columns_being_dealloced)
        /*0014*/ 	.word	0x00000000


	//----- nvinfo : EIATTR_FRAME_SIZE
	.align		4
.L_21:
        /*0018*/ 	.byte	0x04, 0x11
        /*001a*/ 	.short	(.L_23 - .L_22)
	.align		4
.L_22:
        /*001c*/ 	.word	index@($__internal_1_$__cuda_sm10x_tcgen05_guardrail_trap_phase_invalid_during_alloc)
        /*0020*/ 	.word	0x00000000


	//----- nvinfo : EIATTR_FRAME_SIZE
	.align		4
.L_23:
        /*0024*/ 	.byte	0x04, 0x11
        /*0026*/ 	.short	(.L_25 - .L_24)
	.align		4
.L_24:
        /*0028*/ 	.word	index@($__internal_0_$__cuda_sm10x_tcgen05_guardrail_trap_col_being_dealloced_not_returned_by_alloc)
        /*002c*/ 	.word	0x00000000


	//----- nvinfo : EIATTR_FRAME_SIZE
	.align		4
.L_25:
        /*0030*/ 	.byte	0x04, 0x11
        /*0032*/ 	.short	(.L_27 - .L_26)
	.align		4
.L_26:
        /*0034*/ 	.word	index@(_ZN7cutlass13device_kernelINS_4gemm6kernel13GemmUniversalIN4cute5tupleIJiiiiEEENS1_10collective13CollectiveMmaINS1_46MainloopSm100TmaUmmaWarpSpecializedBlockScaledILi2ELi2ELi1ENS5_IJNS4_1CILi2EEENSA_ILi4EEENSA_ILi1EEEEEEEENS5_IJNSA_ILi256EEESG_SG_EEENS5_IJNS_12float_e4m3_tENS_13float_ue8m0_tEEEENS5_IJNS5_IJlSD_lEEENS4_6LayoutINS5_IJNS5_IJNS5_IJNSA_ILi32EEESC_EEEiEEESP_NS5_IJSD_iEEEEEENS5_IJNS5_IJNS5_IJNSA_ILi16EEESC_EEEiEEENS5_IJNS5_IJNSA_ILi0EEESD_EEENSA_ILi512EEEEEENS5_IJSV_iEEEEEEEEEEESK_S12_NS4_8TiledMMAINS4_8MMA_AtomIJNS4_27SM100_MMA_MXF8F6F4_2x1SM_SSISI_SI_fSJ_Li256ELi256ELNS4_4UMMA5MajorE0ELS17_0ELNS16_7ScaleInE0ELS18_0EEEEEENSM_INS5_IJSD_SD_SD_EEENS5_IJSV_SV_SV_EEEEENS5_IJNS4_10UnderscoreES1E_S1E_EEEEENS5_IJNS4_28SM100_TMA_2SM_LOAD_MULTICASTES1H_EEENS5_IJNS4_14ComposedLayoutINS4_7SwizzleILi3ELi4ELi3EEENS4_18smem_ptr_flag_bitsILi8EEENSM_INS5_IJNSA_ILi8EEENSA_ILi128EEEEEENS5_IJS1P_SD_EEEEEEENSM_INS5_IJNS5_IJNS5_IJSO_SD_EEENS5_IJSN_SD_EEEEEESD_NS5_IJSC_SB_EEEEEENS5_IJNS5_IJNS5_IJST_SX_EEESW_EEESV_NS5_IJSD_SX_EEEEEEEEEEEvNS4_8identityENS5_IJNS4_18SM100_TMA_2SM_LOADES1H_EEENS5_IJS1T_NSM_INS5_IJNS5_IJNS5_IJSO_SB_EEES1V_EEESD_S1X_EEENS5_IJS20_SV_NS5_IJSD_NSA_ILi1024EEEEEEEEEEEEEEvS25_EENS_8epilogue10collective18CollectiveEpilogueINS2H_23Sm100TmaWarpSpecializedILi4ELi2ELi64ELb1ELb0EEEJNS5_IJS1P_SG_SG_EEENS5_IJNSM_IS1P_SD_EENSM_INSA_ILi64EEESD_EEEEENS_10bfloat16_tESL_S2R_SL_NS2H_6fusion15FusionCallbacksIS2L_NS2S_17LinearCombinationIS2R_fS2R_fLNS_15FloatRoundStyleE2EEES2M_S2Q_JEEENS4_5SM1004TMEM4LOAD26SM100_TMEM_LOAD_32dp32b64xENS4_13SM90_TMA_LOADENS1J_IS1L_NS1M_ILi16EEENSM_INS5_IJS1O_S2O_EEENS5_IJS2O_SD_EEEEEEENS4_39AutoVectorizingCopyWithAssumedAlignmentILi128EEENS4_14SM90_TMA_STOREES37_S39_S39_EEEvvEEEEvNT_6ParamsE)
        /*0038*/ 	.word	0x00000000


	//----- nvinfo : EIATTR_MIN_STACK_SIZE
	.align		4
.L_27:
        /*003c*/ 	.byte	0x04, 0x12
        /*003e*/ 	.short	(.L_29 - .L_28)
	.align		4
.L_28:
        /*0040*/ 	.word	index@(_ZN7cutlass13device_kernelINS_4gemm6kernel13GemmUniversalIN4cute5tupleIJiiiiEEENS1_10collective13CollectiveMmaINS1_46MainloopSm100TmaUmmaWarpSpecializedBlockScaledILi2ELi2ELi1ENS5_IJNS4_1CILi2EEENSA_ILi4EEENSA_ILi1EEEEEEEENS5_IJNSA_ILi256EEESG_SG_EEENS5_IJNS_12float_e4m3_tENS_13float_ue8m0_tEEEENS5_IJNS5_IJlSD_lEEENS4_6LayoutINS5_IJNS5_IJNS5_IJNSA_ILi32EEESC_EEEiEEESP_NS5_IJSD_iEEEEEENS5_IJNS5_IJNS5_IJNSA_ILi16EEESC_EEEiEEENS5_IJNS5_IJNSA_ILi0EEESD_EEENSA_ILi512EEEEEENS5_IJSV_iEEEEEEEEEEESK_S12_NS4_8TiledMMAINS4_8MMA_AtomIJNS4_27SM100_MMA_MXF8F6F4_2x1SM_SSISI_SI_fSJ_Li256ELi256ELNS4_4UMMA5MajorE0ELS17_0ELNS16_7ScaleInE0ELS18_0EEEEEENSM_INS5_IJSD_SD_SD_EEENS5_IJSV_SV_SV_EEEEENS5_IJNS4_10UnderscoreES1E_S1E_EEEEENS5_IJNS4_28SM100_TMA_2SM_LOAD_MULTICASTES1H_EEENS5_IJNS4_14ComposedLayoutINS4_7SwizzleILi3ELi4ELi3EEENS4_18smem_ptr_flag_bitsILi8EEENSM_INS5_IJNSA_ILi8EEENSA_ILi128EEEEEENS5_IJS1P_SD_EEEEEEENSM_INS5_IJNS5_IJNS5_IJSO_SD_EEENS5_IJSN_SD_EEEEEESD_NS5_IJSC_SB_EEEEEENS5_IJNS5_IJNS5_IJST_SX_EEESW_EEESV_NS5_IJSD_SX_EEEEEEEEEEEvNS4_8identityENS5_IJNS4_18SM100_TMA_2SM_LOADES1H_EEENS5_IJS1T_NSM_INS5_IJNS5_IJNS5_IJSO_SB_EEES1V_EEESD_S1X_EEENS5_IJS20_SV_NS5_IJSD_NSA_ILi1024EEEEEEEEEEEEEEvS25_EENS_8epilogue10collective18CollectiveEpilogueINS2H_23Sm100TmaWarpSpecializedILi4ELi2ELi64ELb1ELb0EEEJNS5_IJS1P_SG_SG_EEENS5_IJNSM_IS1P_SD_EENSM_INSA_ILi64EEESD_EEEEENS_10bfloat16_tESL_S2R_SL_NS2H_6fusion15FusionCallbacksIS2L_NS2S_17LinearCombinationIS2R_fS2R_fLNS_15FloatRoundStyleE2EEES2M_S2Q_JEEENS4_5SM1004TMEM4LOAD26SM100_TMEM_LOAD_32dp32b64xENS4_13SM90_TMA_LOADENS1J_IS1L_NS1M_ILi16EEENSM_INS5_IJS1O_S2O_EEENS5_IJS2O_SD_EEEEEEENS4_39AutoVectorizingCopyWithAssumedAlignmentILi128EEENS4_14SM90_TMA_STOREES37_S39_S39_EEEvvEEEEvNT_6ParamsE)
        /*0044*/ 	.word	0x00000000
.L_29:


//--------------------- .nv.compat                --------------------------
	.section	.nv.compat,"",@"SHT_CUDA_COMPAT_INFO"
	.align	4
        /*0000*/ 	.byte	0x02, 0x09, 0x01, 0x00, 0x02, 0x02, 0x02, 0x00, 0x02, 0x05, 0x05, 0x00, 0x03, 0x07, 0x01, 0x01
        /*0010*/ 	.byte	0x02, 0x03, 0x01, 0x00, 0x02, 0x06, 0x01, 0x00, 0x04, 0x0b, 0x08, 0x00, 0x09, 0x00, 0x00, 0x00
        /*0020*/ 	.byte	0x00, 0x00, 0x00, 0x00


//--------------------- .nv.info._ZN7cutlass13device_kernelINS_4gemm6kernel13GemmUniversalIN4cute5tupleIJiiiiEEENS1_10collective13CollectiveMmaINS1_46MainloopSm100TmaUmmaWarpSpecializedBlockScaledILi2ELi2ELi1ENS5_IJNS4_1CILi2EEENSA_ILi4EEENSA_ILi1EEEEEEEENS5_IJNSA_ILi256EEESG_SG_EEENS5_IJNS_12float_e4m3_tENS_13float_ue8m0_tEEEENS5_IJNS5_IJlSD_lEEENS4_6LayoutINS5_IJNS5_IJNS5_IJNSA_ILi32EEESC_EEEiEEESP_NS5_IJSD_iEEEEEENS5_IJNS5_IJNS5_IJNSA_ILi16EEESC_EEEiEEENS5_IJNS5_IJNSA_ILi0EEESD_EEENSA_ILi512EEEEEENS5_IJSV_iEEEEEEEEEEESK_S12_NS4_8TiledMMAINS4_8MMA_AtomIJNS4_27SM100_MMA_MXF8F6F4_2x1SM_SSISI_SI_fSJ_Li256ELi256ELNS4_4UMMA5MajorE0ELS17_0ELNS16_7ScaleInE0ELS18_0EEEEEENSM_INS5_IJSD_SD_SD_EEENS5_IJSV_SV_SV_EEEEENS5_IJNS4_10UnderscoreES1E_S1E_EEEEENS5_IJNS4_28SM100_TMA_2SM_LOAD_MULTICASTES1H_EEENS5_IJNS4_14ComposedLayoutINS4_7SwizzleILi3ELi4ELi3EEENS4_18smem_ptr_flag_bitsILi8EEENSM_INS5_IJNSA_ILi8EEENSA_ILi128EEEEEENS5_IJS1P_SD_EEEEEEENSM_INS5_IJNS5_IJNS5_IJSO_SD_EEENS5_IJSN_SD_EEEEEESD_NS5_IJSC_SB_EEEEEENS5_IJNS5_IJNS5_IJST_SX_EEESW_EEESV_NS5_IJSD_SX_EEEEEEEEEEEvNS4_8identityENS5_IJNS4_18SM100_TMA_2SM_LOADES1H_EEENS5_IJS1T_NSM_INS5_IJNS5_IJNS5_IJSO_SB_EEES1V_EEESD_S1X_EEENS5_IJS20_SV_NS5_IJSD_NSA_ILi1024EEEEEEEEEEEEEEvS25_EENS_8epilogue10collective18CollectiveEpilogueINS2H_23Sm100TmaWarpSpecializedILi4ELi2ELi64ELb1ELb0EEEJNS5_IJS1P_SG_SG_EEENS5_IJNSM_IS1P_SD_EENSM_INSA_ILi64EEESD_EEEEENS_10bfloat16_tESL_S2R_SL_NS2H_6fusion15FusionCallbacksIS2L_NS2S_17LinearCombinationIS2R_fS2R_fLNS_15FloatRoundStyleE2EEES2M_S2Q_JEEENS4_5SM1004TMEM4LOAD26SM100_TMEM_LOAD_32dp32b64xENS4_13SM90_TMA_LOADENS1J_IS1L_NS1M_ILi16EEENSM_INS5_IJS1O_S2O_EEENS5_IJS2O_SD_EEEEEEENS4_39AutoVectorizingCopyWithAssumedAlignmentILi128EEENS4_14SM90_TMA_STOREES37_S39_S39_EEEvvEEEEvNT_6ParamsE --------------------------
	.section	.nv.info._ZN7cutlass13device_kernelINS_4gemm6kernel13GemmUniversalIN4cute5tupleIJiiiiEEENS1_10collective13CollectiveMmaINS1_46MainloopSm100TmaUmmaWarpSpecializedBlockScaledILi2ELi2ELi1ENS5_IJNS4_1CILi2EEENSA_ILi4EEENSA_ILi1EEEEEEEENS5_IJNSA_ILi256EEESG_SG_EEENS5_IJNS_12float_e4m3_tENS_13float_ue8m0_tEEEENS5_IJNS5_IJlSD_lEEENS4_6LayoutINS5_IJNS5_IJNS5_IJNSA_ILi32EEESC_EEEiEEESP_NS5_IJSD_iEEEEEENS5_IJNS5_IJNS5_IJNSA_ILi16EEESC_EEEiEEENS5_IJNS5_IJNSA_ILi0EEESD_EEENSA_ILi512EEEEEENS5_IJSV_iEEEEEEEEEEESK_S12_NS4_8TiledMMAINS4_8MMA_AtomIJNS4_27SM100_MMA_MXF8F6F4_2x1SM_SSISI_SI_fSJ_Li256ELi256ELNS4_4UMMA5MajorE0ELS17_0ELNS16_7ScaleInE0ELS18_0EEEEEENSM_INS5_IJSD_SD_SD_EEENS5_IJSV_SV_SV_EEEEENS5_IJNS4_10UnderscoreES1E_S1E_EEEEENS5_IJNS4_28SM100_TMA_2SM_LOAD_MULTICASTES1H_EEENS5_IJNS4_14ComposedLayoutINS4_7SwizzleILi3ELi4ELi3EEENS4_18smem_ptr_flag_bitsILi8EEENSM_INS5_IJNSA_ILi8EEENSA_ILi128EEEEEENS5_IJS1P_SD_EEEEEEENSM_INS5_IJNS5_IJNS5_IJSO_SD_EEENS5_IJSN_SD_EEEEEESD_NS5_IJSC_SB_EEEEEENS5_IJNS5_IJNS5_IJST_SX_EEESW_EEESV_NS5_IJSD_SX_EEEEEEEEEEEvNS4_8identityENS5_IJNS4_18SM100_TMA_2SM_LOADES1H_EEENS5_IJS1T_NSM_INS5_IJNS5_IJNS5_IJSO_SB_EEES1V_EEESD_S1X_EEENS5_IJS20_SV_NS5_IJSD_NSA_ILi1024EEEEEEEEEEEEEEvS25_EENS_8epilogue10collective18CollectiveEpilogueINS2H_23Sm100TmaWarpSpecializedILi4ELi2ELi64ELb1ELb0EEEJNS5_IJS1P_SG_SG_EEENS5_IJNSM_IS1P_SD_EENSM_INSA_ILi64EEESD_EEEEENS_10bfloat16_tESL_S2R_SL_NS2H_6fusion15FusionCallbacksIS2L_NS2S_17LinearCombinationIS2R_fS2R_fLNS_15FloatRoundStyleE2EEES2M_S2Q_JEEENS4_5SM1004TMEM4LOAD26SM100_TMEM_LOAD_32dp32b64xENS4_13SM90_TMA_LOADENS1J_IS1L_NS1M_ILi16EEENSM_INS5_IJS1O_S2O_EEENS5_IJS2O_SD_EEEEEEENS4_39AutoVectorizingCopyWithAssumedAlignmentILi128EEENS4_14SM90_TMA_STOREES37_S39_S39_EEEvvEEEEvNT_6ParamsE,"",@"SHT_CUDA_INFO"
	.sectionflags	@""
	.align	4


	//----- nvinfo : EIATTR_CUDA_API_VERSION
	.align		4
        /*0000*/ 	.byte	0x04, 0x37
        /*0002*/ 	.short	(.L_31 - .L_30)
.L_30:
        /*0004*/ 	.word	0x00000082


	//----- nvinfo : EIATTR_KPARAM_INFO
	.align		4
.L_31:
        /*0008*/ 	.byte	0x04, 0x17
        /*000a*/ 	.short	(.L_33 - .L_32)
.L_32:
        /*000c*/ 	.word	0x00000000
        /*0010*/ 	.short	0x0000
        /*0012*/ 	.short	0x0000
        /*0014*/ 	.byte	0x00, 0xf0, 0x01, 0x30


	//----- nvinfo : EIATTR_AT_ENTRY_FRAGMENTS
	.align		4
.L_33:
        /*0018*/ 	.byte	0x04, 0x4f
        /*001a*/ 	.short	(.L_35 - .L_34)


	//   ....[0]....
.L_34:
        /*001c*/ 	.word	0x00000007


	//----- nvinfo : EIATTR_RESERVED_SMEM_USED
	.align		4
.L_35:
        /*0020*/ 	.byte	0x01, 0x41
	.zero		2


	//----- nvinfo : EIATTR_SPARSE_MMA_MASK
	.align		4
        /*0024*/ 	.byte	0x03, 0x50
        /*0026*/ 	.short	0x0000


	//----- nvinfo : EIATTR_TCGEN05_2CTA_USED
	.align		4
        /*0028*/ 	.byte	0x01, 0x52
	.zero		2


	//----- nvinfo : EIATTR_MAXREG_COUNT
	.align		4
        /*002c*/ 	.byte	0x03, 0x1b
        /*002e*/ 	.short	0x00ff


	//----- nvinfo : EIATTR_NUM_BARRIERS
	.align		4
        /*0030*/ 	.byte	0x02, 0x4c
        /*0032*/ 	.byte	0x07
	.zero		1


	//----- nvinfo : EIATTR_EXTERNS
	.align		4
        /*0034*/ 	.byte	0x04, 0x0f
        /*0036*/ 	.short	(.L_37 - .L_36)


	//   ....[0]....
	.align		4
.L_36:
        /*0038*/ 	.word	index@(__assertfail)


	//----- nvinfo : EIATTR_MERCURY_ISA_VERSION
	.align		4
.L_37:
        /*003c*/ 	.byte	0x03, 0x5f
        /*003e*/ 	.short	0x0101


	//----- nvinfo : EIATTR_INT_WARP_WIDE_INSTR_OFFSETS
	.align		4
        /*0040*/ 	.byte	0x04, 0x31
        /*0042*/ 	.short	(.L_39 - .L_38)


	//   ....[0]....
.L_38:
        /*0044*/ 	.word	0x00000d80


	//   ....[1]....
        /*0048*/ 	.word	0x00000e30


	//   ....[2]....
        /*004c*/ 	.word	0x000054b0


	//   ....[3]....
        /*0050*/ 	.word	0x000054e0


	//   ....[4]....
        /*0054*/ 	.word	0x00005500


	//   ....[5]....
        /*0058*/ 	.word	0x000060a0


	//   ....[6]....
        /*005c*/ 	.word	0x00006110


	//   ....[7]....
        /*0060*/ 	.word	0x00006250


	//   ....[8]....
        /*0064*/ 	.word	0x00006350


	//   ....[9]....
        /*0068*/ 	.word	0x000063c0


	//   ....[10]....
        /*006c*/ 	.word	0x000064c0


	//   ....[11]....
        /*0070*/ 	.word	0x00006550


	//   ....[12]....
        /*0074*/ 	.word	0x00006600


	//----- nvinfo : EIATTR_COOP_GROUP_MASK_REGIDS
	.align		4
.L_39:
        /*0078*/ 	.byte	0x04, 0x29
        /*007a*/ 	.short	(.L_41 - .L_40)


	//   ....[0]....
.L_40:
        /*007c*/ 	.word	0xffffffff


	//   ....[1]....
        /*0080*/ 	.word	0xffffffff


	//   ....[2]....
        /*0084*/ 	.word	0xffffffff


	//   ....[3]....
        /*0088*/ 	.word	0xffffffff


	//   ....[4]....
        /*008c*/ 	.word	0xffffffff


	//   ....[5]....
        /*0090*/ 	.word	0xffffffff


	//   ....[6]....
        /*0094*/ 	.word	0xffffffff


	//   ....[7]....
        /*0098*/ 	.word	0xffffffff


	//   ....[8]....
        /*009c*/ 	.word	0xffffffff


	//   ....[9]....
        /*00a0*/ 	.word	0xffffffff


	//   ....[10]....
        /*00a4*/ 	.word	0xffffffff


	//   ....[11]....
        /*00a8*/ 	.word	0xffffffff


	//   ....[12]....
        /*00ac*/ 	.word	0xffffffff


	//   ....[13]....
        /*00b0*/ 	.word	0xffffffff


	//----- nvinfo : EIATTR_COOP_GROUP_INSTR_OFFSETS
	.align		4
.L_41:
        /*00b4*/ 	.byte	0x04, 0x28
        /*00b6*/ 	.short	(.L_43 - .L_42)


	//   ....[0]....
.L_42:
        /*00b8*/ 	.word	0x000000a0


	//   ....[1]....
        /*00bc*/ 	.word	0x00000560


	//   ....[2]....
        /*00c0*/ 	.word	0x000006f0


	//   ....[3]....
        /*00c4*/ 	.word	0x00000890


	//   ....[4]....
        /*00c8*/ 	.word	0x00000990


	//   ....[5]....
        /*00cc*/ 	.word	0x00000b00


	//   ....[6]....
        /*00d0*/ 	.word	0x00000c40


	//   ....[7]....
        /*00d4*/ 	.word	0x00000ea0


	//   ....[8]....
        /*00d8*/ 	.word	0x00002860


	//   ....[9]....
        /*00dc*/ 	.word	0x00003630


	//   ....[10]....
        /*00e0*/ 	.word	0x00003b20


	//   ....[11]....
        /*00e4*/ 	.word	0x00003b50


	//   ....[12]....
        /*00e8*/ 	.word	0x00005390


	//   ....[13]....
        /*00ec*/ 	.word	0x000055c0


	//----- nvinfo : EIATTR_VRC_CTA_INIT_COUNT
	.align		4
.L_43:
        /*00f0*/ 	.byte	0x02, 0x4a
        /*00f2*/ 	.byte	0x80
	.zero		1


	//----- nvinfo : EIATTR_SYSCALL_OFFSETS
	.align		4
        /*00f4*/ 	.byte	0x04, 0x46
        /*00f6*/ 	.short	(.L_45 - .L_44)


	//   ....[0]....
.L_44:
        /*00f8*/ 	.word	0x000072e0


	//   ....[1]....
        /*00fc*/ 	.word	0x000073d0


	//   ....[2]....
        /*0100*/ 	.word	0x00007d80


	//   ....[3]....
        /*0104*/ 	.word	0x00009250


	//   ....[4]....
        /*0108*/ 	.word	0x0000a6b0


	//   ....[5]....
        /*010c*/ 	.word	0x0000baf0


	//----- nvinfo : EIATTR_MBARRIER_INSTR_OFFSETS
	.align		4
.L_45:
        /*0110*/ 	.byte	0x04, 0x39
        /*0112*/ 	.short	(.L_47 - .L_46)


	//   ....[0]....
.L_46:
        /*0114*/ 	.word	0x000006a0
        /*0118*/ 	.word	0x000000ff
        /*011c*/ 	.word	0x00000000
        /*0120*/ 	.short	0x0100
        /*0122*/ 	.byte	0x04
	.zero		1


	//   ....[1]....
        /*0124*/ 	.word	0x000006b0
        /*0128*/ 	.word	0x000000ff
        /*012c*/ 	.word	0x00000010
        /*0130*/ 	.short	0x0100
        /*0132*/ 	.byte	0x04
	.zero		1


	//   ....[2]....
        /*0134*/ 	.word	0x000006c0
        /*0138*/ 	.word	0x000000ff
        /*013c*/ 	.word	0x00000008
        /*0140*/ 	.short	0x0100
        /*0142*/ 	.byte	0x04
	.zero		1


	//   ....[3]....
        /*0144*/ 	.word	0x000006d0
        /*0148*/ 	.word	0x000000ff
        /*014c*/ 	.word	0x00000018
        /*0150*/ 	.short	0x0100
        /*0152*/ 	.byte	0x04
	.zero		1


	//   ....[4]....
        /*0154*/ 	.word	0x00000800
        /*0158*/ 	.word	0x000000ff
        /*015c*/ 	.word	0x00000020
        /*0160*/ 	.short	0x0100
        /*0162*/ 	.byte	0x04
	.zero		1


	//   ....[5]....
        /*0164*/ 	.word	0x00000810
        /*0168*/ 	.word	0x000000ff
        /*016c*/ 	.word	0x00000040
        /*0170*/ 	.short	0x0100
        /*0172*/ 	.byte	0x04
	.zero		1


	//   ....[6]....
        /*0174*/ 	.word	0x00000820
        /*0178*/ 	.word	0x000000ff
        /*017c*/ 	.word	0x00000028
        /*0180*/ 	.short	0x0100
        /*0182*/ 	.byte	0x04
	.zero		1


	//   ....[7]....
        /*0184*/ 	.word	0x00000830
        /*0188*/ 	.word	0x000000ff
        /*018c*/ 	.word	0x00000048
        /*0190*/ 	.short	0x0100
        /*0192*/ 	.byte	0x04
	.zero		1


	//   ....[8]....
        /*0194*/ 	.word	0x00000840
        /*0198*/ 	.word	0x000000ff
        /*019c*/ 	.word	0x00000030
        /*01a0*/ 	.short	0x0100
        /*01a2*/ 	.byte	0x04
	.zero		1


	//   ....[9]....
        /*01a4*/ 	.word	0x00000850
        /*01a8*/ 	.word	0x000000ff
        /*01ac*/ 	.word	0x00000050
        /*01b0*/ 	.short	0x0100
        /*01b2*/ 	.byte	0x04
	.zero		1


	//   ....[10]....
        /*01b4*/ 	.word	0x00000860
        /*01b8*/ 	.word	0x000000ff
        /*01bc*/ 	.word	0x00000038
        /*01c0*/ 	.short	0x0100
        /*01c2*/ 	.byte	0x04
	.zero		1


	//   ....[11]....
        /*01c4*/ 	.word	0x00000870
        /*01c8*/ 	.word	0x000000ff
        /*01cc*/ 	.word	0x00000058
        /*01d0*/ 	.short	0x0100
        /*01d2*/ 	.byte	0x04
	.zero		1


	//   ....[12]....
        /*01d4*/ 	.word	0x00000960
        /*01d8*/ 	.word	0x000000ff
        /*01dc*/ 	.word	0x00000060
        /*01e0*/ 	.short	0x0100
        /*01e2*/ 	.byte	0x06
	.zero		1


	//   ....[13]....
        /*01e4*/ 	.word	0x00000970
        /*01e8*/ 	.word	0x000000ff
        /*01ec*/ 	.word	0x00000068
        /*01f0*/ 	.short	0x0100
        /*01f2*/ 	.byte	0x06
	.zero		1


	//   ....[14]....
        /*01f4*/ 	.word	0x00000ab0
        /*01f8*/ 	.word	0x000000ff
        /*01fc*/ 	.word	0x00000070
        /*0200*/ 	.short	0x0100
        /*0202*/ 	.byte	0x06
	.zero		1


	//   ....[15]....
        /*0204*/ 	.word	0x00000ac0
        /*0208*/ 	.word	0x000000ff
        /*020c*/ 	.word	0x00000080
        /*0210*/ 	.short	0x0100
        /*0212*/ 	.byte	0x06
	.zero		1


	//   ....[16]....
        /*0214*/ 	.word	0x00000ad0
        /*0218*/ 	.word	0x000000ff
        /*021c*/ 	.word	0x00000078
        /*0220*/ 	.short	0x0100
        /*0222*/ 	.byte	0x06
	.zero		1


	//   ....[17]....
        /*0224*/ 	.word	0x00000ae0
        /*0228*/ 	.word	0x000000ff
        /*022c*/ 	.word	0x00000088
        /*0230*/ 	.short	0x0100
        /*0232*/ 	.byte	0x06
	.zero		1


	//   ....[18]....
        /*0234*/ 	.word	0x00000c10
        /*0238*/ 	.word	0x000000ff
        /*023c*/ 	.word	0x00000090
        /*0240*/ 	.short	0x0100
        /*0242*/ 	.byte	0x04
	.zero		1


	//   ....[19]....
        /*0244*/ 	.word	0x00000c20
        /*0248*/ 	.word	0x000000ff
        /*024c*/ 	.word	0x00000098
        /*0250*/ 	.short	0x0100
        /*0252*/ 	.byte	0x04
	.zero		1


	//   ....[20]....
        /*0254*/ 	.word	0x00000d20
        /*0258*/ 	.word	0x000000ff
        /*025c*/ 	.word	0x000000a0
        /*0260*/ 	.short	0x0100
        /*0262*/ 	.byte	0x04
	.zero		1


	//   ....[21]....
        /*0264*/ 	.word	0x00000d30
        /*0268*/ 	.word	0x000000ff
        /*026c*/ 	.word	0x000000b0
        /*0270*/ 	.short	0x0100
        /*0272*/ 	.byte	0x04
	.zero		1


	//   ....[22]....
        /*0274*/ 	.word	0x00000d40
        /*0278*/ 	.word	0x000000ff
        /*027c*/ 	.word	0x000000a8
        /*0280*/ 	.short	0x0100
        /*0282*/ 	.byte	0x04
	.zero		1


	//   ....[23]....
        /*0284*/ 	.word	0x00000d50
        /*0288*/ 	.word	0x000000ff
        /*028c*/ 	.word	0x000000b8
        /*0290*/ 	.short	0x0100
        /*0292*/ 	.byte	0x04
	.zero		1


	//   ....[24]....
        /*0294*/ 	.word	0x00000e50
        /*0298*/ 	.word	0x000000ff
        /*029c*/ 	.word	0x000000c0
        /*02a0*/ 	.short	0x0100
        /*02a2*/ 	.byte	0x06
	.zero		1


	//   ....[25]....
        /*02a4*/ 	.word	0x00001be0
        /*02a8*/ 	.word	0x00000000
        /*02ac*/ 	.word	0x000000b0
        /*02b0*/ 	.short	0x010a
        /*02b2*/ 	.byte	0xff
	.zero		1


	//   ....[26]....
        /*02b4*/ 	.word	0x00001c10
        /*02b8*/ 	.word	0x00000000
        /*02bc*/ 	.word	0x000000a0
        /*02c0*/ 	.short	0x0101
        /*02c2*/ 	.byte	0xff
	.zero		1


	//   ....[27]....
        /*02c4*/ 	.word	0x00001cc0
        /*02c8*/ 	.word	0x000000ff
        /*02cc*/ 	.word	0x00000010
        /*02d0*/ 	.short	0x010a
        /*02d2*/ 	.byte	0x04
	.zero		1


	//   ....[28]....
        /*02d4*/ 	.word	0x00001dd0
        /*02d8*/ 	.word	0x000000ff
        /*02dc*/ 	.word	0x00000010
        /*02e0*/ 	.short	0x010a
        /*02e2*/ 	.byte	0x06
	.zero		1


	//   ....[29]....
        /*02e4*/ 	.word	0x00001f30
        /*02e8*/ 	.word	0x000000ff
        /*02ec*/ 	.word	0x00000010
        /*02f0*/ 	.short	0x010a
        /*02f2*/ 	.byte	0x04
	.zero		1


	//   ....[30]....
        /*02f4*/ 	.word	0x000022e0
        /*02f8*/ 	.word	0x000000ff
        /*02fc*/ 	.word	0x00000068
        /*0300*/ 	.short	0x0101
        /*0302*/ 	.byte	0x0f
	.zero		1


	//   ....[31]....
        /*0304*/ 	.word	0x00002300
        /*0308*/ 	.word	0x000000ff
        /*030c*/ 	.word	0x00000010
        /*0310*/ 	.short	0x010a
        /*0312*/ 	.byte	0x04
	.zero		1


	//   ....[32]....
        /*0314*/ 	.word	0x00002380
        /*0318*/ 	.word	0x000000ff
        /*031c*/ 	.word	0x00000010
        /*0320*/ 	.short	0x010a
        /*0322*/ 	.byte	0x07
	.zero		1


	//   ....[33]....
        /*0324*/ 	.word	0x000024c0
        /*0328*/ 	.word	0x000000ff
        /*032c*/ 	.word	0x00000010
        /*0330*/ 	.short	0x010a
        /*0332*/ 	.byte	0x04
	.zero		1


	//   ....[34]....
        /*0334*/ 	.word	0x00002890
        /*0338*/ 	.word	0x00000003
        /*033c*/ 	.word	0x00000070
        /*0340*/ 	.short	0x010a
        /*0342*/ 	.byte	0xff
	.zero		1


	//   ....[35]....
        /*0344*/ 	.word	0x000029e0
        /*0348*/ 	.word	0x00000000
        /*034c*/ 	.word	0x00000000
        /*0350*/ 	.short	0x0101
        /*0352*/ 	.byte	0xff
	.zero		1


	//   ....[36]....
        /*0354*/ 	.word	0x00002fa0
        /*0358*/ 	.word	0x000000ff
        /*035c*/ 	.word	0x00000000
        /*0360*/ 	.short	0x010a
        /*0362*/ 	.byte	0x04
	.zero		1


	//   ....[37]....
        /*0364*/ 	.word	0x00003040
        /*0368*/ 	.word	0x00000000
        /*036c*/ 	.word	0x00000000
        /*0370*/ 	.short	0x010a
        /*0372*/ 	.byte	0xff
	.zero		1


	//   ....[38]....
        /*0374*/ 	.word	0x00003180
        /*0378*/ 	.word	0x00000000
        /*037c*/ 	.word	0x000000a0
        /*0380*/ 	.short	0x010a
        /*0382*/ 	.byte	0xff
	.zero		1


	//   ....[39]....
        /*0384*/ 	.word	0x000031f0
        /*0388*/ 	.word	0x00000000
        /*038c*/ 	.word	0x00000000
        /*0390*/ 	.short	0x0101
        /*0392*/ 	.byte	0xff
	.zero		1


	//   ....[40]....
        /*0394*/ 	.word	0x00003210
        /*0398*/ 	.word	0x000000ff
        /*039c*/ 	.word	0x00000080
        /*03a0*/ 	.short	0x010a
        /*03a2*/ 	.byte	0x04
	.zero		1


	//   ....[41]....
        /*03a4*/ 	.word	0x00003330
        /*03a8*/ 	.word	0x00000000
        /*03ac*/ 	.word	0x00000070
        /*03b0*/ 	.short	0x010a
        /*03b2*/ 	.byte	0xff
	.zero		1


	//   ....[42]....
        /*03b4*/ 	.word	0x00003430
        /*03b8*/ 	.word	0x00000000
        /*03bc*/ 	.word	0x00000000
        /*03c0*/ 	.short	0x0101
        /*03c2*/ 	.byte	0xff
	.zero		1


	//   ....[43]....
        /*03c4*/ 	.word	0x000034c0
        /*03c8*/ 	.word	0x000000ff
        /*03cc*/ 	.word	0x00000080
        /*03d0*/ 	.short	0x0106
        /*03d2*/ 	.byte	0x04
	.zero		1


	//   ....[44]....
        /*03d4*/ 	.word	0x000034e0
        /*03d8*/ 	.word	0x000000ff
        /*03dc*/ 	.word	0x00000080
        /*03e0*/ 	.short	0x010a
        /*03e2*/ 	.byte	0x04
	.zero		1


	//   ....[45]....
        /*03e4*/ 	.word	0x00003570
        /*03e8*/ 	.word	0x000000ff
        /*03ec*/ 	.word	0x00000080
        /*03f0*/ 	.short	0x0106
        /*03f2*/ 	.byte	0x07
	.zero		1


	//   ....[46]....
        /*03f4*/ 	.word	0x000035b0
        /*03f8*/ 	.word	0x00000000
        /*03fc*/ 	.word	0x00000080
        /*0400*/ 	.short	0x010a
        /*0402*/ 	.byte	0xff
	.zero		1


	//   ....[47]....
        /*0404*/ 	.word	0x00003820
        /*0408*/ 	.word	0x000000ff
        /*040c*/ 	.word	0x00000008
        /*0410*/ 	.short	0x010a
        /*0412*/ 	.byte	0x05
	.zero		1


	//   ....[48]....
        /*0414*/ 	.word	0x00003840
        /*0418*/ 	.word	0x000000ff
        /*041c*/ 	.word	0x00000008
        /*0420*/ 	.short	0x010a
        /*0422*/ 	.byte	0x05
	.zero		1


	//   ....[49]....
        /*0424*/ 	.word	0x000039d0
        /*0428*/ 	.word	0x000000ff
        /*042c*/ 	.word	0x00000008
        /*0430*/ 	.short	0x010a
        /*0432*/ 	.byte	0x05
	.zero		1


	//   ....[50]....
        /*0434*/ 	.word	0x000039f0
        /*0438*/ 	.word	0x000000ff
        /*043c*/ 	.word	0x00000008
        /*0440*/ 	.short	0x010a
        /*0442*/ 	.byte	0x05
	.zero		1


	//   ....[51]....
        /*0444*/ 	.word	0x00003ab0
        /*0448*/ 	.word	0x000000ff
        /*044c*/ 	.word	0x00000000
        /*0450*/ 	.short	0x0101
        /*0452*/ 	.byte	0x04
	.zero		1


	//   ....[52]....
        /*0454*/ 	.word	0x00004460
        /*0458*/ 	.word	0x00000002
        /*045c*/ 	.word	0x00000070
        /*0460*/ 	.short	0x010a
        /*0462*/ 	.byte	0xff
	.zero		1


	//   ....[53]....
        /*0464*/ 	.word	0x00004520
        /*0468*/ 	.word	0x00000002
        /*046c*/ 	.word	0x00000000
        /*0470*/ 	.short	0x0101
        /*0472*/ 	.byte	0xff
	.zero		1


	//   ....[54]....
        /*0474*/ 	.word	0x00004600
        /*0478*/ 	.word	0x000000ff
        /*047c*/ 	.word	0x00000000
        /*0480*/ 	.short	0x010a
        /*0482*/ 	.byte	0x12
	.zero		1


	//   ....[55]....
        /*0484*/ 	.word	0x00004620
        /*0488*/ 	.word	0x000000ff
        /*048c*/ 	.word	0x00000000
        /*0490*/ 	.short	0x010a
        /*0492*/ 	.byte	0x12
	.zero		1


	//   ....[56]....
        /*0494*/ 	.word	0x00004740
        /*0498*/ 	.word	0x000000ff
        /*049c*/ 	.word	0x00000000
        /*04a0*/ 	.short	0x010a
        /*04a2*/ 	.byte	0x05
	.zero		1


	//   ....[57]....
        /*04a4*/ 	.word	0x00004830
        /*04a8*/ 	.word	0x000000ff
        /*04ac*/ 	.word	0x00000098
        /*04b0*/ 	.short	0x010a
        /*04b2*/ 	.byte	0x27
	.zero		1


	//   ....[58]....
        /*04b4*/ 	.word	0x00004d10
        /*04b8*/ 	.word	0x000000ff
        /*04bc*/ 	.word	0x00000000
        /*04c0*/ 	.short	0x010a
        /*04c2*/ 	.byte	0x09
	.zero		1


	//   ....[59]....
        /*04c4*/ 	.word	0x00004e30
        /*04c8*/ 	.word	0x000000ff
        /*04cc*/ 	.word	0x00000000
        /*04d0*/ 	.short	0x010a
        /*04d2*/ 	.byte	0x04
	.zero		1


	//   ....[60]....
        /*04d4*/ 	.word	0x00005370
        /*04d8*/ 	.word	0x000000ff
        /*04dc*/ 	.word	0x000000c0
        /*04e0*/ 	.short	0x010a
        /*04e2*/ 	.byte	0x27
	.zero		1


	//   ....[61]....
        /*04e4*/ 	.word	0x00005890
        /*04e8*/ 	.word	0x0000000c
        /*04ec*/ 	.word	0x00000070
        /*04f0*/ 	.short	0x010a
        /*04f2*/ 	.byte	0xff
	.zero		1


	//   ....[62]....
        /*04f4*/ 	.word	0x00005a00
        /*04f8*/ 	.word	0x00000000
        /*04fc*/ 	.word	0x00000000
        /*0500*/ 	.short	0x0101
        /*0502*/ 	.byte	0xff
	.zero		1


	//   ....[63]....
        /*0504*/ 	.word	0x00005e90
        /*0508*/ 	.word	0x000000ff
        /*050c*/ 	.word	0x00000068
        /*0510*/ 	.short	0x010a
        /*0512*/ 	.byte	0x15
	.zero		1


	//   ....[64]....
        /*0514*/ 	.word	0x00006010
        /*0518*/ 	.word	0x000000ff
        /*051c*/ 	.word	0x00000040
        /*0520*/ 	.short	0x010a
        /*0522*/ 	.byte	0x15
	.zero		1


	//   ....[65]....
        /*0524*/ 	.word	0x00006200
        /*0528*/ 	.word	0x000000ff
        /*052c*/ 	.word	0x00000020
        /*0530*/ 	.short	0x010b
        /*0532*/ 	.byte	0x15
	.zero		1


	//   ....[66]....
        /*0534*/ 	.word	0x00006210
        /*0538*/ 	.word	0x000000ff
        /*053c*/ 	.word	0x00000000
        /*0540*/ 	.short	0x0101
        /*0542*/ 	.byte	0x2e
	.zero		1


	//   ....[67]....
        /*0544*/ 	.word	0x00006220
        /*0548*/ 	.word	0x000000ff
        /*054c*/ 	.word	0x00000048
        /*0550*/ 	.short	0x010a
        /*0552*/ 	.byte	0x15
	.zero		1


	//   ....[68]....
        /*0554*/ 	.word	0x00006370
        /*0558*/ 	.word	0x000000ff
        /*055c*/ 	.word	0x00000028
        /*0560*/ 	.short	0x010b
        /*0562*/ 	.byte	0x15
	.zero		1


	//   ....[69]....
        /*0564*/ 	.word	0x00006380
        /*0568*/ 	.word	0x000000ff
        /*056c*/ 	.word	0x00000000
        /*0570*/ 	.short	0x0101
        /*0572*/ 	.byte	0x2c
	.zero		1


	//   ....[70]....
        /*0574*/ 	.word	0x00006390
        /*0578*/ 	.word	0x000000ff
        /*057c*/ 	.word	0x00000050
        /*0580*/ 	.short	0x010a
        /*0582*/ 	.byte	0x15
	.zero		1


	//   ....[71]....
        /*0584*/ 	.word	0x000064e0
        /*0588*/ 	.word	0x000000ff
        /*058c*/ 	.word	0x00000030
        /*0590*/ 	.short	0x010b
        /*0592*/ 	.byte	0x15
	.zero		1


	//   ....[72]....
        /*0594*/ 	.word	0x000064f0
        /*0598*/ 	.word	0x000000ff
        /*059c*/ 	.word	0x00000000
        /*05a0*/ 	.short	0x0101
        /*05a2*/ 	.byte	0x27
	.zero		1


	//   ....[73]....
        /*05a4*/ 	.word	0x00006500
        /*05a8*/ 	.word	0x000000ff
        /*05ac*/ 	.word	0x00000058
        /*05b0*/ 	.short	0x010a
        /*05b2*/ 	.byte	0x15
	.zero		1


	//   ....[74]....
        /*05b4*/ 	.word	0x00006740
        /*05b8*/ 	.word	0x000000ff
        /*05bc*/ 	.word	0x00000038
        /*05c0*/ 	.short	0x010b
        /*05c2*/ 	.byte	0x15
	.zero		1


	//   ....[75]....
        /*05c4*/ 	.word	0x00006750
        /*05c8*/ 	.word	0x000000ff
        /*05cc*/ 	.word	0x00000000
        /*05d0*/ 	.short	0x0101
        /*05d2*/ 	.byte	0x26
	.zero		1


	//   ....[76]....
        /*05d4*/ 	.word	0x00006780
        /*05d8*/ 	.word	0x000000ff
        /*05dc*/ 	.word	0x00000040
        /*05e0*/ 	.short	0x010a
        /*05e2*/ 	.byte	0x15
	.zero		1


	//   ....[77]....
        /*05e4*/ 	.word	0x000067a0
        /*05e8*/ 	.word	0x000000ff
        /*05ec*/ 	.word	0x00000048
        /*05f0*/ 	.short	0x010a
        /*05f2*/ 	.byte	0x15
	.zero		1


	//   ....[78]....
        /*05f4*/ 	.word	0x000067c0
        /*05f8*/ 	.word	0x000000ff
        /*05fc*/ 	.word	0x00000050
        /*0600*/ 	.short	0x010a
        /*0602*/ 	.byte	0x15
	.zero		1


	//   ....[79]....
        /*0604*/ 	.word	0x00006800
        /*0608*/ 	.word	0x00000000
        /*060c*/ 	.word	0x00000058
        /*0610*/ 	.short	0x010a
        /*0612*/ 	.byte	0xff
	.zero		1


	//   ....[80]....
        /*0614*/ 	.word	0x00006b70
        /*0618*/ 	.word	0x00000008
        /*061c*/ 	.word	0x00000070
        /*0620*/ 	.short	0x010a
        /*0622*/ 	.byte	0xff
	.zero		1


	//   ....[81]....
        /*0624*/ 	.word	0x00006cf0
        /*0628*/ 	.word	0x00000000
        /*062c*/ 	.word	0x00000000
        /*0630*/ 	.short	0x0101
        /*0632*/ 	.byte	0xff
	.zero		1


	//   ....[82]....
        /*0634*/ 	.word	0x00007860
        /*0638*/ 	.word	0x000000ff
        /*063c*/ 	.word	0x00000020
        /*0640*/ 	.short	0x010a
        /*0642*/ 	.byte	0x2c
	.zero		1


	//   ....[83]....
        /*0644*/ 	.word	0x000078c0
        /*0648*/ 	.word	0x000000ff
        /*064c*/ 	.word	0x00000090
        /*0650*/ 	.short	0x010a
        /*0652*/ 	.byte	0x2c
	.zero		1


	//   ....[84]....
        /*0654*/ 	.word	0x00007b20
        /*0658*/ 	.word	0x000000ff
        /*065c*/ 	.word	0x00000020
        /*0660*/ 	.short	0x010a
        /*0662*/ 	.byte	0x2c
	.zero		1


	//   ....[85]....
        /*0664*/ 	.word	0x00007c60
        /*0668*/ 	.word	0x000000ff
        /*066c*/ 	.word	0x00000090
        /*0670*/ 	.short	0x010a
        /*0672*/ 	.byte	0x2c
	.zero		1


	//   ....[86]....
        /*0674*/ 	.word	0x00007e20
        /*0678*/ 	.word	0x000000ff
        /*067c*/ 	.word	0x00000000
        /*0680*/ 	.short	0x0101
        /*0682*/ 	.byte	0x05
	.zero		1


	//   ....[87]....
        /*0684*/ 	.word	0x00008ec0
        /*0688*/ 	.word	0x00000000
        /*068c*/ 	.word	0x00000000
        /*0690*/ 	.short	0x0101
        /*0692*/ 	.byte	0xff
	.zero		1


	//   ....[88]....
        /*0694*/ 	.word	0x00008ed0
        /*0698*/ 	.word	0x00000003
        /*069c*/ 	.word	0x00000020
        /*06a0*/ 	.short	0x010a
        /*06a2*/ 	.byte	0xff
	.zero		1


	//   ....[89]....
        /*06a4*/ 	.word	0x00008fe0
        /*06a8*/ 	.word	0x00000003
        /*06ac*/ 	.word	0x00000020
        /*06b0*/ 	.short	0x010a
        /*06b2*/ 	.byte	0xff
	.zero		1


	//   ....[90]....
        /*06b4*/ 	.word	0x0000a330
        /*06b8*/ 	.word	0x00000000
        /*06bc*/ 	.word	0x00000000
        /*06c0*/ 	.short	0x0101
        /*06c2*/ 	.byte	0xff
	.zero		1


	//   ....[91]....
        /*06c4*/ 	.word	0x0000a370
        /*06c8*/ 	.word	0x00000007
        /*06cc*/ 	.word	0x00000020
        /*06d0*/ 	.short	0x010a
        /*06d2*/ 	.byte	0xff
	.zero		1


	//   ....[92]....
        /*06d4*/ 	.word	0x0000a440
        /*06d8*/ 	.word	0x00000007
        /*06dc*/ 	.word	0x00000020
        /*06e0*/ 	.short	0x010a
        /*06e2*/ 	.byte	0xff
	.zero		1


	//   ....[93]....
        /*06e4*/ 	.word	0x0000b790
        /*06e8*/ 	.word	0x00000000
        /*06ec*/ 	.word	0x00000000
        /*06f0*/ 	.short	0x0101
        /*06f2*/ 	.byte	0xff
	.zero		1


	//   ....[94]....
        /*06f4*/ 	.word	0x0000b7b0
        /*06f8*/ 	.word	0x00000004
        /*06fc*/ 	.word	0x00000020
        /*0700*/ 	.short	0x010a
        /*0702*/ 	.byte	0xff
	.zero		1


	//   ....[95]....
        /*0704*/ 	.word	0x0000b880
        /*0708*/ 	.word	0x00000004
        /*070c*/ 	.word	0x00000020
        /*0710*/ 	.short	0x010a
        /*0712*/ 	.byte	0xff
	.zero		1


	//   ....[96]....
        /*0714*/ 	.word	0x0000cbc0
        /*0718*/ 	.word	0x00000000
        /*071c*/ 	.word	0x00000000
        /*0720*/ 	.short	0x0101
        /*0722*/ 	.byte	0xff
	.zero		1


	//   ....[97]....
        /*0724*/ 	.word	0x0000cd30
        /*0728*/ 	.word	0x000000ff
        /*072c*/ 	.word	0x00000000
        /*0730*/ 	.short	0x0101
        /*0732*/ 	.byte	0x08
	.zero		1


	//   ....[98]....
        /*0734*/ 	.word	0x0000cd50
        /*0738*/ 	.word	0x000000ff
        /*073c*/ 	.word	0x000000c0
        /*0740*/ 	.short	0x0101
        /*0742*/ 	.byte	0x2c
	.zero		1


	//   ....[99]....
        /*0744*/ 	.word	0x0000cec0
        /*0748*/ 	.word	0x000000ff
        /*074c*/ 	.word	0x00000000
        /*0750*/ 	.short	0x0101
        /*0752*/ 	.byte	0x06
	.zero		1


	//   ....[100]....
        /*0754*/ 	.word	0x0000cee0
        /*0758*/ 	.word	0x00000000
        /*075c*/ 	.word	0x000000b0
        /*0760*/ 	.short	0x010a
        /*0762*/ 	.byte	0xff
	.zero		1


	//   ....[101]....
        /*0764*/ 	.word	0x0000cf40
        /*0768*/ 	.word	0x00000000
        /*076c*/ 	.word	0x00000010
        /*0770*/ 	.short	0x010a
        /*0772*/ 	.byte	0xff
	.zero		1


	//   ....[102]....
        /*0774*/ 	.word	0x0000cfa0
        /*0778*/ 	.word	0x00000000
        /*077c*/ 	.word	0x00000010
        /*0780*/ 	.short	0x010a
        /*0782*/ 	.byte	0xff
	.zero		1


	//   ....[103]....
        /*0784*/ 	.word	0x0000cff0
        /*0788*/ 	.word	0x00000003
        /*078c*/ 	.word	0x00000070
        /*0790*/ 	.short	0x010a
        /*0792*/ 	.byte	0xff
	.zero		1


	//   ....[104]....
        /*0794*/ 	.word	0x0000d050
        /*0798*/ 	.word	0x00000000
        /*079c*/ 	.word	0x00000000
        /*07a0*/ 	.short	0x010a
        /*07a2*/ 	.byte	0xff
	.zero		1


	//   ....[105]....
        /*07a4*/ 	.word	0x0000d0a0
        /*07a8*/ 	.word	0x00000000
        /*07ac*/ 	.word	0x000000a0
        /*07b0*/ 	.short	0x010a
        /*07b2*/ 	.byte	0xff
	.zero		1


	//   ....[106]....
        /*07b4*/ 	.word	0x0000d100
        /*07b8*/ 	.word	0x00000000
        /*07bc*/ 	.word	0x00000080
        /*07c0*/ 	.short	0x010a
        /*07c2*/ 	.byte	0xff
	.zero		1


	//   ....[107]....
        /*07c4*/ 	.word	0x0000d150
        /*07c8*/ 	.word	0x00000000
        /*07cc*/ 	.word	0x00000070
        /*07d0*/ 	.short	0x010a
        /*07d2*/ 	.byte	0xff
	.zero		1


	//   ....[108]....
        /*07d4*/ 	.word	0x0000d1b0
        /*07d8*/ 	.word	0x00000000
        /*07dc*/ 	.word	0x00000080
        /*07e0*/ 	.short	0x010a
        /*07e2*/ 	.byte	0xff
	.zero		1


	//   ....[109]....
        /*07e4*/ 	.word	0x0000d210
        /*07e8*/ 	.word	0x00000005
        /*07ec*/ 	.word	0x00000008
        /*07f0*/ 	.short	0x010a
        /*07f2*/ 	.byte	0xff
	.zero		1


	//   ....[110]....
        /*07f4*/ 	.word	0x0000d2f0
        /*07f8*/ 	.word	0x00000002
        /*07fc*/ 	.word	0x00000008
        /*0800*/ 	.short	0x010a
        /*0802*/ 	.byte	0xff
	.zero		1


	//   ....[111]....
        /*0804*/ 	.word	0x0000d340
        /*0808*/ 	.word	0x00000002
        /*080c*/ 	.word	0x00000070
        /*0810*/ 	.short	0x010a
        /*0812*/ 	.byte	0xff
	.zero		1


	//   ....[112]....
        /*0814*/ 	.word	0x0000d3a0
        /*0818*/ 	.word	0x00000002
        /*081c*/ 	.word	0x00000000
        /*0820*/ 	.short	0x010a
        /*0822*/ 	.byte	0xff
	.zero		1


	//   ....[113]....
        /*0824*/ 	.word	0x0000d400
        /*0828*/ 	.word	0x00000002
        /*082c*/ 	.word	0x00000098
        /*0830*/ 	.short	0x010a
        /*0832*/ 	.byte	0xff
	.zero		1


	//   ....[114]....
        /*0834*/ 	.word	0x0000d460
        /*0838*/ 	.word	0x00000002
        /*083c*/ 	.word	0x00000000
        /*0840*/ 	.short	0x010a
        /*0842*/ 	.byte	0xff
	.zero		1


	//   ....[115]....
        /*0844*/ 	.word	0x0000d4c0
        /*0848*/ 	.word	0x00000000
        /*084c*/ 	.word	0x000000c0
        /*0850*/ 	.short	0x010a
        /*0852*/ 	.byte	0xff
	.zero		1


	//   ....[116]....
        /*0854*/ 	.word	0x0000d510
        /*0858*/ 	.word	0x0000000c
        /*085c*/ 	.word	0x00000070
        /*0860*/ 	.short	0x010a
        /*0862*/ 	.byte	0xff
	.zero		1


	//   ....[117]....
        /*0864*/ 	.word	0x0000d570
        /*0868*/ 	.word	0x00000000
        /*086c*/ 	.word	0x00000068
        /*0870*/ 	.short	0x010a
        /*0872*/ 	.byte	0xff
	.zero		1


	//   ....[118]....
        /*0874*/ 	.word	0x0000d5d0
        /*0878*/ 	.word	0x00000000
        /*087c*/ 	.word	0x00000040
        /*0880*/ 	.short	0x010a
        /*0882*/ 	.byte	0xff
	.zero		1


	//   ....[119]....
        /*0884*/ 	.word	0x0000d630
        /*0888*/ 	.word	0x00000000
        /*088c*/ 	.word	0x00000048
        /*0890*/ 	.short	0x010a
        /*0892*/ 	.byte	0xff
	.zero		1


	//   ....[120]....
        /*0894*/ 	.word	0x0000d690
        /*0898*/ 	.word	0x00000000
        /*089c*/ 	.word	0x00000050
        /*08a0*/ 	.short	0x010a
        /*08a2*/ 	.byte	0xff
	.zero		1


	//   ....[121]....
        /*08a4*/ 	.word	0x0000d6f0
        /*08a8*/ 	.word	0x00000000
        /*08ac*/ 	.word	0x00000058
        /*08b0*/ 	.short	0x010a
        /*08b2*/ 	.byte	0xff
	.zero		1


	//   ....[122]....
        /*08b4*/ 	.word	0x0000d750
        /*08b8*/ 	.word	0x00000000
        /*08bc*/ 	.word	0x00000040
        /*08c0*/ 	.short	0x010a
        /*08c2*/ 	.byte	0xff
	.zero		1


	//   ....[123]....
        /*08c4*/ 	.word	0x0000d7b0
        /*08c8*/ 	.word	0x00000000
        /*08cc*/ 	.word	0x00000048
        /*08d0*/ 	.short	0x010a
        /*08d2*/ 	.byte	0xff
	.zero		1


	//   ....[124]....
        /*08d4*/ 	.word	0x0000d810
        /*08d8*/ 	.word	0x00000000
        /*08dc*/ 	.word	0x00000050
        /*08e0*/ 	.short	0x010a
        /*08e2*/ 	.byte	0xff
	.zero		1


	//   ....[125]....
        /*08e4*/ 	.word	0x0000d860
        /*08e8*/ 	.word	0x00000008
        /*08ec*/ 	.word	0x00000070
        /*08f0*/ 	.short	0x010a
        /*08f2*/ 	.byte	0xff
	.zero		1


	//   ....[126]....
        /*08f4*/ 	.word	0x0000d8c0
        /*08f8*/ 	.word	0x00000000
        /*08fc*/ 	.word	0x00000020
        /*0900*/ 	.short	0x010a
        /*0902*/ 	.byte	0xff
	.zero		1


	//   ....[127]....
        /*0904*/ 	.word	0x0000d920
        /*0908*/ 	.word	0x00000000
        /*090c*/ 	.word	0x00000090
        /*0910*/ 	.short	0x010a
        /*0912*/ 	.byte	0xff
	.zero		1


	//   ....[128]....
        /*0914*/ 	.word	0x0000d970
        /*0918*/ 	.word	0x00000003
        /*091c*/ 	.word	0x00000020
        /*0920*/ 	.short	0x010a
        /*0922*/ 	.byte	0xff
	.zero		1


	//   ....[129]....
        /*0924*/ 	.word	0x0000d9c0
        /*0928*/ 	.word	0x00000007
        /*092c*/ 	.word	0x00000020
        /*0930*/ 	.short	0x010a
        /*0932*/ 	.byte	0xff
	.zero		1


	//   ....[130]....
        /*0934*/ 	.word	0x0000da10
        /*0938*/ 	.word	0x00000004
        /*093c*/ 	.word	0x00000020
        /*0940*/ 	.short	0x010a
        /*0942*/ 	.byte	0xff
	.zero		1


	//----- nvinfo : EIATTR_NUM_MBARRIERS
	.align		4
.L_47:
        /*0944*/ 	.byte	0x03, 0x38
        /*0946*/ 	.short	0x0019


	//----- nvinfo : EIATTR_EXIT_INSTR_OFFSETS
	.align		4
        /*0948*/ 	.byte	0x04, 0x1c
        /*094a*/ 	.short	(.L_49 - .L_48)


	//   ....[0]....
.L_48:
        /*094c*/ 	.word	0x00003070


	//   ....[1]....
        /*0950*/ 	.word	0x00003580


	//   ....[2]....
        /*0954*/ 	.word	0x000035e0


	//   ....[3]....
        /*0958*/ 	.word	0x000055d0


	//   ....[4]....
        /*095c*/ 	.word	0x00006830


	//   ....[5]....
        /*0960*/ 	.word	0x00006870


	//   ....[6]....
        /*0964*/ 	.word	0x0000cdb0


	//   ....[7]....
        /*0968*/ 	.word	0x0000ce20


	//   ....[8]....
        /*096c*/ 	.word	0x0000ce50


	//   ....[9]....
        /*0970*/ 	.word	0x0000ced0


	//----- nvinfo : EIATTR_MAX_THREADS
	.align		4
.L_49:
        /*0974*/ 	.byte	0x04, 0x05
        /*0976*/ 	.short	(.L_51 - .L_50)
.L_50:
        /*0978*/ 	.word	0x00000100
        /*097c*/ 	.word	0x00000001
        /*0980*/ 	.word	0x00000001


	//----- nvinfo : EIATTR_CRS_STACK_SIZE
	.align		4
.L_51:
        /*0984*/ 	.byte	0x04, 0x1e
        /*0986*/ 	.short	(.L_53 - .L_52)
.L_52:
        /*0988*/ 	.word	0x00000000


	//----- nvinfo : EIATTR_CBANK_PARAM_SIZE
	.align		4
.L_53:
        /*098c*/ 	.byte	0x03, 0x19
        /*098e*/ 	.short	0x0c00


	//----- nvinfo : EIATTR_PARAM_CBANK
	.align		4
        /*0990*/ 	.byte	0x04, 0x0a
        /*0992*/ 	.short	(.L_55 - .L_54)
	.align		4
.L_54:
        /*0994*/ 	.word	index@(.nv.constant0._ZN7cutlass13device_kernelINS_4gemm6kernel13GemmUniversalIN4cute5tupleIJiiiiEEENS1_10collective13CollectiveMmaINS1_46MainloopSm100TmaUmmaWarpSpecializedBlockScaledILi2ELi2ELi1ENS5_IJNS4_1CILi2EEENSA_ILi4EEENSA_ILi1EEEEEEEENS5_IJNSA_ILi256EEESG_SG_EEENS5_IJNS_12float_e4m3_tENS_13float_ue8m0_tEEEENS5_IJNS5_IJlSD_lEEENS4_6LayoutINS5_IJNS5_IJNS5_IJNSA_ILi32EEESC_EEEiEEESP_NS5_IJSD_iEEEEEENS5_IJNS5_IJNS5_IJNSA_ILi16EEESC_EEEiEEENS5_IJNS5_IJNSA_ILi0EEESD_EEENSA_ILi512EEEEEENS5_IJSV_iEEEEEEEEEEESK_S12_NS4_8TiledMMAINS4_8MMA_AtomIJNS4_27SM100_MMA_MXF8F6F4_2x1SM_SSISI_SI_fSJ_Li256ELi256ELNS4_4UMMA5MajorE0ELS17_0ELNS16_7ScaleInE0ELS18_0EEEEEENSM_INS5_IJSD_SD_SD_EEENS5_IJSV_SV_SV_EEEEENS5_IJNS4_10UnderscoreES1E_S1E_EEEEENS5_IJNS4_28SM100_TMA_2SM_LOAD_MULTICASTES1H_EEENS5_IJNS4_14ComposedLayoutINS4_7SwizzleILi3ELi4ELi3EEENS4_18smem_ptr_flag_bitsILi8EEENSM_INS5_IJNSA_ILi8EEENSA_ILi128EEEEEENS5_IJS1P_SD_EEEEEEENSM_INS5_IJNS5_IJNS5_IJSO_SD_EEENS5_IJSN_SD_EEEEEESD_NS5_IJSC_SB_EEEEEENS5_IJNS5_IJNS5_IJST_SX_EEESW_EEESV_NS5_IJSD_SX_EEEEEEEEEEEvNS4_8identityENS5_IJNS4_18SM100_TMA_2SM_LOADES1H_EEENS5_IJS1T_NSM_INS5_IJNS5_IJNS5_IJSO_SB_EEES1V_EEESD_S1X_EEENS5_IJS20_SV_NS5_IJSD_NSA_ILi1024EEEEEEEEEEEEEEvS25_EENS_8epilogue10collective18CollectiveEpilogueINS2H_23Sm100TmaWarpSpecializedILi4ELi2ELi64ELb1ELb0EEEJNS5_IJS1P_SG_SG_EEENS5_IJNSM_IS1P_SD_EENSM_INSA_ILi64EEESD_EEEEENS_10bfloat16_tESL_S2R_SL_NS2H_6fusion15FusionCallbacksIS2L_NS2S_17LinearCombinationIS2R_fS2R_fLNS_15FloatRoundStyleE2EEES2M_S2Q_JEEENS4_5SM1004TMEM4LOAD26SM100_TMEM_LOAD_32dp32b64xENS4_13SM90_TMA_LOADENS1J_IS1L_NS1M_ILi16EEENSM_INS5_IJS1O_S2O_EEENS5_IJS2O_SD_EEEEEEENS4_39AutoVectorizingCopyWithAssumedAlignmentILi128EEENS4_14SM90_TMA_STOREES37_S39_S39_EEEvvEEEEvNT_6ParamsE)
        /*0998*/ 	.short	0x0380
        /*099a*/ 	.short	0x0c00


	//----- nvinfo : EIATTR_SW_WAR
	.align		4
.L_55:
        /*099c*/ 	.byte	0x04, 0x36
        /*099e*/ 	.short	(.L_57 - .L_56)
.L_56:
        /*09a0*/ 	.word	0x00000008
.L_57:


//--------------------- .nv.callgraph             --------------------------
	.section	.nv.callgraph,"",@"SHT_CUDA_CALLGRAPH"
	.align	4
	.sectionentsize	8
	.align		4
        /*0000*/ 	.word	0x00000000
	.align		4
        /*0004*/ 	.word	0xffffffff
	.align		4
        /*0008*/ 	.word	index@(_ZN7cutlass13device_kernelINS_4gemm6kernel13GemmUniversalIN4cute5tupleIJiiiiEEENS1_10collective13CollectiveMmaINS1_46MainloopSm100TmaUmmaWarpSpecializedBlockScaledILi2ELi2ELi1ENS5_IJNS4_1CILi2EEENSA_ILi4EEENSA_ILi1EEEEEEEENS5_IJNSA_ILi256EEESG_SG_EEENS5_IJNS_12float_e4m3_tENS_13float_ue8m0_tEEEENS5_IJNS5_IJlSD_lEEENS4_6LayoutINS5_IJNS5_IJNS5_IJNSA_ILi32EEESC_EEEiEEESP_NS5_IJSD_iEEEEEENS5_IJNS5_IJNS5_IJNSA_ILi16EEESC_EEEiEEENS5_IJNS5_IJNSA_ILi0EEESD_EEENSA_ILi512EEEEEENS5_IJSV_iEEEEEEEEEEESK_S12_NS4_8TiledMMAINS4_8MMA_AtomIJNS4_27SM100_MMA_MXF8F6F4_2x1SM_SSISI_SI_fSJ_Li256ELi256ELNS4_4UMMA5MajorE0ELS17_0ELNS16_7ScaleInE0ELS18_0EEEEEENSM_INS5_IJSD_SD_SD_EEENS5_IJSV_SV_SV_EEEEENS5_IJNS4_10UnderscoreES1E_S1E_EEEEENS5_IJNS4_28SM100_TMA_2SM_LOAD_MULTICASTES1H_EEENS5_IJNS4_14ComposedLayoutINS4_7SwizzleILi3ELi4ELi3EEENS4_18smem_ptr_flag_bitsILi8EEENSM_INS5_IJNSA_ILi8EEENSA_ILi128EEEEEENS5_IJS1P_SD_EEEEEEENSM_INS5_IJNS5_IJNS5_IJSO_SD_EEENS5_IJSN_SD_EEEEEESD_NS5_IJSC_SB_EEEEEENS5_IJNS5_IJNS5_IJST_SX_EEESW_EEESV_NS5_IJSD_SX_EEEEEEEEEEEvNS4_8identityENS5_IJNS4_18SM100_TMA_2SM_LOADES1H_EEENS5_IJS1T_NSM_INS5_IJNS5_IJNS5_IJSO_SB_EEES1V_EEESD_S1X_EEENS5_IJS20_SV_NS5_IJSD_NSA_ILi1024EEEEEEEEEEEEEEvS25_EENS_8epilogue10collective18CollectiveEpilogueINS2H_23Sm100TmaWarpSpecializedILi4ELi2ELi64ELb1ELb0EEEJNS5_IJS1P_SG_SG_EEENS5_IJNSM_IS1P_SD_EENSM_INSA_ILi64EEESD_EEEEENS_10bfloat16_tESL_S2R_SL_NS2H_6fusion15FusionCallbacksIS2L_NS2S_17LinearCombinationIS2R_fS2R_fLNS_15FloatRoundStyleE2EEES2M_S2Q_JEEENS4_5SM1004TMEM4LOAD26SM100_TMEM_LOAD_32dp32b64xENS4_13SM90_TMA_LOADENS1J_IS1L_NS1M_ILi16EEENSM_INS5_IJS1O_S2O_EEENS5_IJS2O_SD_EEEEEEENS4_39AutoVectorizingCopyWithAssumedAlignmentILi128EEENS4_14SM90_TMA_STOREES37_S39_S39_EEEvvEEEEvNT_6ParamsE)
	.align		4
        /*000c*/ 	.word	index@(__assertfail)
	.align		4
        /*0010*/ 	.word	0x00000000
	.align		4
        /*0014*/ 	.word	0xfffffffe
	.align		4
        /*0018*/ 	.word	0x00000000
	.align		4
        /*001c*/ 	.word	0xfffffffd
	.align		4
        /*0020*/ 	.word	0x00000000
	.align		4
        /*0024*/ 	.word	0xfffffffc


//--------------------- .nv.constant4             --------------------------
	.section	.nv.constant4,"a",@progbits
	.align	8
	.align		8
.nv.constant4:
        /*0000*/ 	.dword	__assertfail
	.align		8
        /*0008*/ 	.dword	__unnamed_1
	.align		8
        /*0010*/ 	.dword	__unnamed_2
	.align		8
        /*0018*/ 	.dword	_ZN40_INTERNAL_61c0df12_4_k_cu_a98774ab_166114cuda3std3__45__cpo5beginE
	.align		8
        /*0020*/ 	.dword	_ZN40_INTERNAL_61c0df12_4_k_cu_a98774ab_166114cuda3std3__45__cpo3endE
	.align		8
        /*0028*/ 	.dword	_ZN40_INTERNAL_61c0df12_4_k_cu_a98774ab_166114cuda3std3__45__cpo6cbeginE
	.align		8
        /*0030*/ 	.dword	_ZN40_INTERNAL_61c0df12_4_k_cu_a98774ab_166114cuda3std3__45__cpo4cendE
	.align		8
        /*0038*/ 	.dword	_ZN40_INTERNAL_61c0df12_4_k_cu_a98774ab_166114cuda3std3__442_GLOBAL__N__61c0df12_4_k_cu_a98774ab_166116ignoreE
	.align		8
        /*0040*/ 	.dword	_ZN40_INTERNAL_61c0df12_4_k_cu_a98774ab_166114cuda3std3__419piecewise_constructE
	.align		8
        /*0048*/ 	.dword	_ZN40_INTERNAL_61c0df12_4_k_cu_a98774ab_166114cuda3std3__48in_placeE
	.align		8
        /*0050*/ 	.dword	_ZN40_INTERNAL_61c0df12_4_k_cu_a98774ab_166114cuda3std6ranges3__45__cpo4swapE
	.align		8
        /*0058*/ 	.dword	_ZN40_INTERNAL_61c0df12_4_k_cu_a98774ab_166114cuda3std6ranges3__45__cpo9iter_moveE
	.align		8
        /*0060*/ 	.dword	_ZN40_INTERNAL_61c0df12_4_k_cu_a98774ab_166114cute7productE
	.align		8
        /*0068*/ 	.dword	_ZN40_INTERNAL_61c0df12_4_k_cu_a98774ab_166114cute1_E
	.align		8
        /*0070*/ 	.dword	$str$25
	.align		8
        /*0078*/ 	.dword	$str$26
	.align		8
        /*0080*/ 	.dword	$str$27
	.align		8
        /*0088*/ 	.dword	$str$28


//--------------------- .text._ZN7cutlass13device_kernelINS_4gemm6kernel13GemmUniversalIN4cute5tupleIJiiiiEEENS1_10collective13CollectiveMmaINS1_46MainloopSm100TmaUmmaWarpSpecializedBlockScaledILi2ELi2ELi1ENS5_IJNS4_1CILi2EEENSA_ILi4EEENSA_ILi1EEEEEEEENS5_IJNSA_ILi256EEESG_SG_EEENS5_IJNS_12float_e4m3_tENS_13float_ue8m0_tEEEENS5_IJNS5_IJlSD_lEEENS4_6LayoutINS5_IJNS5_IJNS5_IJNSA_ILi32EEESC_EEEiEEESP_NS5_IJSD_iEEEEEENS5_IJNS5_IJNS5_IJNSA_ILi16EEESC_EEEiEEENS5_IJNS5_IJNSA_ILi0EEESD_EEENSA_ILi512EEEEEENS5_IJSV_iEEEEEEEEEEESK_S12_NS4_8TiledMMAINS4_8MMA_AtomIJNS4_27SM100_MMA_MXF8F6F4_2x1SM_SSISI_SI_fSJ_Li256ELi256ELNS4_4UMMA5MajorE0ELS17_0ELNS16_7ScaleInE0ELS18_0EEEEEENSM_INS5_IJSD_SD_SD_EEENS5_IJSV_SV_SV_EEEEENS5_IJNS4_10UnderscoreES1E_S1E_EEEEENS5_IJNS4_28SM100_TMA_2SM_LOAD_MULTICASTES1H_EEENS5_IJNS4_14ComposedLayoutINS4_7SwizzleILi3ELi4ELi3EEENS4_18smem_ptr_flag_bitsILi8EEENSM_INS5_IJNSA_ILi8EEENSA_ILi128EEEEEENS5_IJS1P_SD_EEEEEEENSM_INS5_IJNS5_IJNS5_IJSO_SD_EEENS5_IJSN_SD_EEEEEESD_NS5_IJSC_SB_EEEEEENS5_IJNS5_IJNS5_IJST_SX_EEESW_EEESV_NS5_IJSD_SX_EEEEEEEEEEEvNS4_8identityENS5_IJNS4_18SM100_TMA_2SM_LOADES1H_EEENS5_IJS1T_NSM_INS5_IJNS5_IJNS5_IJSO_SB_EEES1V_EEESD_S1X_EEENS5_IJS20_SV_NS5_IJSD_NSA_ILi1024EEEEEEEEEEEEEEvS25_EENS_8epilogue10collective18CollectiveEpilogueINS2H_23Sm100TmaWarpSpecializedILi4ELi2ELi64ELb1ELb0EEEJNS5_IJS1P_SG_SG_EEENS5_IJNSM_IS1P_SD_EENSM_INSA_ILi64EEESD_EEEEENS_10bfloat16_tESL_S2R_SL_NS2H_6fusion15FusionCallbacksIS2L_NS2S_17LinearCombinationIS2R_fS2R_fLNS_15FloatRoundStyleE2EEES2M_S2Q_JEEENS4_5SM1004TMEM4LOAD26SM100_TMEM_LOAD_32dp32b64xENS4_13SM90_TMA_LOADENS1J_IS1L_NS1M_ILi16EEENSM_INS5_IJS1O_S2O_EEENS5_IJS2O_SD_EEEEEEENS4_39AutoVectorizingCopyWithAssumedAlignmentILi128EEENS4_14SM90_TMA_STOREES37_S39_S39_EEEvvEEEEvNT_6ParamsE --------------------------
	.section	.text._ZN7cutlass13device_kernelINS_4gemm6kernel13GemmUniversalIN4cute5tupleIJiiiiEEENS1_10collective13CollectiveMmaINS1_46MainloopSm100TmaUmmaWarpSpecializedBlockScaledILi2ELi2ELi1ENS5_IJNS4_1CILi2EEENSA_ILi4EEENSA_ILi1EEEEEEEENS5_IJNSA_ILi256EEESG_SG_EEENS5_IJNS_12float_e4m3_tENS_13float_ue8m0_tEEEENS5_IJNS5_IJlSD_lEEENS4_6LayoutINS5_IJNS5_IJNS5_IJNSA_ILi32EEESC_EEEiEEESP_NS5_IJSD_iEEEEEENS5_IJNS5_IJNS5_IJNSA_ILi16EEESC_EEEiEEENS5_IJNS5_IJNSA_ILi0EEESD_EEENSA_ILi512EEEEEENS5_IJSV_iEEEEEEEEEEESK_S12_NS4_8TiledMMAINS4_8MMA_AtomIJNS4_27SM100_MMA_MXF8F6F4_2x1SM_SSISI_SI_fSJ_Li256ELi256ELNS4_4UMMA5MajorE0ELS17_0ELNS16_7ScaleInE0ELS18_0EEEEEENSM_INS5_IJSD_SD_SD_EEENS5_IJSV_SV_SV_EEEEENS5_IJNS4_10UnderscoreES1E_S1E_EEEEENS5_IJNS4_28SM100_TMA_2SM_LOAD_MULTICASTES1H_EEENS5_IJNS4_14ComposedLayoutINS4_7SwizzleILi3ELi4ELi3EEENS4_18smem_ptr_flag_bitsILi8EEENSM_INS5_IJNSA_ILi8EEENSA_ILi128EEEEEENS5_IJS1P_SD_EEEEEEENSM_INS5_IJNS5_IJNS5_IJSO_SD_EEENS5_IJSN_SD_EEEEEESD_NS5_IJSC_SB_EEEEEENS5_IJNS5_IJNS5_IJST_SX_EEESW_EEESV_NS5_IJSD_SX_EEEEEEEEEEEvNS4_8identityENS5_IJNS4_18SM100_TMA_2SM_LOADES1H_EEENS5_IJS1T_NSM_INS5_IJNS5_IJNS5_IJSO_SB_EEES1V_EEESD_S1X_EEENS5_IJS20_SV_NS5_IJSD_NSA_ILi1024EEEEEEEEEEEEEEvS25_EENS_8epilogue10collective18CollectiveEpilogueINS2H_23Sm100TmaWarpSpecializedILi4ELi2ELi64ELb1ELb0EEEJNS5_IJS1P_SG_SG_EEENS5_IJNSM_IS1P_SD_EENSM_INSA_ILi64EEESD_EEEEENS_10bfloat16_tESL_S2R_SL_NS2H_6fusion15FusionCallbacksIS2L_NS2S_17LinearCombinationIS2R_fS2R_fLNS_15FloatRoundStyleE2EEES2M_S2Q_JEEENS4_5SM1004TMEM4LOAD26SM100_TMEM_LOAD_32dp32b64xENS4_13SM90_TMA_LOADENS1J_IS1L_NS1M_ILi16EEENSM_INS5_IJS1O_S2O_EEENS5_IJS2O_SD_EEEEEEENS4_39AutoVectorizingCopyWithAssumedAlignmentILi128EEENS4_14SM90_TMA_STOREES37_S39_S39_EEEvvEEEEvNT_6ParamsE,"ax",@progbits
	.align	128
.text._ZN7cutlass13device_kernelINS_4gemm6kernel13GemmUniversalIN4cute5tupleIJiiiiEEENS1_10collective13CollectiveMmaINS1_46MainloopSm100TmaUmmaWarpSpecializedBlockScaledILi2ELi2ELi1ENS5_IJNS4_1CILi2EEENSA_ILi4EEENSA_ILi1EEEEEEEENS5_IJNSA_ILi256EEESG_SG_EEENS5_IJNS_12float_e4m3_tENS_13float_ue8m0_tEEEENS5_IJNS5_IJlSD_lEEENS4_6LayoutINS5_IJNS5_IJNS5_IJNSA_ILi32EEESC_EEEiEEESP_NS5_IJSD_iEEEEEENS5_IJNS5_IJNS5_IJNSA_ILi16EEESC_EEEiEEENS5_IJNS5_IJNSA_ILi0EEESD_EEENSA_ILi512EEEEEENS5_IJSV_iEEEEEEEEEEESK_S12_NS4_8TiledMMAINS4_8MMA_AtomIJNS4_27SM100_MMA_MXF8F6F4_2x1SM_SSISI_SI_fSJ_Li256ELi256ELNS4_4UMMA5MajorE0ELS17_0ELNS16_7ScaleInE0ELS18_0EEEEEENSM_INS5_IJSD_SD_SD_EEENS5_IJSV_SV_SV_EEEEENS5_IJNS4_10UnderscoreES1E_S1E_EEEEENS5_IJNS4_28SM100_TMA_2SM_LOAD_MULTICASTES1H_EEENS5_IJNS4_14ComposedLayoutINS4_7SwizzleILi3ELi4ELi3EEENS4_18smem_ptr_flag_bitsILi8EEENSM_INS5_IJNSA_ILi8EEENSA_ILi128EEEEEENS5_IJS1P_SD_EEEEEEENSM_INS5_IJNS5_IJNS5_IJSO_SD_EEENS5_IJSN_SD_EEEEEESD_NS5_IJSC_SB_EEEEEENS5_IJNS5_IJNS5_IJST_SX_EEESW_EEESV_NS5_IJSD_SX_EEEEEEEEEEEvNS4_8identityENS5_IJNS4_18SM100_TMA_2SM_LOADES1H_EEENS5_IJS1T_NSM_INS5_IJNS5_IJNS5_IJSO_SB_EEES1V_EEESD_S1X_EEENS5_IJS20_SV_NS5_IJSD_NSA_ILi1024EEEEEEEEEEEEEEvS25_EENS_8epilogue10collective18CollectiveEpilogueINS2H_23Sm100TmaWarpSpecializedILi4ELi2ELi64ELb1ELb0EEEJNS5_IJS1P_SG_SG_EEENS5_IJNSM_IS1P_SD_EENSM_INSA_ILi64EEESD_EEEEENS_10bfloat16_tESL_S2R_SL_NS2H_6fusion15FusionCallbacksIS2L_NS2S_17LinearCombinationIS2R_fS2R_fLNS_15FloatRoundStyleE2EEES2M_S2Q_JEEENS4_5SM1004TMEM4LOAD26SM100_TMEM_LOAD_32dp32b64xENS4_13SM90_TMA_LOADENS1J_IS1L_NS1M_ILi16EEENSM_INS5_IJS1O_S2O_EEENS5_IJS2O_SD_EEEEEEENS4_39AutoVectorizingCopyWithAssumedAlignmentILi128EEENS4_14SM90_TMA_STOREES37_S39_S39_EEEvvEEEEvNT_6ParamsE:
        .type           _ZN7cutlass13device_kernelINS_4gemm6kernel13GemmUniversalIN4cute5tupleIJiiiiEEENS1_10collective13CollectiveMmaINS1_46MainloopSm100TmaUmmaWarpSpecializedBlockScaledILi2ELi2ELi1ENS5_IJNS4_1CILi2EEENSA_ILi4EEENSA_ILi1EEEEEEEENS5_IJNSA_ILi256EEESG_SG_EEENS5_IJNS_12float_e4m3_tENS_13float_ue8m0_tEEEENS5_IJNS5_IJlSD_lEEENS4_6LayoutINS5_IJNS5_IJNS5_IJNSA_ILi32EEESC_EEEiEEESP_NS5_IJSD_iEEEEEENS5_IJNS5_IJNS5_IJNSA_ILi16EEESC_EEEiEEENS5_IJNS5_IJNSA_ILi0EEESD_EEENSA_ILi512EEEEEENS5_IJSV_iEEEEEEEEEEESK_S12_NS4_8TiledMMAINS4_8MMA_AtomIJNS4_27SM100_MMA_MXF8F6F4_2x1SM_SSISI_SI_fSJ_Li256ELi256ELNS4_4UMMA5MajorE0ELS17_0ELNS16_7ScaleInE0ELS18_0EEEEEENSM_INS5_IJSD_SD_SD_EEENS5_IJSV_SV_SV_EEEEENS5_IJNS4_10UnderscoreES1E_S1E_EEEEENS5_IJNS4_28SM100_TMA_2SM_LOAD_MULTICASTES1H_EEENS5_IJNS4_14ComposedLayoutINS4_7SwizzleILi3ELi4ELi3EEENS4_18smem_ptr_flag_bitsILi8EEENSM_INS5_IJNSA_ILi8EEENSA_ILi128EEEEEENS5_IJS1P_SD_EEEEEEENSM_INS5_IJNS5_IJNS5_IJSO_SD_EEENS5_IJSN_SD_EEEEEESD_NS5_IJSC_SB_EEEEEENS5_IJNS5_IJNS5_IJST_SX_EEESW_EEESV_NS5_IJSD_SX_EEEEEEEEEEEvNS4_8identityENS5_IJNS4_18SM100_TMA_2SM_LOADES1H_EEENS5_IJS1T_NSM_INS5_IJNS5_IJNS5_IJSO_SB_EEES1V_EEESD_S1X_EEENS5_IJS20_SV_NS5_IJSD_NSA_ILi1024EEEEEEEEEEEEEEvS25_EENS_8epilogue10collective18CollectiveEpilogueINS2H_23Sm100TmaWarpSpecializedILi4ELi2ELi64ELb1ELb0EEEJNS5_IJS1P_SG_SG_EEENS5_IJNSM_IS1P_SD_EENSM_INSA_ILi64EEESD_EEEEENS_10bfloat16_tESL_S2R_SL_NS2H_6fusion15FusionCallbacksIS2L_NS2S_17LinearCombinationIS2R_fS2R_fLNS_15FloatRoundStyleE2EEES2M_S2Q_JEEENS4_5SM1004TMEM4LOAD26SM100_TMEM_LOAD_32dp32b64xENS4_13SM90_TMA_LOADENS1J_IS1L_NS1M_ILi16EEENSM_INS5_IJS1O_S2O_EEENS5_IJS2O_SD_EEEEEEENS4_39AutoVectorizingCopyWithAssumedAlignmentILi128EEENS4_14SM90_TMA_STOREES37_S39_S39_EEEvvEEEEvNT_6ParamsE,@function
        .size           _ZN7cutlass13device_kernelINS_4gemm6kernel13GemmUniversalIN4cute5tupleIJiiiiEEENS1_10collective13CollectiveMmaINS1_46MainloopSm100TmaUmmaWarpSpecializedBlockScaledILi2ELi2ELi1ENS5_IJNS4_1CILi2EEENSA_ILi4EEENSA_ILi1EEEEEEEENS5_IJNSA_ILi256EEESG_SG_EEENS5_IJNS_12float_e4m3_tENS_13float_ue8m0_tEEEENS5_IJNS5_IJlSD_lEEENS4_6LayoutINS5_IJNS5_IJNS5_IJNSA_ILi32EEESC_EEEiEEESP_NS5_IJSD_iEEEEEENS5_IJNS5_IJNS5_IJNSA_ILi16EEESC_EEEiEEENS5_IJNS5_IJNSA_ILi0EEESD_EEENSA_ILi512EEEEEENS5_IJSV_iEEEEEEEEEEESK_S12_NS4_8TiledMMAINS4_8MMA_AtomIJNS4_27SM100_MMA_MXF8F6F4_2x1SM_SSISI_SI_fSJ_Li256ELi256ELNS4_4UMMA5MajorE0ELS17_0ELNS16_7ScaleInE0ELS18_0EEEEEENSM_INS5_IJSD_SD_SD_EEENS5_IJSV_SV_SV_EEEEENS5_IJNS4_10UnderscoreES1E_S1E_EEEEENS5_IJNS4_28SM100_TMA_2SM_LOAD_MULTICASTES1H_EEENS5_IJNS4_14ComposedLayoutINS4_7SwizzleILi3ELi4ELi3EEENS4_18smem_ptr_flag_bitsILi8EEENSM_INS5_IJNSA_ILi8EEENSA_ILi128EEEEEENS5_IJS1P_SD_EEEEEEENSM_INS5_IJNS5_IJNS5_IJSO_SD_EEENS5_IJSN_SD_EEEEEESD_NS5_IJSC_SB_EEEEEENS5_IJNS5_IJNS5_IJST_SX_EEESW_EEESV_NS5_IJSD_SX_EEEEEEEEEEEvNS4_8identityENS5_IJNS4_18SM100_TMA_2SM_LOADES1H_EEENS5_IJS1T_NSM_INS5_IJNS5_IJNS5_IJSO_SB_EEES1V_EEESD_S1X_EEENS5_IJS20_SV_NS5_IJSD_NSA_ILi1024EEEEEEEEEEEEEEvS25_EENS_8epilogue10collective18CollectiveEpilogueINS2H_23Sm100TmaWarpSpecializedILi4ELi2ELi64ELb1ELb0EEEJNS5_IJS1P_SG_SG_EEENS5_IJNSM_IS1P_SD_EENSM_INSA_ILi64EEESD_EEEEENS_10bfloat16_tESL_S2R_SL_NS2H_6fusion15FusionCallbacksIS2L_NS2S_17LinearCombinationIS2R_fS2R_fLNS_15FloatRoundStyleE2EEES2M_S2Q_JEEENS4_5SM1004TMEM4LOAD26SM100_TMEM_LOAD_32dp32b64xENS4_13SM90_TMA_LOADENS1J_IS1L_NS1M_ILi16EEENSM_INS5_IJS1O_S2O_EEENS5_IJS2O_SD_EEEEEEENS4_39AutoVectorizingCopyWithAssumedAlignmentILi128EEENS4_14SM90_TMA_STOREES37_S39_S39_EEEvvEEEEvNT_6ParamsE,(.L_x_188 - _ZN7cutlass13device_kernelINS_4gemm6kernel13GemmUniversalIN4cute5tupleIJiiiiEEENS1_10collective13CollectiveMmaINS1_46MainloopSm100TmaUmmaWarpSpecializedBlockScaledILi2ELi2ELi1ENS5_IJNS4_1CILi2EEENSA_ILi4EEENSA_ILi1EEEEEEEENS5_IJNSA_ILi256EEESG_SG_EEENS5_IJNS_12float_e4m3_tENS_13float_ue8m0_tEEEENS5_IJNS5_IJlSD_lEEENS4_6LayoutINS5_IJNS5_IJNS5_IJNSA_ILi32EEESC_EEEiEEESP_NS5_IJSD_iEEEEEENS5_IJNS5_IJNS5_IJNSA_ILi16EEESC_EEEiEEENS5_IJNS5_IJNSA_ILi0EEESD_EEENSA_ILi512EEEEEENS5_IJSV_iEEEEEEEEEEESK_S12_NS4_8TiledMMAINS4_8MMA_AtomIJNS4_27SM100_MMA_MXF8F6F4_2x1SM_SSISI_SI_fSJ_Li256ELi256ELNS4_4UMMA5MajorE0ELS17_0ELNS16_7ScaleInE0ELS18_0EEEEEENSM_INS5_IJSD_SD_SD_EEENS5_IJSV_SV_SV_EEEEENS5_IJNS4_10UnderscoreES1E_S1E_EEEEENS5_IJNS4_28SM100_TMA_2SM_LOAD_MULTICASTES1H_EEENS5_IJNS4_14ComposedLayoutINS4_7SwizzleILi3ELi4ELi3EEENS4_18smem_ptr_flag_bitsILi8EEENSM_INS5_IJNSA_ILi8EEENSA_ILi128EEEEEENS5_IJS1P_SD_EEEEEEENSM_INS5_IJNS5_IJNS5_IJSO_SD_EEENS5_IJSN_SD_EEEEEESD_NS5_IJSC_SB_EEEEEENS5_IJNS5_IJNS5_IJST_SX_EEESW_EEESV_NS5_IJSD_SX_EEEEEEEEEEEvNS4_8identityENS5_IJNS4_18SM100_TMA_2SM_LOADES1H_EEENS5_IJS1T_NSM_INS5_IJNS5_IJNS5_IJSO_SB_EEES1V_EEESD_S1X_EEENS5_IJS20_SV_NS5_IJSD_NSA_ILi1024EEEEEEEEEEEEEEvS25_EENS_8epilogue10collective18CollectiveEpilogueINS2H_23Sm100TmaWarpSpecializedILi4ELi2ELi64ELb1ELb0EEEJNS5_IJS1P_SG_SG_EEENS5_IJNSM_IS1P_SD_EENSM_INSA_ILi64EEESD_EEEEENS_10bfloat16_tESL_S2R_SL_NS2H_6fusion15FusionCallbacksIS2L_NS2S_17LinearCombinationIS2R_fS2R_fLNS_15FloatRoundStyleE2EEES2M_S2Q_JEEENS4_5SM1004TMEM4LOAD26SM100_TMEM_LOAD_32dp32b64xENS4_13SM90_TMA_LOADENS1J_IS1L_NS1M_ILi16EEENSM_INS5_IJS1O_S2O_EEENS5_IJS2O_SD_EEEEEEENS4_39AutoVectorizingCopyWithAssumedAlignmentILi128EEENS4_14SM90_TMA_STOREES37_S39_S39_EEEvvEEEEvNT_6ParamsE)
        .other          _ZN7cutlass13device_kernelINS_4gemm6kernel13GemmUniversalIN4cute5tupleIJiiiiEEENS1_10collective13CollectiveMmaINS1_46MainloopSm100TmaUmmaWarpSpecializedBlockScaledILi2ELi2ELi1ENS5_IJNS4_1CILi2EEENSA_ILi4EEENSA_ILi1EEEEEEEENS5_IJNSA_ILi256EEESG_SG_EEENS5_IJNS_12float_e4m3_tENS_13float_ue8m0_tEEEENS5_IJNS5_IJlSD_lEEENS4_6LayoutINS5_IJNS5_IJNS5_IJNSA_ILi32EEESC_EEEiEEESP_NS5_IJSD_iEEEEEENS5_IJNS5_IJNS5_IJNSA_ILi16EEESC_EEEiEEENS5_IJNS5_IJNSA_ILi0EEESD_EEENSA_ILi512EEEEEENS5_IJSV_iEEEEEEEEEEESK_S12_NS4_8TiledMMAINS4_8MMA_AtomIJNS4_27SM100_MMA_MXF8F6F4_2x1SM_SSISI_SI_fSJ_Li256ELi256ELNS4_4UMMA5MajorE0ELS17_0ELNS16_7ScaleInE0ELS18_0EEEEEENSM_INS5_IJSD_SD_SD_EEENS5_IJSV_SV_SV_EEEEENS5_IJNS4_10UnderscoreES1E_S1E_EEEEENS5_IJNS4_28SM100_TMA_2SM_LOAD_MULTICASTES1H_EEENS5_IJNS4_14ComposedLayoutINS4_7SwizzleILi3ELi4ELi3EEENS4_18smem_ptr_flag_bitsILi8EEENSM_INS5_IJNSA_ILi8EEENSA_ILi128EEEEEENS5_IJS1P_SD_EEEEEEENSM_INS5_IJNS5_IJNS5_IJSO_SD_EEENS5_IJSN_SD_EEEEEESD_NS5_IJSC_SB_EEEEEENS5_IJNS5_IJNS5_IJST_SX_EEESW_EEESV_NS5_IJSD_SX_EEEEEEEEEEEvNS4_8identityENS5_IJNS4_18SM100_TMA_2SM_LOADES1H_EEENS5_IJS1T_NSM_INS5_IJNS5_IJNS5_IJSO_SB_EEES1V_EEESD_S1X_EEENS5_IJS20_SV_NS5_IJSD_NSA_ILi1024EEEEEEEEEEEEEEvS25_EENS_8epilogue10collective18CollectiveEpilogueINS2H_23Sm100TmaWarpSpecializedILi4ELi2ELi64ELb1ELb0EEEJNS5_IJS1P_SG_SG_EEENS5_IJNSM_IS1P_SD_EENSM_INSA_ILi64EEESD_EEEEENS_10bfloat16_tESL_S2R_SL_NS2H_6fusion15FusionCallbacksIS2L_NS2S_17LinearCombinationIS2R_fS2R_fLNS_15FloatRoundStyleE2EEES2M_S2Q_JEEENS4_5SM1004TMEM4LOAD26SM100_TMEM_LOAD_32dp32b64xENS4_13SM90_TMA_LOADENS1J_IS1L_NS1M_ILi16EEENSM_INS5_IJS1O_S2O_EEENS5_IJS2O_SD_EEEEEEENS4_39AutoVectorizingCopyWithAssumedAlignmentILi128EEENS4_14SM90_TMA_STOREES37_S39_S39_EEEvvEEEEvNT_6ParamsE,@"STO_CUDA_ENTRY STV_DEFAULT"
_ZN7cutlass13device_kernelINS_4gemm6kernel13GemmUniversalIN4cute5tupleIJiiiiEEENS1_10collective13CollectiveMmaINS1_46MainloopSm100TmaUmmaWarpSpecializedBlockScaledILi2ELi2ELi1ENS5_IJNS4_1CILi2EEENSA_ILi4EEENSA_ILi1EEEEEEEENS5_IJNSA_ILi256EEESG_SG_EEENS5_IJNS_12float_e4m3_tENS_13float_ue8m0_tEEEENS5_IJNS5_IJlSD_lEEENS4_6LayoutINS5_IJNS5_IJNS5_IJNSA_ILi32EEESC_EEEiEEESP_NS5_IJSD_iEEEEEENS5_IJNS5_IJNS5_IJNSA_ILi16EEESC_EEEiEEENS5_IJNS5_IJNSA_ILi0EEESD_EEENSA_ILi512EEEEEENS5_IJSV_iEEEEEEEEEEESK_S12_NS4_8TiledMMAINS4_8MMA_AtomIJNS4_27SM100_MMA_MXF8F6F4_2x1SM_SSISI_SI_fSJ_Li256ELi256ELNS4_4UMMA5MajorE0ELS17_0ELNS16_7ScaleInE0ELS18_0EEEEEENSM_INS5_IJSD_SD_SD_EEENS5_IJSV_SV_SV_EEEEENS5_IJNS4_10UnderscoreES1E_S1E_EEEEENS5_IJNS4_28SM100_TMA_2SM_LOAD_MULTICASTES1H_EEENS5_IJNS4_14ComposedLayoutINS4_7SwizzleILi3ELi4ELi3EEENS4_18smem_ptr_flag_bitsILi8EEENSM_INS5_IJNSA_ILi8EEENSA_ILi128EEEEEENS5_IJS1P_SD_EEEEEEENSM_INS5_IJNS5_IJNS5_IJSO_SD_EEENS5_IJSN_SD_EEEEEESD_NS5_IJSC_SB_EEEEEENS5_IJNS5_IJNS5_IJST_SX_EEESW_EEESV_NS5_IJSD_SX_EEEEEEEEEEEvNS4_8identityENS5_IJNS4_18SM100_TMA_2SM_LOADES1H_EEENS5_IJS1T_NSM_INS5_IJNS5_IJNS5_IJSO_SB_EEES1V_EEESD_S1X_EEENS5_IJS20_SV_NS5_IJSD_NSA_ILi1024EEEEEEEEEEEEEEvS25_EENS_8epilogue10collective18CollectiveEpilogueINS2H_23Sm100TmaWarpSpecializedILi4ELi2ELi64ELb1ELb0EEEJNS5_IJS1P_SG_SG_EEENS5_IJNSM_IS1P_SD_EENSM_INSA_ILi64EEESD_EEEEENS_10bfloat16_tESL_S2R_SL_NS2H_6fusion15FusionCallbacksIS2L_NS2S_17LinearCombinationIS2R_fS2R_fLNS_15FloatRoundStyleE2EEES2M_S2Q_JEEENS4_5SM1004TMEM4LOAD26SM100_TMEM_LOAD_32dp32b64xENS4_13SM90_TMA_LOADENS1J_IS1L_NS1M_ILi16EEENSM_INS5_IJS1O_S2O_EEENS5_IJS2O_SD_EEEEEEENS4_39AutoVectorizingCopyWithAssumedAlignmentILi128EEENS4_14SM90_TMA_STOREES37_S39_S39_EEEvvEEEEvNT_6ParamsE:
[----:B------:R-:W1:Y:S01]  /*0000*/  LDC R1, c[0x0][0x37c] ;  /* 0x0000df00ff017b82 */ /* 0x000e620000000800 */
[----:B------:R-:W2:Y:S01]  /*0010*/  S2R R154, SR_TID.X ;  /* 0x00000000009a7919 */ /* 0x000ea20000002100 */
[----:B------:R-:W3:Y:S06]  /*0020*/  LDCU.64 UR12, c[0x0][0xc90] ;  /* 0x00019200ff0c77ac */ /* 0x000eec0008000a00 */
[----:B------:R-:W4:Y:S01]  /*0030*/  S2UR UR4, SR_CgaCtaId ;  /* 0x00000000000479c3 */ /* 0x000f220000008800 */
[----:B------:R-:W-:Y:S02]  /*0040*/  PRMT R142, RZ, 0x7610, R142 ;  /* 0x00007610ff8e7816 */ /* 0x000fe4000000008e */
[----:B------:R-:W-:-:S02]  /*0050*/  ELECT P0, URZ, PT ;  /* 0x0000000000ff782f */ /* 0x000fc40003800000 */
[----:B---3--:R-:W-:-:S04]  /*0060*/  ISETP.NE.U32.AND P1, PT, RZ, UR12, PT ;  /* 0x0000000cff007c0c */ /* 0x008fc8000bf25070 */
[----:B------:R-:W-:Y:S01]  /*0070*/  ISETP.NE.AND.EX P2, PT, RZ, UR13, PT, P1 ;  /* 0x0000000dff007c0c */ /* 0x000fe2000bf45310 */
[----:B----4-:R-:W-:Y:S01]  /*0080*/  ULOP3.LUT UR28, UR4, 0x1, URZ, 0xc0, !UPT ;  /* 0x00000001041c7892 */ /* 0x010fe2000f8ec0ff */
[----:B--2---:R-:W-:-:S05]  /*0090*/  SHF.R.U32.HI R143, RZ, 0x5, R154 ;  /* 0x00000005ff8f7819 */ /* 0x004fca000001169a */
[----:B------:R-:W2:Y:S02]  /*00a0*/  SHFL.IDX PT, R0, R143, RZ, 0x1f ;  /* 0x00001fff8f007589 */ /* 0x000ea400000e0000 */
[----:B--2---:R-:W-:-:S04]  /*00b0*/  R2UR UR17, R0 ;  /* 0x00000000001172ca */ /* 0x004fc800000e0000 */
[----:B-1----:R-:W-:Y:S11]  /*00c0*/  @P2 BRA `(.L_x_0) ;  /* 0x0000000000302947 */ /* 0x002ff60003800000 */
[----:B------:R-:W1:Y:S02]  /*00d0*/  LDCU.64 UR4, c[0x0][0xc88] ;  /* 0x00019100ff0477ac */ /* 0x000e640008000a00 */
[----:B-1----:R-:W-:-:S04]  /*00e0*/  UISETP.NE.U32.AND UP0, UPT, UR4, URZ, UPT ;  /* 0x000000ff0400728c */ /* 0x002fc8000bf05070 */
[----:B------:R-:W-:-:S09]  /*00f0*/  UISETP.NE.AND.EX UP0, UPT, UR5, URZ, UPT, UP0 ;  /* 0x000000ff0500728c */ /* 0x000fd2000bf05300 */
[----:B------:R-:W-:Y:S05]  /*0100*/  BRA.U !UP0, `(.L_x_1) ;  /* 0x0000000108147547 */ /* 0x000fea000b800000 */
[----:B------:R-:W1:Y:S01]  /*0110*/  LDC.64 R2, c[0x0][0xc88] ;  /* 0x00032200ff027b82 */ /* 0x000e620000000a00 */
[----:B------:R-:W1:Y:S02]  /*0120*/  LDCU.64 UR4, c[0x0][0x358] ;  /* 0x00006b00ff0477ac */ /* 0x000e640008000a00 */
[----:B-1----:R1:W5:Y:S01]  /*0130*/  LDG.E R71, desc[UR4][R2.64] ;  /* 0x0000000402477981 */ /* 0x002362000c1e1900 */
[----:B------:R-:W-:Y:S01]  /*0140*/  HFMA2 R142, -RZ, RZ, 0, 5.9604644775390625e-08 ;  /* 0x00000001ff8e7431 */ /* 0x000fe200000001ff */
[----:B------:R-:W-:Y:S05]  /*0150*/  BRA `(.L_x_0) ;  /* 0x00000000000c7947 */ /* 0x000fea0003800000 */
.L_x_1:
[----:B------:R-:W1:Y:S01]  /*0160*/  LDCU UR4, c[0x0][0xc80] ;  /* 0x00019000ff0477ac */ /* 0x000e620008000800 */
[----:B------:R-:W-:Y:S01]  /*0170*/  HFMA2 R142, -RZ, RZ, 0, 5.9604644775390625e-08 ;  /* 0x00000001ff8e7431 */ /* 0x000fe200000001ff */
[----:B-1----:R-:W-:-:S07]  /*0180*/  MOV R71, UR4 ;  /* 0x0000000400477c02 */ /* 0x002fce0008000f00 */
.L_x_0:
[----:B------:R-:W2:Y:S02]  /*0190*/  LDCU.64 UR4, c[0x0][0xcb0] ;  /* 0x00019600ff0477ac */ /* 0x000ea40008000a00 */
[----:B--2---:R-:W-:-:S04]  /*01a0*/  UISETP.NE.U32.AND UP0, UPT, UR4, URZ, UPT ;  /* 0x000000ff0400728c */ /* 0x004fc8000bf05070 */
[----:B------:R-:W-:-:S09]  /*01b0*/  UISETP.NE.AND.EX UP0, UPT, UR5, URZ, UPT, UP0 ;  /* 0x000000ff0500728c */ /* 0x000fd2000bf05300 */
[----:B------:R-:W-:Y:S05]  /*01c0*/  BRA.U UP0, `(.L_x_2) ;  /* 0x0000000100287547 */ /* 0x000fea000b800000 */
[----:B------:R-:W2:Y:S02]  /*01d0*/  LDCU.64 UR4, c[0x0][0xca8] ;  /* 0x00019500ff0477ac */ /* 0x000ea40008000a00 */
[----:B--2---:R-:W-:-:S04]  /*01e0*/  UISETP.NE.U32.AND UP0, UPT, UR4, URZ, UPT ;  /* 0x000000ff0400728c */ /* 0x004fc8000bf05070 */
[----:B------:R-:W-:-:S09]  /*01f0*/  UISETP.NE.AND.EX UP0, UPT, UR5, URZ, UPT, UP0 ;  /* 0x000000ff0500728c */ /* 0x000fd2000bf05300 */
[----:B------:R-:W-:Y:S05]  /*0200*/  BRA.U !UP0, `(.L_x_3) ;  /* 0x0000000108107547 */ /* 0x000fea000b800000 */
[----:B------:R-:W2:Y:S01]  /*0210*/  LDC.64 R68, c[0x0][0xca8] ;  /* 0x00032a00ff447b82 */ /* 0x000ea20000000a00 */
[----:B------:R-:W2:Y:S02]  /*0220*/  LDCU.64 UR4, c[0x0][0x358] ;  /* 0x00006b00ff0477ac */ /* 0x000ea40008000a00 */
[----:B--2---:R2:W5:Y:S01]  /*0230*/  LDG.E R68, desc[UR4][R68.64] ;  /* 0x0000000444447981 */ /* 0x004562000c1e1900 */
[----:B------:R-:W-:Y:S05]  /*0240*/  BRA `(.L_x_2) ;  /* 0x0000000000087947 */ /* 0x000fea0003800000 */
.L_x_3:
[----:B------:R-:W2:Y:S02]  /*0250*/  LDCU UR4, c[0x0][0xca0] ;  /* 0x00019400ff0477ac */ /* 0x000ea40008000800 */
[----:B--2---:R-:W-:Y:S02]  /*0260*/  MOV R68, UR4 ;  /* 0x0000000400447c02 */ /* 0x004fe40008000f00 */
.L_x_2:
[----:B------:R-:W-:Y:S01]  /*0270*/  IMAD.U32 R0, RZ, RZ, UR17 ;  /* 0x00000011ff007e24 */ /* 0x000fe2000f8e00ff */
[----:B------:R-:W-:Y:S04]  /*0280*/  BSSY.RECONVERGENT B0, `(.L_x_4) ;  /* 0x0000012000007945 */ /* 0x000fe80003800200 */
[C---:B------:R-:W-:Y:S02]  /*0290*/  ISETP.NE.OR P3, PT, R0.reuse, 0x1, !P0 ;  /* 0x000000010000780c */ /* 0x040fe40004765670 */
[----:B------:R-:W-:-:S11]  /*02a0*/  ISETP.NE.OR P2, PT, R0, 0x3, !P0 ;  /* 0x000000030000780c */ /* 0x000fd60004745670 */
[----:B------:R-:W-:Y:S05]  /*02b0*/  @P3 BRA `(.L_x_5) ;  /* 0x0000000000383947 */ /* 0x000fea0003800000 */
[----:B------:R-:W3:Y:S02]  /*02c0*/  LDCU.64 UR4, c[0x0][0x348] ;  /* 0x00006900ff0477ac */ /* 0x000ee40008000a00 */
[----:B---3--:R-:W-:Y:S02]  /*02d0*/  UIADD3 UR10, UP3, UPT, UR4, 0x80, URZ ;  /* 0x00000080040a7890 */ /* 0x008fe4000ff7e0ff */
[----:B------:R-:W-:Y:S02]  /*02e0*/  UIADD3 UR8, UP2, UPT, UR4, 0x180, URZ ;  /* 0x0000018004087890 */ /* 0x000fe4000ff5e0ff */
[----:B------:R-:W-:Y:S02]  /*02f0*/  UIADD3 UR6, UP1, UPT, UR4, 0x280, URZ ;  /* 0x0000028004067890 */ /* 0x000fe4000ff3e0ff */
[----:B------:R-:W-:Y:S02]  /*0300*/  UIADD3 UR4, UP0, UPT, UR4, 0x380, URZ ;  /* 0x0000038004047890 */ /* 0x000fe4000ff1e0ff */
[----:B------:R-:W-:-:S02]  /*0310*/  UIADD3.X UR11, UPT, UPT, URZ, UR5, URZ, UP3, !UPT ;  /* 0x00000005ff0b7290 */ /* 0x000fc40009ffe4ff */
[----:B------:R-:W-:Y:S02]  /*0320*/  UIADD3.X UR9, UPT, UPT, URZ, UR5, URZ, UP2, !UPT ;  /* 0x00000005ff097290 */ /* 0x000fe400097fe4ff */
[----:B------:R-:W-:Y:S02]  /*0330*/  UIADD3.X UR7, UPT, UPT, URZ, UR5, URZ, UP1, !UPT ;  /* 0x00000005ff077290 */ /* 0x000fe40008ffe4ff */
[----:B------:R-:W-:-:S03]  /*0340*/  UIADD3.X UR5, UPT, UPT, URZ, UR5, URZ, UP0, !UPT ;  /* 0x00000005ff057290 */ /* 0x000fc600087fe4ff */
[----:B------:R3:W-:Y:S02]  /*0350*/  UTMACCTL.PF [UR10] ;  /* 0x000000000a0079b9 */ /* 0x0007e40008040000 */
[----:B------:R3:W-:Y:S02]  /*0360*/  UTMACCTL.PF [UR8] ;  /* 0x00000000080079b9 */ /* 0x0007e40008040000 */
[----:B------:R3:W-:Y:S02]  /*0370*/  UTMACCTL.PF [UR6] ;  /* 0x00000000060079b9 */ /* 0x0007e40008040000 */
[----:B------:R3:W-:Y:S02]  /*0380*/  UTMACCTL.PF [UR4] ;  /* 0x00000000040079b9 */ /* 0x0007e40008040000 */
[----:B---3--:R-:W-:Y:S01]  /*0390*/  NOP ;  /* 0x0000000000007918 */ /* 0x008fe20000000000 */
.L_x_5:
[----:B------:R-:W-:Y:S05]  /*03a0*/  BSYNC.RECONVERGENT B0 ;  /* 0x0000000000007941 */ /* 0x000fea0003800200 */
.L_x_4:
[----:B------:R-:W-:Y:S04]  /*03b0*/  BSSY.RECONVERGENT B0, `(.L_x_6) ;  /* 0x000000a000007945 */ /* 0x000fe80003800200 */
[----:B------:R-:W-:Y:S05]  /*03c0*/  @P2 BRA `(.L_x_7) ;  /* 0x0000000000202947 */ /* 0x000fea0003800000 */
[----:B------:R-:W3:Y:S02]  /*03d0*/  LDCU.64 UR4, c[0x0][0x348] ;  /* 0x00006900ff0477ac */ /* 0x000ee40008000a00 */
[----:B---3--:R-:W-:Y:S02]  /*03e0*/  UIADD3 UR6, UP1, UPT, UR4, 0x980, URZ ;  /* 0x0000098004067890 */ /* 0x008fe4000ff3e0ff */
[----:B------:R-:W-:Y:S02]  /*03f0*/  UIADD3 UR4, UP0, UPT, UR4, 0xa80, URZ ;  /* 0x00000a8004047890 */ /* 0x000fe4000ff1e0ff */
[----:B------:R-:W-:Y:S02]  /*0400*/  UIADD3.X UR7, UPT, UPT, URZ, UR5, URZ, UP1, !UPT ;  /* 0x00000005ff077290 */ /* 0x000fe40008ffe4ff */
[----:B------:R-:W-:-:S07]  /*0410*/  UIADD3.X UR5, UPT, UPT, URZ, UR5, URZ, UP0, !UPT ;  /* 0x00000005ff057290 */ /* 0x000fce00087fe4ff */
[----:B------:R3:W-:Y:S02]  /*0420*/  UTMACCTL.PF [UR6] ;  /* 0x00000000060079b9 */ /* 0x0007e40008040000 */
[----:B------:R3:W-:Y:S02]  /*0430*/  UTMACCTL.PF [UR4] ;  /* 0x00000000040079b9 */ /* 0x0007e40008040000 */
[----:B---3--:R-:W-:Y:S01]  /*0440*/  NOP ;  /* 0x0000000000007918 */ /* 0x008fe20000000000 */
.L_x_7:
[----:B------:R-:W-:Y:S05]  /*0450*/  BSYNC.RECONVERGENT B0 ;  /* 0x0000000000007941 */ /* 0x000fea0003800200 */
.L_x_6:
[----:B------:R-:W3:Y:S01]  /*0460*/  LDCU.64 UR4, c[0x0][0xc88] ;  /* 0x00019100ff0477ac */ /* 0x000ee20008000a00 */
[----:B------:R-:W-:Y:S01]  /*0470*/  ISETP.NE.AND.EX P1, PT, RZ, UR13, PT, P1 ;  /* 0x0000000dff007c0c */ /* 0x000fe2000bf25310 */
[----:B------:R-:W-:Y:S01]  /*0480*/  UPLOP3.LUT UP4, UPT, UPT, UPT, UPT, 0x80, 0x8 ;  /* 0x000000000008789c */ /* 0x000fe20003f8f070 */
[----:B---3--:R-:W-:-:S04]  /*0490*/  ISETP.NE.U32.AND P2, PT, RZ, UR4, PT ;  /* 0x00000004ff007c0c */ /* 0x008fc8000bf45070 */
[----:B------:R-:W-:-:S13]  /*04a0*/  ISETP.NE.AND.EX P2, PT, RZ, UR5, PT, P2 ;  /* 0x00000005ff007c0c */ /* 0x000fda000bf45320 */
[----:B------:R-:W-:Y:S05]  /*04b0*/  @P2 BRA P1, `(.L_x_8) ;  /* 0x0000000000282947 */ /* 0x000fea0000800000 */
[----:B------:R-:W-:Y:S01]  /*04c0*/  UISETP.NE.U32.AND UP0, UPT, UR12, URZ, UPT ;  /* 0x000000ff0c00728c */ /* 0x000fe2000bf05070 */
[----:B-----5:R-:W-:Y:S01]  /*04d0*/  FSETP.NEU.AND P1, PT, R71, RZ, PT ;  /* 0x000000ff4700720b */ /* 0x020fe20003f2d000 */
[----:B------:R-:W-:Y:S02]  /*04e0*/  UISETP.NE.U32.AND UP2, UPT, UR4, URZ, UPT ;  /* 0x000000ff0400728c */ /* 0x000fe4000bf45070 */
[----:B------:R-:W-:Y:S02]  /*04f0*/  UISETP.NE.AND.EX UP1, UPT, UR13, URZ, UPT, UP0 ;  /* 0x000000ff0d00728c */ /* 0x000fe4000bf25300 */
[----:B------:R-:W-:-:S04]  /*0500*/  UISETP.NE.AND.EX UP0, UPT, UR5, URZ, UPT, UP2 ;  /* 0x000000ff0500728c */ /* 0x000fc8000bf05320 */
[----:B------:R-:W-:-:S04]  /*0510*/  USEL UR4, URZ, 0xffffffff, UP0 ;  /* 0xffffffffff047887 */ /* 0x000fc80008000000 */
[----:B------:R-:W-:Y:S01]  /*0520*/  VOTEU.ANY UP0, P1 ;  /* 0x0000000000ff7886 */ /* 0x000fe20000800100 */
[----:B------:R-:W-:-:S04]  /*0530*/  @!UP1 USEL UR4, URZ, 0xffffffff, UP0 ;  /* 0xffffffffff049887 */ /* 0x000fc80008000000 */
[----:B------:R-:W-:-:S04]  /*0540*/  ULOP3.LUT UR4, UR4, 0x1, URZ, 0xc0, !UPT ;  /* 0x0000000104047892 */ /* 0x000fc8000f8ec0ff */
[----:B------:R-:W-:-:S11]  /*0550*/  UISETP.NE.U32.AND UP4, UPT, UR4, 0x1, UPT ;  /* 0x000000010400788c */ /* 0x000fd6000bf85070 */
.L_x_8:
[----:B------:R-:W3:Y:S01]  /*0560*/  SHFL.IDX PT, R0, R143, RZ, 0x1f ;  /* 0x00001fff8f007589 */ /* 0x000ee200000e0000 */
[----:B------:R-:W-:-:S04]  /*0570*/  UISETP.NE.AND UP0, UPT, UR17, 0x2, UPT ;  /* 0x000000021100788c */ /* 0x000fc8000bf05270 */
[----:B------:R-:W-:Y:S02]  /*0580*/  UISETP.EQ.AND UP1, UPT, UR28, URZ, !UP0 ;  /* 0x000000ff1c00728c */ /* 0x000fe4000c722270 */
[----:B------:R-:W-:-:S04]  /*0590*/  USEL UR53, URZ, 0x1, UP0 ;  /* 0x00000001ff357887 */ /* 0x000fc80008000000 */
[----:B------:R-:W-:Y:S02]  /*05a0*/  PLOP3.LUT P4, PT, P0, PT, UP1, 0x80, 0x8 ;  /* 0x000000000008781c */ /* 0x000fe4000078f018 */
[----:B---3--:R-:W-:-:S13]  /*05b0*/  ISETP.NE.AND P1, PT, R0, RZ, PT ;  /* 0x000000ff0000720c */ /* 0x008fda0003f25270 */
[----:B------:R-:W-:Y:S05]  /*05c0*/  @P1 BRA `(.L_x_9) ;  /* 0x0000000000481947 */ /* 0x000fea0003800000 */
[----:B------:R-:W3:Y:S01]  /*05d0*/  S2UR UR5, SR_CgaCtaId ;  /* 0x00000000000579c3 */ /* 0x000ee20000008800 */
[----:B------:R-:W-:Y:S01]  /*05e0*/  UMOV UR4, 0x400 ;  /* 0x0000040000047882 */ /* 0x000fe20000000000 */
[----:B------:R-:W-:Y:S01]  /*05f0*/  UMOV UR8, 0x1 ;  /* 0x0000000100087882 */ /* 0x000fe20000000000 */
[----:B------:R-:W-:Y:S01]  /*0600*/  UMOV UR6, 0x4 ;  /* 0x0000000400067882 */ /* 0x000fe20000000000 */
[----:B------:R-:W-:-:S04]  /*0610*/  UIADD3 UR8, UPT, UPT, -UR8, 0x100000, URZ ;  /* 0x0010000008087890 */ /* 0x000fc8000fffe1ff */
[----:B------:R-:W-:Y:S02]  /*0620*/  USHF.L.U32 UR9, UR8, 0xb, URZ ;  /* 0x0000000b08097899 */ /* 0x000fe400080006ff */
[----:B------:R-:W-:Y:S02]  /*0630*/  USHF.L.U32 UR8, UR8, 0x1, URZ ;  /* 0x0000000108087899 */ /* 0x000fe400080006ff */
[----:B------:R-:W-:-:S04]  /*0640*/  UIADD3 UR6, UPT, UPT, -UR6, 0x100000, URZ ;  /* 0x0010000006067890 */ /* 0x000fc8000fffe1ff */
[----:B------:R-:W-:Y:S02]  /*0650*/  USHF.L.U32 UR7, UR6, 0xb, URZ ;  /* 0x0000000b06077899 */ /* 0x000fe400080006ff */
[----:B------:R-:W-:Y:S01]  /*0660*/  USHF.L.U32 UR6, UR6, 0x1, URZ ;  /* 0x0000000106067899 */ /* 0x000fe200080006ff */
[----:B------:R-:W-:Y:S01]  /*0670*/  ELECT P1, URZ, PT ;  /* 0x0000000000ff782f */ /* 0x000fe20003820000 */
[----:B---3--:R-:W-:Y:S01]  /*0680*/  ULEA UR4, UR5, UR4, 0x18 ;  /* 0x0000000405047291 */ /* 0x008fe2000f8ec0ff */
[----:B------:R-:W3:Y:S11]  /*0690*/  FENCE.VIEW.ASYNC.S ;  /* 0x00000000000073c6 */ /* 0x000ef60000000000 */
[----:B---3--:R3:W4:Y:S01]  /*06a0*/  SYNCS.EXCH.64 URZ, [UR4], UR8 ;  /* 0x0000000804ff75b2 */ /* 0x0087220008000100 */
[----:B------:R3:W1:Y:S01]  /*06b0*/  SYNCS.EXCH.64 URZ, [UR4+0x10], UR6 ;  /* 0x0000100604ff75b2 */ /* 0x0006620008000100 */
[----:B------:R3:W1:Y:S01]  /*06c0*/  SYNCS.EXCH.64 URZ, [UR4+0x8], UR8 ;  /* 0x0000080804ff75b2 */ /* 0x0006620008000100 */
[----:B------:R3:W1:Y:S01]  /*06d0*/  SYNCS.EXCH.64 URZ, [UR4+0x18], UR6 ;  /* 0x0000180604ff75b2 */ /* 0x0006620008000100 */
[----:B------:R-:W-:Y:S01]  /*06e0*/  NOP ;  /* 0x0000000000007918 */ /* 0x000fe20000000000 */
.L_x_9:
[----:B------:R-:W2:Y:S01]  /*06f0*/  SHFL.IDX PT, R0, R143, RZ, 0x1f ;  /* 0x00001fff8f007589 */ /* 0x000ea200000e0000 */
[----:B------:R-:W-:Y:S01]  /*0700*/  NOP ;  /* 0x0000000000007918 */ /* 0x000fe20000000000 */
[----:B--2---:R-:W-:-:S13]  /*0710*/  ISETP.NE.AND P1, PT, R0, 0x1, PT ;  /* 0x000000010000780c */ /* 0x004fda0003f25270 */
[----:B------:R-:W-:Y:S05]  /*0720*/  @P1 BRA `(.L_x_10) ;  /* 0x0000000000581947 */ /* 0x000fea0003800000 */
[----:B------:R-:W2:Y:S01]  /*0730*/  S2UR UR5, SR_CgaCtaId ;  /* 0x00000000000579c3 */ /* 0x000ea20000008800 */
[----:B---3--:R-:W-:Y:S01]  /*0740*/  UMOV UR4, 0x400 ;  /* 0x0000040000047882 */ /* 0x008fe20000000000 */
        /* <DEDUP_REMOVED lines=9> */
[----:B--2---:R-:W-:Y:S01]  /*07e0*/  ULEA UR4, UR5, UR4, 0x18 ;  /* 0x0000000405047291 */ /* 0x004fe2000f8ec0ff */
[----:B------:R-:W2:Y:S11]  /*07f0*/  FENCE.VIEW.ASYNC.S ;  /* 0x00000000000073c6 */ /* 0x000eb60000000000 */
[----:B--2---:R2:W3:Y:S01]  /*0800*/  SYNCS.EXCH.64 URZ, [UR4+0x20], UR8 ;  /* 0x0000200804ff75b2 */ /* 0x0044e20008000100 */
[----:B------:R2:W1:Y:S01]  /*0810*/  SYNCS.EXCH.64 URZ, [UR4+0x40], UR6 ;  /* 0x0000400604ff75b2 */ /* 0x0004620008000100 */
[----:B------:R2:W1:Y:S01]  /*0820*/  SYNCS.EXCH.64 URZ, [UR4+0x28], UR8 ;  /* 0x0000280804ff75b2 */ /* 0x0004620008000100 */
[----:B------:R2:W1:Y:S01]  /*0830*/  SYNCS.EXCH.64 URZ, [UR4+0x48], UR6 ;  /* 0x0000480604ff75b2 */ /* 0x0004620008000100 */
[----:B------:R2:W1:Y:S01]  /*0840*/  SYNCS.EXCH.64 URZ, [UR4+0x30], UR8 ;  /* 0x0000300804ff75b2 */ /* 0x0004620008000100 */
[----:B------:R2:W1:Y:S01]  /*0850*/  SYNCS.EXCH.64 URZ, [UR4+0x50], UR6 ;  /* 0x0000500604ff75b2 */ /* 0x0004620008000100 */
[----:B------:R2:W1:Y:S01]  /*0860*/  SYNCS.EXCH.64 URZ, [UR4+0x38], UR8 ;  /* 0x0000380804ff75b2 */ /* 0x0004620008000100 */
[----:B------:R2:W1:Y:S01]  /*0870*/  SYNCS.EXCH.64 URZ, [UR4+0x58], UR6 ;  /* 0x0000580604ff75b2 */ /* 0x0004620008000100 */
[----:B------:R-:W-:Y:S01]  /*0880*/  NOP ;  /* 0x0000000000007918 */ /* 0x000fe20000000000 */
.L_x_10:
[----:B------:R-:W4:Y:S01]  /*0890*/  SHFL.IDX PT, R0, R143, RZ, 0x1f ;  /* 0x00001fff8f007589 */ /* 0x000f2200000e0000 */
[----:B------:R-:W-:Y:S01]  /*08a0*/  NOP ;  /* 0x0000000000007918 */ /* 0x000fe20000000000 */
[----:B----4-:R-:W-:-:S13]  /*08b0*/  ISETP.NE.AND P1, PT, R0, 0x3, PT ;  /* 0x000000030000780c */ /* 0x010fda0003f25270 */
[----:B------:R-:W-:Y:S05]  /*08c0*/  @P1 BRA `(.L_x_11) ;  /* 0x0000000000301947 */ /* 0x000fea0003800000 */
[----:B--23--:R-:W2:Y:S01]  /*08d0*/  S2UR UR6, SR_CgaCtaId ;  /* 0x00000000000679c3 */ /* 0x00cea20000008800 */
[----:B------:R-:W-:Y:S01]  /*08e0*/  UMOV UR4, 0x400 ;  /* 0x0000040000047882 */ /* 0x000fe20000000000 */
[----:B------:R-:W-:Y:S01]  /*08f0*/  UMOV UR5, 0x20 ;  /* 0x0000002000057882 */ /* 0x000fe20000000000 */
[----:B------:R-:W-:Y:S01]  /*0900*/  ELECT P1, URZ, PT ;  /* 0x0000000000ff782f */ /* 0x000fe20003820000 */
[----:B--2---:R-:W-:Y:S02]  /*0910*/  ULEA UR6, UR6, UR4, 0x18 ;  /* 0x0000000406067291 */ /* 0x004fe4000f8ec0ff */
[----:B------:R-:W-:-:S04]  /*0920*/  UIADD3 UR4, UPT, UPT, -UR5, 0x100000, URZ ;  /* 0x0010000005047890 */ /* 0x000fc8000fffe1ff */
[----:B------:R-:W-:Y:S02]  /*0930*/  USHF.L.U32 UR5, UR4, 0xb, URZ ;  /* 0x0000000b04057899 */ /* 0x000fe400080006ff */
[----:B------:R-:W-:Y:S01]  /*0940*/  USHF.L.U32 UR4, UR4, 0x1, URZ ;  /* 0x0000000104047899 */ /* 0x000fe200080006ff */
[----:B------:R-:W2:Y:S11]  /*0950*/  FENCE.VIEW.ASYNC.S ;  /* 0x00000000000073c6 */ /* 0x000eb60000000000 */
[----:B--2---:R4:W2:Y:S01]  /*0960*/  SYNCS.EXCH.64 URZ, [UR6+0x60], UR4 ;  /* 0x0000600406ff75b2 */ /* 0x0048a20008000100 */
[----:B------:R4:W3:Y:S02]  /*0970*/  SYNCS.EXCH.64 URZ, [UR6+0x68], UR4 ;  /* 0x0000680406ff75b2 */ /* 0x0008e40008000100 */
[----:B----4-:R-:W-:Y:S01]  /*0980*/  NOP ;  /* 0x0000000000007918 */ /* 0x010fe20000000000 */
.L_x_11:
[----:B------:R-:W4:Y:S01]  /*0990*/  SHFL.IDX PT, R0, R143, RZ, 0x1f ;  /* 0x00001fff8f007589 */ /* 0x000f2200000e0000 */
[----:B------:R-:W-:Y:S01]  /*09a0*/  NOP ;  /* 0x0000000000007918 */ /* 0x000fe20000000000 */
[----:B----4-:R-:W-:-:S13]  /*09b0*/  ISETP.NE.AND P1, PT, R0, 0x4, PT ;  /* 0x000000040000780c */ /* 0x010fda0003f25270 */
[----:B------:R-:W-:Y:S05]  /*09c0*/  @P1 BRA `(.L_x_12) ;  /* 0x00000000004c1947 */ /* 0x000fea0003800000 */
[----:B------:R-:W4:Y:S01]  /*09d0*/  S2UR UR5, SR_CgaCtaId ;  /* 0x00000000000579c3 */ /* 0x000f220000008800 */
[----:B--23--:R-:W-:Y:S01]  /*09e0*/  UMOV UR4, 0x720 ;  /* 0x0000072000047882 */ /* 0x00cfe20000000000 */
[----:B------:R-:W-:Y:S01]  /*09f0*/  UMOV UR6, 0x400 ;  /* 0x0000040000067882 */ /* 0x000fe20000000000 */
[----:B------:R-:W-:Y:S01]  /*0a00*/  USEL UR4, UR4, 0x620, UP4 ;  /* 0x0000062004047887 */ /* 0x000fe2000a000000 */
[----:B------:R-:W-:Y:S01]  /*0a10*/  UMOV UR8, 0x1 ;  /* 0x0000000100087882 */ /* 0x000fe20000000000 */
[----:B------:R-:W-:Y:S01]  /*0a20*/  ELECT P1, URZ, PT ;  /* 0x0000000000ff782f */ /* 0x000fe20003820000 */
[----:B------:R-:W-:-:S04]  /*0a30*/  UIADD3 UR8, UPT, UPT, -UR8, 0x100000, URZ ;  /* 0x0010000008087890 */ /* 0x000fc8000fffe1ff */
[----:B------:R-:W-:Y:S02]  /*0a40*/  USHF.L.U32 UR9, UR8, 0xb, URZ ;  /* 0x0000000b08097899 */ /* 0x000fe400080006ff */
[----:B------:R-:W-:Y:S02]  /*0a50*/  USHF.L.U32 UR8, UR8, 0x1, URZ ;  /* 0x0000000108087899 */ /* 0x000fe400080006ff */
[----:B----4-:R-:W-:Y:S02]  /*0a60*/  ULEA UR6, UR5, UR6, 0x18 ;  /* 0x0000000605067291 */ /* 0x010fe4000f8ec0ff */
[----:B------:R-:W-:-:S04]  /*0a70*/  UIADD3 UR4, UPT, UPT, -UR4, 0x100000, URZ ;  /* 0x0010000004047890 */ /* 0x000fc8000fffe1ff */
[----:B------:R-:W-:Y:S02]  /*0a80*/  USHF.L.U32 UR5, UR4, 0xb, URZ ;  /* 0x0000000b04057899 */ /* 0x000fe400080006ff */
[----:B------:R-:W-:Y:S01]  /*0a90*/  USHF.L.U32 UR4, UR4, 0x1, URZ ;  /* 0x0000000104047899 */ /* 0x000fe200080006ff */
[----:B------:R-:W2:Y:S03]  /*0aa0*/  FENCE.VIEW.ASYNC.S ;  /* 0x00000000000073c6 */ /* 0x000ea60000000000 */
[----:B--2---:R4:W2:Y:S08]  /*0ab0*/  SYNCS.EXCH.64 URZ, [UR6+0x70], UR8 ;  /* 0x0000700806ff75b2 */ /* 0x0048b00008000100 */
[----:B------:R4:W3:Y:S01]  /*0ac0*/  SYNCS.EXCH.64 URZ, [UR6+0x80], UR4 ;  /* 0x0000800406ff75b2 */ /* 0x0008e20008000100 */
[----:B------:R4:W1:Y:S01]  /*0ad0*/  SYNCS.EXCH.64 URZ, [UR6+0x78], UR8 ;  /* 0x0000780806ff75b2 */ /* 0x0008620008000100 */
[----:B------:R4:W1:Y:S02]  /*0ae0*/  SYNCS.EXCH.64 URZ, [UR6+0x88], UR4 ;  /* 0x0000880406ff75b2 */ /* 0x0008640008000100 */
[----:B----4-:R-:W-:Y:S01]  /*0af0*/  NOP ;  /* 0x0000000000007918 */ /* 0x010fe20000000000 */
.L_x_12:
[----:B------:R-:W4:Y:S01]  /*0b00*/  SHFL.IDX PT, R0, R143, RZ, 0x1f ;  /* 0x00001fff8f007589 */ /* 0x000f2200000e0000 */
[----:B------:R-:W-:Y:S01]  /*0b10*/  NOP ;  /* 0x0000000000007918 */ /* 0x000fe20000000000 */
[----:B----4-:R-:W-:-:S13]  /*0b20*/  ISETP.NE.AND P1, PT, R0, 0x5, PT ;  /* 0x000000050000780c */ /* 0x010fda0003f25270 */
[----:B------:R-:W-:Y:S05]  /*0b30*/  @P1 BRA `(.L_x_13) ;  /* 0x0000000000401947 */ /* 0x000fea0003800000 */
[----:B------:R-:W4:Y:S01]  /*0b40*/  S2UR UR5, SR_CgaCtaId ;  /* 0x00000000000579c3 */ /* 0x000f220000008800 */
[----:B--23--:R-:W-:Y:S01]  /*0b50*/  UMOV UR4, 0x400 ;  /* 0x0000040000047882 */ /* 0x00cfe20000000000 */
        /* <DEDUP_REMOVED lines=9> */
[----:B----4-:R-:W-:Y:S01]  /*0bf0*/  ULEA UR4, UR5, UR4, 0x18 ;  /* 0x0000000405047291 */ /* 0x010fe2000f8ec0ff */
[----:B------:R-:W2:Y:S11]  /*0c00*/  FENCE.VIEW.ASYNC.S ;  /* 0x00000000000073c6 */ /* 0x000eb60000000000 */
[----:B--2---:R4:W2:Y:S01]  /*0c10*/  SYNCS.EXCH.64 URZ, [UR4+0x90], UR6 ;  /* 0x0000900604ff75b2 */ /* 0x0048a20008000100 */
[----:B------:R4:W3:Y:S02]  /*0c20*/  SYNCS.EXCH.64 URZ, [UR4+0x98], UR8 ;  /* 0x0000980804ff75b2 */ /* 0x0008e40008000100 */
[----:B----4-:R-:W-:Y:S01]  /*0c30*/  NOP ;  /* 0x0000000000007918 */ /* 0x010fe20000000000 */
.L_x_13:
[----:B------:R-:W4:Y:S01]  /*0c40*/  SHFL.IDX PT, R0, R143, RZ, 0x1f ;  /* 0x00001fff8f007589 */ /* 0x000f2200000e0000 */
[----:B------:R-:W-:Y:S01]  /*0c50*/  ISETP.NE.OR P0, PT, RZ, UR17, !P0 ;  /* 0x00000011ff007c0c */ /* 0x000fe2000c705670 */
[----:B------:R-:W-:Y:S01]  /*0c60*/  NOP ;  /* 0x0000000000007918 */ /* 0x000fe20000000000 */
[----:B----4-:R-:W-:-:S13]  /*0c70*/  ISETP.NE.AND P1, PT, R0, 0x3, PT ;  /* 0x000000030000780c */ /* 0x010fda0003f25270 */
[----:B------:R-:W-:Y:S05]  /*0c80*/  @P1 BRA `(.L_x_14) ;  /* 0x0000000000381947 */ /* 0x000fea0003800000 */
[----:B------:R-:W4:Y:S01]  /*0c90*/  S2UR UR5, SR_CgaCtaId ;  /* 0x00000000000579c3 */ /* 0x000f220000008800 */
[----:B--23--:R-:W-:Y:S01]  /*0ca0*/  UMOV UR4, 0x400 ;  /* 0x0000040000047882 */ /* 0x00cfe20000000000 */
[----:B------:R-:W-:Y:S01]  /*0cb0*/  UMOV UR6, 0x20 ;  /* 0x0000002000067882 */ /* 0x000fe20000000000 */
[----:B------:R-:W-:Y:S01]  /*0cc0*/  ELECT P1, URZ, PT ;  /* 0x0000000000ff782f */ /* 0x000fe20003820000 */
[----:B------:R-:W-:-:S04]  /*0cd0*/  UIADD3 UR6, UPT, UPT, -UR6, 0x100000, URZ ;  /* 0x0010000006067890 */ /* 0x000fc8000fffe1ff */
[----:B------:R-:W-:Y:S02]  /*0ce0*/  USHF.L.U32 UR7, UR6, 0xb, URZ ;  /* 0x0000000b06077899 */ /* 0x000fe400080006ff */
[----:B------:R-:W-:Y:S02]  /*0cf0*/  USHF.L.U32 UR6, UR6, 0x1, URZ ;  /* 0x0000000106067899 */ /* 0x000fe400080006ff */
[----:B----4-:R-:W-:Y:S01]  /*0d00*/  ULEA UR4, UR5, UR4, 0x18 ;  /* 0x0000000405047291 */ /* 0x010fe2000f8ec0ff */
[----:B------:R-:W2:Y:S11]  /*0d10*/  FENCE.VIEW.ASYNC.S ;  /* 0x00000000000073c6 */ /* 0x000eb60000000000 */
[----:B--2---:R4:W2:Y:S01]  /*0d20*/  SYNCS.EXCH.64 URZ, [UR4+0xa0], UR6 ;  /* 0x0000a00604ff75b2 */ /* 0x0048a20008000100 */
[----:B------:R4:W3:Y:S01]  /*0d30*/  SYNCS.EXCH.64 URZ, [UR4+0xb0], UR6 ;  /* 0x0000b00604ff75b2 */ /* 0x0008e20008000100 */
[----:B------:R4:W1:Y:S01]  /*0d40*/  SYNCS.EXCH.64 URZ, [UR4+0xa8], UR6 ;  /* 0x0000a80604ff75b2 */ /* 0x0008620008000100 */
[----:B------:R4:W1:Y:S02]  /*0d50*/  SYNCS.EXCH.64 URZ, [UR4+0xb8], UR6 ;  /* 0x0000b80604ff75b2 */ /* 0x0008640008000100 */
[----:B----4-:R-:W-:Y:S01]  /*0d60*/  NOP ;  /* 0x0000000000007918 */ /* 0x010fe20000000000 */
.L_x_14:
[----:B--23--:R-:W2:Y:S01]  /*0d70*/  S2UR UR7, SR_CgaCtaId ;  /* 0x00000000000779c3 */ /* 0x00cea20000008800 */
[----:B------:R-:W-:Y:S01]  /*0d80*/  VOTEU.ALL UP0, P0 ;  /* 0x0000000000ff7886 */ /* 0x000fe20000000000 */
[----:B------:R-:W-:Y:S01]  /*0d90*/  UMOV UR4, 0x100 ;  /* 0x0000010000047882 */ /* 0x000fe20000000000 */
[----:B------:R-:W-:Y:S01]  /*0da0*/  NOP ;  /* 0x0000000000007918 */ /* 0x000fe20000000000 */
[----:B-1----:R-:W-:Y:S01]  /*0db0*/  LOP3.LUT R2, R154, 0x1f, RZ, 0xc0, !PT ;  /* 0x0000001f9a027812 */ /* 0x002fe200078ec0ff */
[----:B------:R-:W-:Y:S01]  /*0dc0*/  UISETP.NE.AND UP5, UPT, UR17, URZ, UPT ;  /* 0x000000ff1100728c */ /* 0x000fe2000bfa5270 */
[----:B------:R-:W-:Y:S01]  /*0dd0*/  @!UP0 UMOV UR6, 0x400 ;  /* 0x0000040000068882 */ /* 0x000fe20000000000 */
[----:B------:R-:W-:-:S04]  /*0de0*/  @!UP0 UIADD3 UR4, UPT, UPT, -UR4, 0x100000, URZ ;  /* 0x0010000004048890 */ /* 0x000fc8000fffe1ff */
[----:B------:R-:W-:Y:S02]  /*0df0*/  @!UP0 USHF.L.U32 UR5, UR4, 0xb, URZ ;  /* 0x0000000b04058899 */ /* 0x000fe400080006ff */
[----:B------:R-:W-:Y:S02]  /*0e00*/  @!UP0 USHF.L.U32 UR4, UR4, 0x1, URZ ;  /* 0x0000000104048899 */ /* 0x000fe400080006ff */
[----:B--2---:R-:W-:Y:S01]  /*0e10*/  @!UP0 ULEA UR6, UR7, UR6, 0x18 ;  /* 0x0000000607068291 */ /* 0x004fe2000f8ec0ff */
[----:B------:R-:W1:Y:S01]  /*0e20*/  LDCU UR7, c[0x0][0x36c] ;  /* 0x00006d80ff0777ac */ /* 0x000e620008000800 */
[----:B------:R-:W-:Y:S01]  /*0e30*/  VOTEU.ALL UP0, P0 ;  /* 0x0000000000ff7886 */ /* 0x000fe20000000000 */
[----:B------:R-:W2:Y:S09]  /*0e40*/  FENCE.VIEW.ASYNC.S ;  /* 0x00000000000073c6 */ /* 0x000eb20000000000 */
[----:B--2---:R2:W3:Y:S01]  /*0e50*/  @!UP0 SYNCS.EXCH.64 URZ, [UR6+0xc0], UR4 ;  /* 0x0000c00406ff85b2 */ /* 0x0044e20008000100 */
[----:B-1----:R-:W-:-:S09]  /*0e60*/  UISETP.EQ.U32.AND UP6, UPT, UR7, 0x1, UPT ;  /* 0x000000010700788c */ /* 0x002fd2000bfc2070 */
[----:B--2---:R-:W-:Y:S05]  /*0e70*/  BRA.U !UP6, `(.L_x_15) ;  /* 0x000000010e087547 */ /* 0x004fea000b800000 */
[----:B---3--:R-:W-:Y:S01]  /*0e80*/  UCGABAR_ARV ;  /* 0x00000000000079c7 */ /* 0x008fe20008000000 */
[----:B------:R-:W-:Y:S05]  /*0e90*/  BRA `(.L_x_16) ;  /* 0x0000000000047947 */ /* 0x000fea0003800000 */
.L_x_15:
[----:B---3--:R-:W-:Y:S01]  /*0ea0*/  NOP ;  /* 0x0000000000007918 */ /* 0x008fe20000000000 */
.L_x_16:
[----:B------:R-:W1:Y:S01]  /*0eb0*/  S2UR UR77, SR_CTAID.X ;  /* 0x00000000004d79c3 */ /* 0x000e620000002500 */
[----:B------:R-:W-:-:S05]  /*0ec0*/  CS2R.32 R145, SR_CgaSize ;  /* 0x0000000000917805 */ /* 0x000fca0000008a00 */
[----:B------:R-:W-:-:S05]  /*0ed0*/  IMAD R145, R145, -0xa0, RZ ;  /* 0xffffff6091917824 */ /* 0x000fca00078e02ff */
[----:B------:R-:W-:-:S14]  /*0ee0*/  R2UR UR5, R145 ;  /* 0x00000000910572ca */ /* 0x000fdc00000e0000 */
[----:B------:R-:W2:Y:S01]  /*0ef0*/  LDCU UR5, c[0x0][UR5+0x2b0] ;  /* 0x00005600050577ac */ /* 0x000ea20008000800 */
[----:B------:R-:W-:-:S05]  /*0f00*/  CS2R.32 R145, SR_CgaSize ;  /* 0x0000000000917805 */ /* 0x000fca0000008a00 */
[----:B------:R-:W-:-:S05]  /*0f10*/  IMAD R145, R145, -0xa0, RZ ;  /* 0xffffff6091917824 */ /* 0x000fca00078e02ff */
[----:B------:R-:W-:-:S14]  /*0f20*/  R2UR UR4, R145 ;  /* 0x00000000910472ca */ /* 0x000fdc00000e0000 */
[----:B------:R-:W3:Y:S01]  /*0f30*/  LDCU UR4, c[0x0][UR4+0x2b4] ;  /* 0x00005680040477ac */ /* 0x000ee20008000800 */
[----:B------:R-:W4:Y:S01]  /*0f40*/  S2UR UR16, SR_CTAID.Y ;  /* 0x00000000001079c3 */ /* 0x000f220000002600 */
[----:B------:R-:W-:-:S05]  /*0f50*/  CS2R.32 R145, SR_CgaSize ;  /* 0x0000000000917805 */ /* 0x000fca0000008a00 */
[----:B------:R-:W-:-:S05]  /*0f60*/  IMAD R145, R145, -0xa0, RZ ;  /* 0xffffff6091917824 */ /* 0x000fca00078e02ff */
[----:B------:R-:W-:-:S14]  /*0f70*/  R2UR UR7, R145 ;  /* 0x00000000910772ca */ /* 0x000fdc00000e0000 */
[----:B------:R-:W3:Y:S01]  /*0f80*/  LDCU UR7, c[0x0][UR7+0x2a0] ;  /* 0x00005400070777ac */ /* 0x000ee20008000800 */
[----:B------:R-:W-:-:S05]  /*0f90*/  CS2R.32 R145, SR_CgaSize ;  /* 0x0000000000917805 */ /* 0x000fca0000008a00 */
[----:B------:R-:W-:-:S05]  /*0fa0*/  IMAD R145, R145, -0xa0, RZ ;  /* 0xffffff6091917824 */ /* 0x000fca00078e02ff */
[----:B------:R-:W-:-:S14]  /*0fb0*/  R2UR UR8, R145 ;  /* 0x00000000910872ca */ /* 0x000fdc00000e0000 */
[----:B------:R-:W3:Y:S01]  /*0fc0*/  LDCU UR8, c[0x0][UR8+0x2a4] ;  /* 0x00005480080877ac */ /* 0x000ee20008000800 */
[----:B------:R-:W3:Y:S01]  /*0fd0*/  S2UR UR6, SR_CgaCtaId ;  /* 0x00000000000679c3 */ /* 0x000ee20000008800 */
[----:B------:R-:W-:Y:S01]  /*0fe0*/  UISETP.GT.U32.AND UP1, UPT, UR28, 0xffff, UPT ;  /* 0x0000ffff1c00788c */ /* 0x000fe2000bf24070 */
[----:B------:R-:W-:Y:S01]  /*0ff0*/  UMOV UR13, 0x55 ;  /* 0x00000055000d7882 */ /* 0x000fe20000000000 */
[----:B------:R-:W-:Y:S01]  /*1000*/  UMOV UR12, 0x3 ;  /* 0x00000003000c7882 */ /* 0x000fe20000000000 */
[----:B------:R-:W3:Y:S01]  /*1010*/  LDCU UR19, c[0x0][0xf24] ;  /* 0x0001e480ff1377ac */ /* 0x000ee20008000800 */
[----:B-1----:R-:W-:Y:S01]  /*1020*/  I2FP.F32.U32 R3, UR77 ;  /* 0x0000004d00037c45 */ /* 0x002fe20008201000 */
[----:B------:R-:W1:Y:S04]  /*1030*/  LDCU UR45, c[0x0][0xf24] ;  /* 0x0001e480ff2d77ac */ /* 0x000e680008000800 */
[----:B--2---:R-:W-:Y:S01]  /*1040*/  FMUL R3, R3, UR5 ;  /* 0x0000000503037c20 */ /* 0x004fe20008400000 */
[----:B------:R-:W2:Y:S01]  /*1050*/  LDCU UR29, c[0x0][0xf30] ;  /* 0x0001e600ff1d77ac */ /* 0x000ea20008000800 */
[----:B----4-:R-:W-:Y:S01]  /*1060*/  I2FP.F32.U32 R0, UR16 ;  /* 0x0000001000007c45 */ /* 0x010fe20008201000 */
[----:B------:R-:W-:-:S03]  /*1070*/  USEL UR57, UR28, 0xffff, !UP1 ;  /* 0x0000ffff1c397887 */ /* 0x000fc6000c800000 */
[----:B------:R-:W4:Y:S01]  /*1080*/  F2I.U32.TRUNC.NTZ R3, R3 ;  /* 0x0000000300037305 */ /* 0x000f22000020f000 */
[----:B------:R-:W-:Y:S01]  /*1090*/  UMOV UR20, UR77 ;  /* 0x0000004d00147c82 */ /* 0x000fe20008000000 */
[----:B---3--:R-:W-:Y:S01]  /*10a0*/  FMUL R0, R0, UR4 ;  /* 0x0000000400007c20 */ /* 0x008fe20008400000 */
[----:B------:R-:W-:Y:S02]  /*10b0*/  ULOP3.LUT UR5, UR6, 0x6, URZ, 0xc0, !UPT ;  /* 0x0000000606057892 */ /* 0x000fe4000f8ec0ff */
[----:B------:R-:W-:-:S03]  /*10c0*/  USHF.L.U32 UR58, UR6, 0xb, URZ ;  /* 0x0000000b063a7899 */ /* 0x000fc600080006ff */
[----:B------:R-:W3:Y:S01]  /*10d0*/  F2I.U32.TRUNC.NTZ R0, R0 ;  /* 0x0000000000007305 */ /* 0x000ee2000020f000 */
[----:B------:R-:W-:Y:S02]  /*10e0*/  USHF.L.U32 UR11, UR6, 0x4, URZ ;  /* 0x00000004060b7899 */ /* 0x000fe400080006ff */
[----:B------:R-:W-:Y:S02]  /*10f0*/  USHF.L.U32 UR62, UR6, 0x7, URZ ;  /* 0x00000007063e7899 */ /* 0x000fe400080006ff */
[----:B------:R-:W-:Y:S02]  /*1100*/  USHF.R.U32.HI UR60, URZ, 0x2, UR6 ;  /* 0x00000002ff3c7899 */ /* 0x000fe40008011606 */
[----:B------:R-:W-:Y:S01]  /*1110*/  USHF.L.U32 UR18, UR6, 0x6, URZ ;  /* 0x0000000606127899 */ /* 0x000fe200080006ff */
[----:B----4-:R-:W-:Y:S01]  /*1120*/  R2UR UR4, R3 ;  /* 0x00000000030472ca */ /* 0x010fe200000e0000 */
[----:B------:R-:W-:Y:S01]  /*1130*/  USHF.L.U32 UR61, UR6, 0xa, URZ ;  /* 0x0000000a063d7899 */ /* 0x000fe200080006ff */
[----:B------:R-:W-:Y:S01]  /*1140*/  PRMT R3, RZ, 0x7610, R3 ;  /* 0x00007610ff037816 */ /* 0x000fe20000000003 */
[----:B------:R-:W-:Y:S01]  /*1150*/  UISETP.GT.U32.AND UP0, UPT, UR5, 0xffff, UPT ;  /* 0x0000ffff0500788c */ /* 0x000fe2000bf04070 */
[----:B---3--:R-:W-:-:S03]  /*1160*/  R2UR UR6, R0 ;  /* 0x00000000000672ca */ /* 0x008fc600000e0000 */
[----:B------:R-:W-:Y:S01]  /*1170*/  USEL UR56, UR5, 0xffff, !UP0 ;  /* 0x0000ffff05387887 */ /* 0x000fe2000c000000 */
[----:B------:R-:W-:-:S05]  /*1180*/  PRMT R0, RZ, 0x7610, R0 ;  /* 0x00007610ff007816 */ /* 0x000fca0000000000 */
[----:B------:R-:W-:-:S04]  /*1190*/  UIADD3 UR5, UPT, UPT, -UR4, URZ, URZ ;  /* 0x000000ff04057290 */ /* 0x000fc8000fffe1ff */
[----:B------:R-:W-:Y:S02]  /*11a0*/  UIMAD UR5, UR7, UR5, UR77 ;  /* 0x00000005070572a4 */ /* 0x000fe4000f8e024d */
[----:B------:R-:W-:-:S04]  /*11b0*/  UIADD3 UR4, UPT, UPT, -UR6, URZ, URZ ;  /* 0x000000ff06047290 */ /* 0x000fc8000fffe1ff */
[----:B------:R-:W-:Y:S01]  /*11c0*/  IMAD.U32 R145, RZ, RZ, UR5 ;  /* 0x00000005ff917e24 */ /* 0x000fe2000f8e00ff */
[----:B------:R-:W-:-:S06]  /*11d0*/  UIMAD UR4, UR8, UR4, UR16 ;  /* 0x00000004080472a4 */ /* 0x000fcc000f8e0210 */
[----:B------:R-:W-:Y:S01]  /*11e0*/  IMAD.U32 R144, RZ, RZ, UR4 ;  /* 0x00000004ff907e24 */ /* 0x000fe2000f8e00ff */
[----:B-12---:R-:W-:Y:S06]  /*11f0*/  BRA.U UP5, `(.L_x_17) ;  /* 0x0000000105607547 */ /* 0x006fec000b800000 */
[----:B------:R-:W-:Y:S02]  /*1200*/  R2UR UR4, R145 ;  /* 0x00000000910472ca */ /* 0x000fe400000e0000 */
[----:B------:R-:W-:-:S11]  /*1210*/  R2UR UR14, R144 ;  /* 0x00000000900e72ca */ /* 0x000fd600000e0000 */
[----:B------:R-:W-:Y:S02]  /*1220*/  UISETP.GT.U32.AND UP0, UPT, UR4, 0x1, UPT ;  /* 0x000000010400788c */ /* 0x000fe4000bf04070 */
[----:B------:R-:W-:Y:S02]  /*1230*/  ULOP3.LUT UR10, UR4, 0xfffffffe, URZ, 0xc0, !UPT ;  /* 0xfffffffe040a7892 */ /* 0x000fe4000f8ec0ff */
[----:B------:R-:W-:Y:S02]  /*1240*/  UISETP.NE.AND UP3, UPT, UR14, URZ, UP0 ;  /* 0x000000ff0e00728c */ /* 0x000fe40008765270 */
[----:B------:R-:W-:Y:S02]  /*1250*/  UISETP.NE.AND UP2, UPT, UR14, 0x1, UP0 ;  /* 0x000000010e00788c */ /* 0x000fe40008745270 */
[----:B------:R-:W-:Y:S02]  /*1260*/  UISETP.NE.AND UP1, UPT, UR14, 0x2, UP0 ;  /* 0x000000020e00788c */ /* 0x000fe40008725270 */
[----:B------:R-:W-:-:S02]  /*1270*/  UISETP.NE.AND UP0, UPT, UR14, 0x3, UP0 ;  /* 0x000000030e00788c */ /* 0x000fc40008705270 */
[----:B------:R-:W-:Y:S02]  /*1280*/  USEL UR6, URZ, 0x1, UP3 ;  /* 0x00000001ff067887 */ /* 0x000fe40009800000 */
[----:B------:R-:W-:Y:S02]  /*1290*/  USEL UR5, URZ, 0x4, UP2 ;  /* 0x00000004ff057887 */ /* 0x000fe40009000000 */
[----:B------:R-:W-:Y:S02]  /*12a0*/  USEL UR4, URZ, 0x10, UP1 ;  /* 0x00000010ff047887 */ /* 0x000fe40008800000 */
[----:B------:R-:W-:Y:S02]  /*12b0*/  USEL UR9, URZ, 0x40, UP0 ;  /* 0x00000040ff097887 */ /* 0x000fe40008000000 */
[----:B------:R-:W-:Y:S02]  /*12c0*/  USEL UR8, URZ, 0x2, UP3 ;  /* 0x00000002ff087887 */ /* 0x000fe40009800000 */
[----:B------:R-:W-:-:S02]  /*12d0*/  UIADD3 UR4, UPT, UPT, UR4, UR5, UR6 ;  /* 0x0000000504047290 */ /* 0x000fc4000fffe006 */
[----:B------:R-:W-:Y:S02]  /*12e0*/  USEL UR7, URZ, 0x8, UP2 ;  /* 0x00000008ff077887 */ /* 0x000fe40009000000 */
[----:B------:R-:W-:Y:S02]  /*12f0*/  USEL UR6, URZ, 0x20, UP1 ;  /* 0x00000020ff067887 */ /* 0x000fe40008800000 */
[----:B------:R-:W-:Y:S02]  /*1300*/  UIADD3 UR5, UPT, UPT, UR8, UR9, UR4 ;  /* 0x0000000908057290 */ /* 0x000fe4000fffe004 */
[----:B------:R-:W-:Y:S02]  /*1310*/  ULEA UR4, UR14, UR10, 0x1 ;  /* 0x0000000a0e047291 */ /* 0x000fe4000f8e08ff */
[----:B------:R-:W-:Y:S02]  /*1320*/  USEL UR8, URZ, 0x80, UP0 ;  /* 0x00000080ff087887 */ /* 0x000fe40008000000 */
[----:B------:R-:W-:-:S02]  /*1330*/  UIADD3 UR5, UPT, UPT, UR6, UR7, UR5 ;  /* 0x0000000706057290 */ /* 0x000fc4000fffe005 */
[----:B------:R-:W-:Y:S02]  /*1340*/  USHF.L.U32 UR4, UR12, UR4, URZ ;  /* 0x000000040c047299 */ /* 0x000fe400080006ff */
[----:B------:R-:W-:-:S04]  /*1350*/  UIADD3 UR5, UPT, UPT, UR5, UR8, URZ ;  /* 0x0000000805057290 */ /* 0x000fc8000fffe0ff */
[----:B------:R-:W-:Y:S02]  /*1360*/  IMAD.U32 R3, RZ, RZ, UR4 ;  /* 0x00000004ff037e24 */ /* 0x000fe4000f8e00ff */
[----:B------:R-:W-:-:S07]  /*1370*/  IMAD.U32 R0, RZ, RZ, UR5 ;  /* 0x00000005ff007e24 */ /* 0x000fce000f8e00ff */
.L_x_17:
[----:B------:R-:W1:Y:S01]  /*1380*/  S2UR UR52, SR_CTAID.Z ;  /* 0x00000000003479c3 */ /* 0x000e620000002700 */
[----:B------:R-:W-:Y:S02]  /*1390*/  UISETP.GE.AND UP0, UPT, UR19, 0x1, UPT ;  /* 0x000000011300788c */ /* 0x000fe4000bf06270 */
[----:B------:R-:W-:Y:S02]  /*13a0*/  USHF.L.U32 UR4, UR77, 0x7, URZ ;  /* 0x000000074d047899 */ /* 0x000fe400080006ff */
[----:B------:R-:W-:Y:S02]  /*13b0*/  ULOP3.LUT UR61, UR61, 0x400, URZ, 0xc0, !UPT ;  /* 0x000004003d3d7892 */ /* 0x000fe4000f8ec0ff */
[----:B------:R-:W-:Y:S02]  /*13c0*/  ULOP3.LUT UR57, UR57, 0xffff, URZ, 0xc0, !UPT ;  /* 0x0000ffff39397892 */ /* 0x000fe4000f8ec0ff */
[----:B------:R-:W-:Y:S02]  /*13d0*/  ULOP3.LUT UR56, UR56, 0xffff, URZ, 0xc0, !UPT ;  /* 0x0000ffff38387892 */ /* 0x000fe4000f8ec0ff */
[----:B------:R-:W-:-:S02]  /*13e0*/  UISETP.NE.AND UP3, UPT, UR17, 0x2, UPT ;  /* 0x000000021100788c */ /* 0x000fc4000bf65270 */
[----:B------:R-:W-:Y:S02]  /*13f0*/  ULOP3.LUT UR58, UR58, 0x3000, URZ, 0xc0, !UPT ;  /* 0x000030003a3a7892 */ /* 0x000fe4000f8ec0ff */
[----:B------:R-:W-:Y:S02]  /*1400*/  ULOP3.LUT UR74, UR11, 0x60, URZ, 0xc0, !UPT ;  /* 0x000000600b4a7892 */ /* 0x000fe4000f8ec0ff */
[----:B------:R-:W-:Y:S02]  /*1410*/  ULOP3.LUT UR62, UR62, 0x300, URZ, 0xc0, !UPT ;  /* 0x000003003e3e7892 */ /* 0x000fe4000f8ec0ff */
[----:B------:R-:W-:Y:S02]  /*1420*/  ULOP3.LUT UR60, UR60, 0x1, URZ, 0xc0, !UPT ;  /* 0x000000013c3c7892 */ /* 0x000fe4000f8ec0ff */
[----:B------:R-:W-:Y:S02]  /*1430*/  ULOP3.LUT UR18, UR18, 0x80, URZ, 0xc0, !UPT ;  /* 0x0000008012127892 */ /* 0x000fe4000f8ec0ff */
[----:B------:R-:W-:-:S02]  /*1440*/  ULOP3.LUT UR75, UR4, 0x80, URZ, 0xc0, !UPT ;  /* 0x00000080044b7892 */ /* 0x000fc4000f8ec0ff */
[----:B------:R-:W-:Y:S02]  /*1450*/  USHF.R.U32.HI UR59, URZ, 0xa, UR61 ;  /* 0x0000000aff3b7899 */ /* 0x000fe4000801163d */
[----:B------:R-:W-:Y:S02]  /*1460*/  USHF.L.U32 UR57, UR13, UR57, URZ ;  /* 0x000000390d397299 */ /* 0x000fe400080006ff */
[----:B------:R-:W-:Y:S01]  /*1470*/  USHF.L.U32 UR56, UR12, UR56, URZ ;  /* 0x000000380c387299 */ /* 0x000fe200080006ff */
[----:B-1----:R-:W-:Y:S11]  /*1480*/  BRA.U !UP0, `(.L_x_18) ;  /* 0x0000000108d47547 */ /* 0x002ff6000b800000 */
[----:B------:R-:W1:Y:S01]  /*1490*/  LDCU.128 UR12, c[0x0][0xf10] ;  /* 0x0001e200ff0c77ac */ /* 0x000e620008000c00 */
[----:B------:R-:W2:Y:S01]  /*14a0*/  LDCU UR6, c[0x0][0x370] ;  /* 0x00006e00ff0677ac */ /* 0x000ea20008000800 */
[----:B------:R-:W3:Y:S01]  /*14b0*/  LDCU UR5, c[0x0][0x374] ;  /* 0x00006e80ff0577ac */ /* 0x000ee20008000800 */
[----:B------:R-:W4:Y:S01]  /*14c0*/  LDCU UR21, c[0x0][0xf0c] ;  /* 0x0001e180ff1577ac */ /* 0x000f220008000800 */
[----:B------:R-:W4:Y:S01]  /*14d0*/  LDCU UR7, c[0x0][0xf20] ;  /* 0x0001e400ff0777ac */ /* 0x000f220008000800 */
[----:B------:R-:W4:Y:S01]  /*14e0*/  LDCU.64 UR8, c[0x0][0xf28] ;  /* 0x0001e500ff0877ac */ /* 0x000f220008000a00 */
[----:B-1----:R-:W-:Y:S02]  /*14f0*/  UISETP.NE.AND UP0, UPT, UR14, 0x1, UPT ;  /* 0x000000010e00788c */ /* 0x002fe4000bf05270 */
[----:B---3--:R-:W-:Y:S02]  /*1500*/  UIMAD.WIDE.U32 UR10, UR5, UR15, URZ ;  /* 0x0000000f050a72a5 */ /* 0x008fe4000f8e00ff */
[----:B--2---:R-:W-:-:S02]  /*1510*/  UIMAD.WIDE.U32 UR24, UR6, UR12, URZ ;  /* 0x0000000c061872a5 */ /* 0x004fc4000f8e00ff */
[----:B----4-:R-:W-:Y:S02]  /*1520*/  UISETP.NE.AND UP1, UPT, UR21, 0x1, UPT ;  /* 0x000000011500788c */ /* 0x010fe4000bf25270 */
[----:B------:R-:W-:Y:S01]  /*1530*/  UISETP.NE.AND UP2, UPT, UR19, 0x1, UPT ;  /* 0x000000011300788c */ /* 0x000fe2000bf45270 */
[----:B------:R-:W-:Y:S02]  /*1540*/  UMOV UR10, UR11 ;  /* 0x0000000b000a7c82 */ /* 0x000fe40008000000 */
[----:B------:R-:W-:Y:S01]  /*1550*/  UMOV UR24, UR25 ;  /* 0x0000001900187c82 */ /* 0x000fe20008000000 */
[----:B------:R-:W-:Y:S02]  /*1560*/  @UP0 USHF.R.U32.HI UR5, URZ, UR7, UR10 ;  /* 0x00000007ff050299 */ /* 0x000fe4000801160a */
[----:B------:R-:W-:Y:S02]  /*1570*/  UIMAD.WIDE.U32 UR26, UR16, UR15, URZ ;  /* 0x0000000f101a72a5 */ /* 0x000fe4000f8e00ff */
[----:B------:R-:W-:-:S02]  /*1580*/  UIMAD.WIDE.U32 UR10, UR5, UR8, URZ ;  /* 0x00000008050a72a5 */ /* 0x000fc4000f8e00ff */
[----:B------:R-:W-:Y:S02]  /*1590*/  @UP1 USHF.R.U32.HI UR6, URZ, UR13, UR24 ;  /* 0x0000000dff061299 */ /* 0x000fe40008011618 */
[----:B------:R-:W-:Y:S02]  /*15a0*/  UIMAD.WIDE.U32 UR22, UR20, UR12, URZ ;  /* 0x0000000c141672a5 */ /* 0x000fe4000f8e00ff */
[----:B------:R-:W-:Y:S01]  /*15b0*/  UIMAD.WIDE.U32 UR24, UR6, UR8, URZ ;  /* 0x00000008061872a5 */ /* 0x000fe2000f8e00ff */
[----:B------:R-:W-:Y:S01]  /*15c0*/  UMOV UR4, UR27 ;  /* 0x0000001b00047c82 */ /* 0x000fe20008000000 */
[----:B------:R-:W-:Y:S01]  /*15d0*/  UMOV UR10, UR11 ;  /* 0x0000000b000a7c82 */ /* 0x000fe20008000000 */
[----:B------:R-:W-:Y:S02]  /*15e0*/  USHF.R.U32.HI UR4, URZ, UR7, UR4 ;  /* 0x00000007ff047299 */ /* 0x000fe40008011604 */
[----:B------:R-:W-:Y:S01]  /*15f0*/  @UP2 USHF.R.U32.HI UR5, URZ, UR9, UR10 ;  /* 0x00000009ff052299 */ /* 0x000fe2000801160a */
[----:B------:R-:W-:Y:S01]  /*1600*/  UMOV UR22, UR23 ;  /* 0x0000001700167c82 */ /* 0x000fe20008000000 */
[----:B------:R-:W-:Y:S01]  /*1610*/  UMOV UR24, UR25 ;  /* 0x0000001900187c82 */ /* 0x000fe20008000000 */
[----:B------:R-:W-:-:S02]  /*1620*/  USHF.R.U32.HI UR13, URZ, UR13, UR22 ;  /* 0x0000000dff0d7299 */ /* 0x000fc40008011616 */
[----:B------:R-:W-:Y:S02]  /*1630*/  USEL UR4, UR16, UR4, !UP0 ;  /* 0x0000000410047287 */ /* 0x000fe4000c000000 */
[----:B------:R-:W-:Y:S02]  /*1640*/  @UP2 USHF.R.U32.HI UR6, URZ, UR9, UR24 ;  /* 0x00000009ff062299 */ /* 0x000fe40008011618 */
[----:B------:R-:W-:Y:S02]  /*1650*/  UIMAD UR7, UR5, UR19, URZ ;  /* 0x00000013050772a4 */ /* 0x000fe4000f8e02ff */
[----:B------:R-:W-:Y:S02]  /*1660*/  USEL UR5, UR20, UR13, !UP1 ;  /* 0x0000000d14057287 */ /* 0x000fe4000c800000 */
[----:B------:R-:W-:Y:S02]  /*1670*/  UIMAD UR12, UR6, UR19, URZ ;  /* 0x00000013060c72a4 */ /* 0x000fe4000f8e02ff */
[----:B------:R-:W-:-:S02]  /*1680*/  UISETP.GE.AND UP0, UPT, UR4, UR7, UPT ;  /* 0x000000070400728c */ /* 0x000fc4000bf06270 */
[----:B------:R-:W-:Y:S02]  /*1690*/  UIMAD.WIDE.U32 UR10, UR4, UR8, URZ ;  /* 0x00000008040a72a5 */ /* 0x000fe4000f8e00ff */
[----:B------:R-:W-:Y:S02]  /*16a0*/  UISETP.GE.OR UP0, UPT, UR5, UR12, UP0 ;  /* 0x0000000c0500728c */ /* 0x000fe40008706670 */
[----:B------:R-:W-:Y:S02]  /*16b0*/  UIMAD.WIDE.U32 UR12, UR5, UR8, URZ ;  /* 0x00000008050c72a5 */ /* 0x000fe4000f8e00ff */
[----:B------:R-:W-:Y:S01]  /*16c0*/  UIADD3 UR10, UPT, UPT, -UR4, URZ, URZ ;  /* 0x000000ff040a7290 */ /* 0x000fe2000fffe1ff */
[----:B------:R-:W-:Y:S01]  /*16d0*/  UMOV UR8, UR11 ;  /* 0x0000000b00087c82 */ /* 0x000fe20008000000 */
[----:B------:R-:W-:Y:S02]  /*16e0*/  UIADD3 UR11, UPT, UPT, -UR5, URZ, URZ ;  /* 0x000000ff050b7290 */ /* 0x000fe4000fffe1ff */
[----:B------:R-:W-:-:S03]  /*16f0*/  USHF.R.U32.HI UR8, URZ, UR9, UR8 ;  /* 0x00000009ff087299 */ /* 0x000fc60008011608 */
[----:B------:R-:W-:Y:S01]  /*1700*/  @!UP0 UMOV UR7, UR13 ;  /* 0x0000000d00078c82 */ /* 0x000fe20008000000 */
[----:B------:R-:W-:Y:S02]  /*1710*/  UIMAD UR16, UR14, UR10, UR16 ;  /* 0x0000000a0e1072a4 */ /* 0x000fe4000f8e0210 */
[----:B------:R-:W-:Y:S02]  /*1720*/  USEL UR8, UR4, UR8, !UP2 ;  /* 0x0000000804087287 */ /* 0x000fe4000d000000 */
[----:B------:R-:W-:Y:S02]  /*1730*/  @!UP0 USHF.R.U32.HI UR7, URZ, UR9, UR7 ;  /* 0x00000009ff078299 */ /* 0x000fe40008011607 */
[----:B------:R-:W-:Y:S02]  /*1740*/  UIADD3 UR9, UPT, UPT, -UR8, URZ, URZ ;  /* 0x000000ff08097290 */ /* 0x000fe4000fffe1ff */
[----:B------:R-:W-:Y:S02]  /*1750*/  @!UP0 USEL UR7, UR5, UR7, !UP2 ;  /* 0x0000000705078287 */ /* 0x000fe4000d000000 */
[----:B------:R-:W-:-:S02]  /*1760*/  UIMAD UR9, UR19, UR9, UR4 ;  /* 0x00000009130972a4 */ /* 0x000fc4000f8e0204 */
[----:B------:R-:W-:Y:S02]  /*1770*/  @!UP0 UIADD3 UR8, UPT, UPT, UR8, -UR7, URZ ;  /* 0x8000000708088290 */ /* 0x000fe4000fffe0ff */
[----:B------:R-:W-:Y:S02]  /*1780*/  @!UP0 UIMAD UR6, UR9, UR6, UR7 ;  /* 0x00000006090682a4 */ /* 0x000fe4000f8e0207 */
[----:B------:R-:W-:Y:S02]  /*1790*/  @!UP0 UIMAD UR4, UR8, UR19, UR5 ;  /* 0x00000013080482a4 */ /* 0x000fe4000f8e0205 */
[----:B------:R-:W-:Y:S02]  /*17a0*/  UIMAD UR20, UR21, UR11, UR20 ;  /* 0x0000000b151472a4 */ /* 0x000fe4000f8e0214 */
[----:B------:R-:W-:Y:S01]  /*17b0*/  UIMAD UR16, UR4, UR14, UR16 ;  /* 0x0000000e041072a4 */ /* 0x000fe2000f8e0210 */
[----:B------:R-:W-:Y:S02]  /*17c0*/  @!UP0 UMOV UR5, UR6 ;  /* 0x0000000600058c82 */ /* 0x000fe40008000000 */
[----:B------:R-:W-:-:S12]  /*17d0*/  UIMAD UR20, UR5, UR21, UR20 ;  /* 0x00000015051472a4 */ /* 0x000fd8000f8e0214 */
.L_x_18:
[----:B------:R-:W-:-:S09]  /*17e0*/  UISETP.NE.AND UP0, UPT, UR29, 0x1, UPT ;  /* 0x000000011d00788c */ /* 0x000fd2000bf05270 */
[----:B------:R-:W-:Y:S05]  /*17f0*/  BRA.U UP0, `(.L_x_19) ;  /* 0x0000000100447547 */ /* 0x000fea000b800000 */
[----:B------:R-:W1:Y:S01]  /*1800*/  LDCU.128 UR8, c[0x0][0xf10] ;  /* 0x0001e200ff0877ac */ /* 0x000e620008000c00 */
[----:B------:R-:W2:Y:S01]  /*1810*/  LDCU UR12, c[0x0][0xf0c] ;  /* 0x0001e180ff0c77ac */ /* 0x000ea20008000800 */
[----:B------:R-:W3:Y:S01]  /*1820*/  LDCU UR13, c[0x0][0xf20] ;  /* 0x0001e400ff0d77ac */ /* 0x000ee20008000800 */
[----:B-1----:R-:W-:Y:S02]  /*1830*/  UIMAD.WIDE.U32 UR6, UR20, UR8, URZ ;  /* 0x00000008140672a5 */ /* 0x002fe4000f8e00ff */
[----:B------:R-:W-:Y:S02]  /*1840*/  UIMAD.WIDE.U32 UR4, UR16, UR11, URZ ;  /* 0x0000000b100472a5 */ /* 0x000fe4000f8e00ff */
[----:B--2---:R-:W-:Y:S02]  /*1850*/  UISETP.NE.AND UP1, UPT, UR12, 0x1, UPT ;  /* 0x000000010c00788c */ /* 0x004fe4000bf25270 */
[----:B------:R-:W-:Y:S01]  /*1860*/  UISETP.NE.AND UP0, UPT, UR10, 0x1, UPT ;  /* 0x000000010a00788c */ /* 0x000fe2000bf05270 */
[----:B------:R-:W-:-:S02]  /*1870*/  UMOV UR6, UR7 ;  /* 0x0000000700067c82 */ /* 0x000fc40008000000 */
[----:B------:R-:W-:Y:S01]  /*1880*/  UMOV UR4, UR5 ;  /* 0x0000000500047c82 */ /* 0x000fe20008000000 */
[----:B------:R-:W-:Y:S02]  /*1890*/  USHF.R.U32.HI UR9, URZ, UR9, UR6 ;  /* 0x00000009ff097299 */ /* 0x000fe40008011606 */
[----:B---3--:R-:W-:Y:S02]  /*18a0*/  USHF.R.U32.HI UR4, URZ, UR13, UR4 ;  /* 0x0000000dff047299 */ /* 0x008fe40008011604 */
[----:B------:R-:W-:Y:S02]  /*18b0*/  USEL UR5, UR20, UR9, !UP1 ;  /* 0x0000000914057287 */ /* 0x000fe4000c800000 */
[----:B------:R-:W-:-:S04]  /*18c0*/  USEL UR4, UR16, UR4, !UP0 ;  /* 0x0000000410047287 */ /* 0x000fc8000c000000 */
[----:B------:R-:W-:Y:S02]  /*18d0*/  UIADD3 UR6, UPT, UPT, UR5, -UR4, URZ ;  /* 0x8000000405067290 */ /* 0x000fe4000fffe0ff */
[----:B------:R-:W-:Y:S02]  /*18e0*/  UIADD3 UR4, UPT, UPT, -UR5, UR4, URZ ;  /* 0x0000000405047290 */ /* 0x000fe4000fffe1ff */
[----:B------:R-:W-:Y:S02]  /*18f0*/  UIMAD UR16, UR6, UR10, UR16 ;  /* 0x0000000a061072a4 */ /* 0x000fe4000f8e0210 */
[----:B------:R-:W-:-:S12]  /*1900*/  UIMAD UR20, UR4, UR12, UR20 ;  /* 0x0000000c041472a4 */ /* 0x000fd8000f8e0214 */
.L_x_19:
[----:B------:R-:W-:Y:S05]  /*1910*/  BRA.U !UP6, `(.L_x_20) ;  /* 0x000000010e0c7547 */ /* 0x000fea000b800000 */
[----:B------:R-:W-:Y:S01]  /*1920*/  UCGABAR_WAIT ;  /* 0x0000000000007dc7 */ /* 0x000fe20008000000 */
[----:B------:R-:W-:Y:S01]  /*1930*/  CCTL.IVALL ;  /* 0x00000000ff00798f */ /* 0x000fe20002000000 */
[----:B------:R-:W-:Y:S05]  /*1940*/  BRA `(.L_x_21) ;  /* 0x0000000000047947 */ /* 0x000fea0003800000 */
.L_x_20:
[----:B------:R-:W-:Y:S06]  /*1950*/  BAR.SYNC.DEFER_BLOCKING 0x0 ;  /* 0x0000000000007b1d */ /* 0x000fec0000010000 */
.L_x_21:
[----:B------:R-:W-:Y:S05]  /*1960*/  BRA.U UP3, `(.L_x_22) ;  /* 0x0000001503c87547 */ /* 0x000fea000b800000 */
[----:B------:R-:W1:Y:S01]  /*1970*/  LDCU UR6, c[0x0][0x38c] ;  /* 0x00007180ff0677ac */ /* 0x000e620008000800 */
[----:B------:R-:W2:Y:S01]  /*1980*/  S2UR UR7, SR_CgaCtaId ;  /* 0x00000000000779c3 */ /* 0x000ea20000008800 */
[----:B------:R-:W-:Y:S01]  /*1990*/  PLOP3.LUT P2, PT, PT, PT, UP4, 0x80, 0x8 ;  /* 0x000000000008781c */ /* 0x000fe20003f4f048 */
[----:B------:R-:W-:Y:S01]  /*19a0*/  IMAD.MOV.U32 R12, RZ, RZ, 0x1 ;  /* 0x00000001ff0c7424 */ /* 0x000fe200078e00ff */
[----:B------:R-:W-:Y:S01]  /*19b0*/  UMOV UR15, 0x400 ;  /* 0x00000400000f7882 */ /* 0x000fe20000000000 */
[----:B------:R-:W-:Y:S01]  /*19c0*/  UISETP.NE.AND UP1, UPT, UR17, URZ, UPT ;  /* 0x000000ff1100728c */ /* 0x000fe2000bf25270 */
[----:B------:R-:W-:Y:S02]  /*19d0*/  ISETP.NE.AND P3, PT, R2, RZ, P4 ;  /* 0x000000ff0200720c */ /* 0x000fe40002765270 */
[----:B------:R-:W-:Y:S02]  /*19e0*/  CS2R R10, SRZ ;  /* 0x00000000000a7805 */ /* 0x000fe4000001ff00 */
[----:B------:R-:W-:Y:S01]  /*19f0*/  PLOP3.LUT P2, PT, P2, PT, PT, 0x8, 0x80 ;  /* 0x000000000080781c */ /* 0x000fe2000174e170 */
[----:B------:R-:W-:Y:S01]  /*1a00*/  IMAD.MOV.U32 R9, RZ, RZ, RZ ;  /* 0x000000ffff097224 */ /* 0x000fe200078e00ff */
[----:B------:R-:W3:Y:S01]  /*1a10*/  LDCU UR69, c[0x0][0x370] ;  /* 0x00006e00ff4577ac */ /* 0x000ee20008000800 */
[----:B------:R-:W-:Y:S01]  /*1a20*/  IMAD.MOV.U32 R8, RZ, RZ, 0x1 ;  /* 0x00000001ff087424 */ /* 0x000fe200078e00ff */
[----:B------:R-:W4:Y:S01]  /*1a30*/  LDCU.64 UR46, c[0x0][0x348] ;  /* 0x00006900ff2e77ac */ /* 0x000f220008000a00 */
[----:B-1----:R-:W-:-:S02]  /*1a40*/  UIADD3 UR5, UPT, UPT, UR6, 0xff, URZ ;  /* 0x000000ff06057890 */ /* 0x002fc4000fffe0ff */
[----:B------:R-:W-:Y:S02]  /*1a50*/  UIADD3 UR74, UPT, UPT, UR75, UR74, URZ ;  /* 0x0000004a4b4a7290 */ /* 0x000fe4000fffe0ff */
[----:B------:R-:W-:Y:S02]  /*1a60*/  USHF.R.S32.HI UR4, URZ, 0x1f, UR5 ;  /* 0x0000001fff047899 */ /* 0x000fe40008011405 */
[----:B------:R-:W-:Y:S02]  /*1a70*/  UIADD3 UR76, UPT, UPT, UR6, 0x1fe, URZ ;  /* 0x000001fe064c7890 */ /* 0x000fe4000fffe0ff */
[----:B------:R-:W-:Y:S02]  /*1a80*/  ULEA.HI UR4, UR4, UR5, URZ, 0x8 ;  /* 0x0000000504047291 */ /* 0x000fe4000f8f40ff */
[----:B--2---:R-:W-:Y:S02]  /*1a90*/  ULEA UR15, UR7, UR15, 0x18 ;  /* 0x0000000f070f7291 */ /* 0x004fe4000f8ec0ff */
[----:B------:R-:W-:-:S02]  /*1aa0*/  USHF.R.S32.HI UR71, URZ, 0x8, UR4 ;  /* 0x00000008ff477899 */ /* 0x000fc40008011404 */
[----:B------:R-:W-:Y:S02]  /*1ab0*/  UIADD3 UR4, UPT, UPT, UR6, -0x1, URZ ;  /* 0xffffffff06047890 */ /* 0x000fe4000fffe0ff */
[----:B------:R-:W-:Y:S02]  /*1ac0*/  UISETP.LT.U32.AND UP0, UPT, UR71, 0x2, UPT ;  /* 0x000000024700788c */ /* 0x000fe4000bf01070 */
[----:B------:R-:W-:Y:S02]  /*1ad0*/  UISETP.GE.U32.AND UP2, UPT, UR4, -0x1ff, UPT ;  /* 0xfffffe010400788c */ /* 0x000fe4000bf46070 */
[----:B------:R-:W-:Y:S01]  /*1ae0*/  USEL UR70, UR71, 0x2, UP0 ;  /* 0x0000000247467887 */ /* 0x000fe20008000000 */
[----:B------:R-:W1:Y:S03]  /*1af0*/  LDCU UR68, c[0x0][0x374] ;  /* 0x00006e80ff4477ac */ /* 0x000e660008000800 */
[----:B------:R-:W-:-:S02]  /*1b00*/  UIADD3 UR4, UPT, UPT, UR70, -0x1, URZ ;  /* 0xffffffff46047890 */ /* 0x000fc4000fffe0ff */
[----:B------:R-:W-:-:S03]  /*1b10*/  USEL UR53, UR53, 0x2, UP1 ;  /* 0x0000000235357887 */ /* 0x000fc60008800000 */
[----:B------:R-:W-:Y:S02]  /*1b20*/  @UP2 UIADD3 UR4, UPT, UPT, UR70, URZ, URZ ;  /* 0x000000ff46042290 */ /* 0x000fe4000fffe0ff */
[----:B------:R-:W-:Y:S02]  /*1b30*/  UIADD3 UR65, UPT, UPT, UR15, 0x30800, UR62 ;  /* 0x000308000f417890 */ /* 0x000fe4000fffe03e */
[----:B------:R-:W-:Y:S02]  /*1b40*/  UIADD3 UR64, UPT, UPT, UR15, 0x31000, UR61 ;  /* 0x000310000f407890 */ /* 0x000fe4000fffe03d */
[----:B------:R-:W-:Y:S02]  /*1b50*/  UIADD3 UR73, UPT, UPT, UR71, -UR70, URZ ;  /* 0x8000004647497290 */ /* 0x000fe4000fffe0ff */
[----:B------:R-:W-:Y:S02]  /*1b60*/  UIADD3 UR63, UPT, UPT, UR4, 0x1, URZ ;  /* 0x00000001043f7890 */ /* 0x000fe4000fffe0ff */
[----:B------:R-:W-:Y:S01]  /*1b70*/  UIADD3 UR72, UPT, UPT, -UR4, URZ, URZ ;  /* 0x000000ff04487290 */ /* 0x000fe2000fffe1ff */
[----:B-1-34-:R-:W-:-:S11]  /*1b80*/  UMOV UR29, URZ ;  /* 0x000000ff001d7c82 */ /* 0x01afd60008000000 */
.L_x_46:
[----:B------:R-:W1:Y:S02]  /*1b90*/  S2UR UR4, SR_CgaCtaId ;  /* 0x00000000000479c3 */ /* 0x000e640000008800 */
[----:B-1----:R-:W-:-:S09]  /*1ba0*/  UISETP.NE.AND UP0, UPT, UR4, URZ, UPT ;  /* 0x000000ff0400728c */ /* 0x002fd2000bf05270 */
[----:B---3--:R-:W-:Y:S05]  /*1bb0*/  BRA.U UP0, `(.L_x_23) ;  /* 0x0000000100287547 */ /* 0x008fea000b800000 */
[----:B------:R-:W-:Y:S02]  /*1bc0*/  LEA R0, R9, UR15, 0x3 ;  /* 0x0000000f09007c11 */ /* 0x000fe4000f8e18ff */
[----:B------:R-:W-:-:S04]  /*1bd0*/  SHF.L.U32 R2, R8, 0x1f, RZ ;  /* 0x0000001f08027819 */ /* 0x000fc800000006ff */
[----:B------:R-:W1:Y:S02]  /*1be0*/  SYNCS.PHASECHK.TRANS64.TRYWAIT P0, [R0+URZ+0xb0], R2 ;  /* 0x0000b002000075a7 */ /* 0x000e6400080011ff */
[----:B-1----:R-:W-:Y:S05]  /*1bf0*/  @!P0 BRA `(.L_x_24) ;  /* 0x000000b000b88947 */ /* 0x002fea0003800000 */
.L_x_149:
[----:B------:R-:W-:Y:S01]  /*1c00*/  VIADD R9, R9, 0x1 ;  /* 0x0000000109097836 */ /* 0x000fe20000000000 */
[----:B------:R1:W-:Y:S04]  /*1c10*/  SYNCS.ARRIVE.TRANS64.A1T0 RZ, [R0+URZ+0xa0], RZ ;  /* 0x0000a0ff00ff79a7 */ /* 0x0003e800081000ff */
[----:B------:R-:W-:-:S04]  /*1c20*/  ISETP.NE.AND P0, PT, R9, 0x2, PT ;  /* 0x000000020900780c */ /* 0x000fc80003f05270 */
[----:B------:R-:W-:Y:S02]  /*1c30*/  SEL R9, R9, RZ, P0 ;  /* 0x000000ff09097207 */ /* 0x000fe40000000000 */
[----:B-1----:R-:W-:-:S04]  /*1c40*/  SEL R0, RZ, 0x1, P0 ;  /* 0x00000001ff007807 */ /* 0x002fc80000000000 */
[----:B------:R-:W-:-:S07]  /*1c50*/  LOP3.LUT R8, R8, R0, RZ, 0x3c, !PT ;  /* 0x0000000008087212 */ /* 0x000fce00078e3cff */
.L_x_23:
[----:B------:R-:W-:Y:S01]  /*1c60*/  ULEA UR4, UR29, UR15, 0x3 ;  /* 0x0000000f1d047291 */ /* 0x000fe2000f8e18ff */
[----:B------:R-:W-:Y:S01]  /*1c70*/  SHF.L.U32 R0, R12, 0x1f, RZ ;  /* 0x0000001f0c007819 */ /* 0x000fe200000006ff */
[----:B------:R-:W-:Y:S02]  /*1c80*/  UISETP.GE.U32.AND UP0, UPT, UR76, 0x1ff, UPT ;  /* 0x000001ff4c00788c */ /* 0x000fe4000bf06070 */
[----:B------:R-:W-:Y:S02]  /*1c90*/  USHF.L.U32 UR11, UR16, 0x1, URZ ;  /* 0x00000001100b7899 */ /* 0x000fe400080006ff */
[----:B------:R-:W-:Y:S01]  /*1ca0*/  ULEA UR35, UR16, UR75, 0x8 ;  /* 0x0000004b10237291 */ /* 0x000fe2000f8e40ff */
[----:B------:R-:W-:Y:S02]  /*1cb0*/  UMOV UR14, URZ ;  /* 0x000000ff000e7c82 */ /* 0x000fe40008000000 */
[----:B------:R1:W2:Y:S01]  /*1cc0*/  SYNCS.PHASECHK.TRANS64.TRYWAIT P1, [UR4+0x10], R0 ;  /* 0x00001000ff0075a7 */ /* 0x0002a20008021104 */
[----:B------:R-:W-:-:S04]  /*1cd0*/  ULEA.HI UR4, UR20, UR20, URZ, 0x1 ;  /* 0x0000001414047291 */ /* 0x000fc8000f8f08ff */
[----:B------:R-:W-:Y:S02]  /*1ce0*/  USHF.L.U32 UR5, UR4, 0x7, URZ ;  /* 0x0000000704057899 */ /* 0x000fe400080006ff */
[----:B------:R-:W-:Y:S02]  /*1cf0*/  ULOP3.LUT UR20, UR4, 0xfffffffe, URZ, 0xc0, !UPT ;  /* 0xfffffffe04147892 */ /* 0x000fe4000f8ec0ff */
[----:B------:R-:W-:Y:S02]  /*1d00*/  ULOP3.LUT UR5, UR5, 0xffffff00, URZ, 0xc0, !UPT ;  /* 0xffffff0005057892 */ /* 0x000fe4000f8ec0ff */
[----:B------:R-:W-:Y:S02]  /*1d10*/  ULOP3.LUT UR20, UR20, 0x1, UR77, 0xf8, !UPT ;  /* 0x0000000114147892 */ /* 0x000fe4000f8ef84d */
[----:B------:R-:W-:Y:S01]  /*1d20*/  UIADD3 UR51, UPT, UPT, UR74, UR5, URZ ;  /* 0x000000054a337290 */ /* 0x000fe2000fffe0ff */
[----:B------:R-:W-:Y:S11]  /*1d30*/  BRA.U !UP0, `(.L_x_25) ;  /* 0x0000000508607547 */ /* 0x000ff6000b800000 */
[----:B------:R-:W-:Y:S01]  /*1d40*/  UMOV UR37, UR72 ;  /* 0x0000004800257c82 */ /* 0x000fe20008000000 */
[----:B------:R-:W-:Y:S01]  /*1d50*/  UMOV UR5, UR29 ;  /* 0x0000001d00057c82 */ /* 0x000fe20008000000 */
[----:B------:R-:W-:Y:S01]  /*1d60*/  UMOV UR42, 0x80 ;  /* 0x00000080002a7882 */ /* 0x000fe20000000000 */
[----:B------:R-:W-:Y:S01]  /*1d70*/  UMOV UR19, UR60 ;  /* 0x0000003c00137c82 */ /* 0x000fe20008000000 */
[----:B------:R-:W-:-:S05]  /*1d80*/  UMOV UR12, UR59 ;  /* 0x0000003b000c7c82 */ /* 0x000fca0008000000 */
.L_x_33:
[----:B------:R-:W-:Y:S01]  /*1d90*/  ULEA UR6, UR5, UR15, 0x3 ;  /* 0x0000000f05067291 */ /* 0x000fe2000f8e18ff */
[----:B--2---:R-:W-:Y:S01]  /*1da0*/  @P4 MOV R2, 0x21800 ;  /* 0x0002180000024802 */ /* 0x004fe20000000f00 */
[----:B--23--:R-:W-:Y:S10]  /*1db0*/  @P1 BRA `(.L_x_26) ;  /* 0x00000000000c1947 */ /* 0x00cff40003800000 */
[----:B------:R-:W-:-:S04]  /*1dc0*/  SHF.L.U32 R3, R12, 0x1f, RZ ;  /* 0x0000001f0c037819 */ /* 0x000fc800000006ff */
[----:B------:R-:W2:Y:S02]  /*1dd0*/  SYNCS.PHASECHK.TRANS64.TRYWAIT P0, [UR6+0x10], R3 ;  /* 0x00001003ff0075a7 */ /* 0x000ea40008001106 */
[----:B--2---:R-:W-:Y:S05]  /*1de0*/  @!P0 BRA `(.L_x_27) ;  /* 0x000000b000508947 */ /* 0x004fea0003800000 */
.L_x_26:
[----:B------:R2:W-:Y:S01]  /*1df0*/  @P4 SYNCS.ARRIVE.TRANS64 RZ, [UR6], R2 ;  /* 0x00000002ffff49a7 */ /* 0x0005e20008000006 */
[----:B------:R-:W-:Y:S02]  /*1e00*/  ULOP3.LUT UR4, UR53, 0x2, URZ, 0xfc, !UPT ;  /* 0x0000000235047892 */ /* 0x000fe4000f8efcff */
[----:B------:R-:W-:Y:S02]  /*1e10*/  UIADD3 UR37, UPT, UPT, UR37, 0x1, URZ ;  /* 0x0000000125257890 */ /* 0x000fe4000fffe0ff */
[----:B------:R-:W-:Y:S02]  /*1e20*/  UISETP.NE.AND UP0, UPT, UR4, 0x2, UPT ;  /* 0x000000020400788c */ /* 0x000fe4000bf05270 */
[----:B------:R-:W-:-:S07]  /*1e30*/  UISETP.NE.AND UP4, UPT, UR37, 0x1, UPT ;  /* 0x000000012500788c */ /* 0x000fce000bf85270 */
[----:B------:R-:W-:Y:S05]  /*1e40*/  BRA.U UP0, `(.L_x_28) ;  /* 0x0000000100047547 */ /* 0x000fea000b800000 */
[----:B------:R-:W-:Y:S05]  /*1e50*/  BPT.TRAP 0x1 ;  /* 0x000000040000795c */ /* 0x000fea0000300000 */
.L_x_28:
[----:B------:R-:W-:Y:S04]  /*1e60*/  BSSY.RECONVERGENT B0, `(.L_x_29) ;  /* 0x0000003000007945 */ /* 0x000fe80003800200 */
[----:B------:R-:W-:Y:S05]  /*1e70*/  @!P3 BRA `(.L_x_30) ;  /* 0x000000000004b947 */ /* 0x000fea0003800000 */
[----:B------:R-:W-:Y:S05]  /*1e80*/  BPT.TRAP 0x1 ;  /* 0x000000040000795c */ /* 0x000fea0000300000 */
.L_x_30:
[----:B------:R-:W-:Y:S05]  /*1e90*/  BSYNC.RECONVERGENT B0 ;  /* 0x0000000000007941 */ /* 0x000fea0003800200 */
.L_x_29:
[----:B------:R-:W-:Y:S01]  /*1ea0*/  UIADD3 UR4, UPT, UPT, UR5, 0x1, URZ ;  /* 0x0000000105047890 */ /* 0x000fe2000fffe0ff */
[----:B------:R-:W-:Y:S01]  /*1eb0*/  BSSY.RECONVERGENT B0, `(.L_x_31) ;  /* 0x000003a000007945 */ /* 0x000fe20003800200 */
[----:B------:R-:W-:Y:S02]  /*1ec0*/  ELECT P0, URZ, PT ;  /* 0x0000000000ff782f */ /* 0x000fe40003800000 */
[----:B------:R-:W-:-:S04]  /*1ed0*/  UISETP.NE.AND UP0, UPT, UR4, 0x2, UPT ;  /* 0x000000020400788c */ /* 0x000fc8000bf05270 */
[----:B------:R-:W-:Y:S02]  /*1ee0*/  USEL UR7, URZ, 0x1, UP0 ;  /* 0x00000001ff077887 */ /* 0x000fe40008000000 */
[----:B------:R-:W-:-:S04]  /*1ef0*/  USEL UR29, UR4, URZ, UP0 ;  /* 0x000000ff041d7287 */ /* 0x000fc80008000000 */
[----:B------:R-:W-:Y:S01]  /*1f00*/  ULEA UR4, UR29, UR15, 0x3 ;  /* 0x0000000f1d047291 */ /* 0x000fe2000f8e18ff */
[----:B------:R-:W-:-:S04]  /*1f10*/  LOP3.LUT R12, R12, UR7, RZ, 0x3c, !PT ;  /* 0x000000070c0c7c12 */ /* 0x000fc8000f8e3cff */
[----:B-1----:R-:W-:-:S04]  /*1f20*/  SHF.L.U32 R0, R12, 0x1f, RZ ;  /* 0x0000001f0c007819 */ /* 0x002fc800000006ff */
[----:B------:R1:W3:Y:S01]  /*1f30*/  SYNCS.PHASECHK.TRANS64.TRYWAIT P1, [UR4+0x10], R0 ;  /* 0x00001000ff0075a7 */ /* 0x0002e20008021104 */
[----:B------:R-:W-:Y:S05]  /*1f40*/  @!P0 BRA `(.L_x_32) ;  /* 0x0000000000c08947 */ /* 0x000fea0003800000 */
[----:B------:R-:W-:Y:S02]  /*1f50*/  USHF.L.U32 UR4, UR5, 0xf, URZ ;  /* 0x0000000f05047899 */ /* 0x000fe400080006ff */
[----:B------:R-:W-:Y:S02]  /*1f60*/  UIADD3 UR22, UP3, UPT, UR46, 0x80, URZ ;  /* 0x000000802e167890 */ /* 0x000fe4000ff7e0ff */
[----:B------:R-:W-:Y:S02]  /*1f70*/  ULOP3.LUT UR40, UR4, UR58, URZ, 0xfc, !UPT ;  /* 0x0000003a04287292 */ /* 0x000fe4000f8efcff */
[----:B------:R-:W-:Y:S02]  /*1f80*/  UIADD3 UR4, UPT, UPT, UR15, UR4, URZ ;  /* 0x000000040f047290 */ /* 0x000fe4000fffe0ff */
[----:B------:R-:W-:Y:S02]  /*1f90*/  UIADD3 UR40, UPT, UPT, UR15, UR40, URZ ;  /* 0x000000280f287290 */ /* 0x000fe4000fffe0ff */
[----:B------:R-:W-:-:S02]  /*1fa0*/  UIADD3 UR8, UP2, UPT, UR46, 0x180, URZ ;  /* 0x000001802e087890 */ /* 0x000fc4000ff5e0ff */
[----:B------:R-:W-:Y:S02]  /*1fb0*/  UIADD3 UR32, UPT, UPT, UR4, 0x20800, URZ ;  /* 0x0002080004207890 */ /* 0x000fe4000fffe0ff */
[----:B------:R-:W-:Y:S02]  /*1fc0*/  UIADD3 UR24, UPT, UPT, UR4, 0x24800, URZ ;  /* 0x0002480004187890 */ /* 0x000fe4000fffe0ff */
[----:B------:R-:W-:Y:S02]  /*1fd0*/  UIADD3 UR50, UPT, UPT, UR42, -0x80, URZ ;  /* 0xffffff802a327890 */ /* 0x000fe4000fffe0ff */
[----:B------:R-:W-:Y:S02]  /*1fe0*/  ULOP3.LUT UR49, UR6, 0xfefffff8, URZ, 0xc0, !UPT ;  /* 0xfefffff806317892 */ /* 0x000fe4000f8ec0ff */
[----:B------:R-:W-:Y:S02]  /*1ff0*/  UIADD3.X UR23, UPT, UPT, URZ, UR47, URZ, UP3, !UPT ;  /* 0x0000002fff177290 */ /* 0x000fe40009ffe4ff */
[----:B------:R-:W-:-:S02]  /*2000*/  UIADD3 UR48, UPT, UPT, UR40, 0x10800, URZ ;  /* 0x0001080028307890 */ /* 0x000fc4000fffe0ff */
[----:B------:R-:W-:Y:S02]  /*2010*/  UPRMT UR4, URZ, 0x5410, UR57 ;  /* 0x00005410ff047896 */ /* 0x000fe40008000039 */
[----:B------:R-:W-:Y:S02]  /*2020*/  UIADD3 UR40, UPT, UPT, UR40, 0x14800, URZ ;  /* 0x0001480028287890 */ /* 0x000fe4000fffe0ff */
[----:B------:R-:W-:Y:S01]  /*2030*/  UIADD3.X UR9, UPT, UPT, URZ, UR47, URZ, UP2, !UPT ;  /* 0x0000002fff097290 */ /* 0x000fe200097fe4ff */
[----:B------:R-:W-:Y:S01]  /*2040*/  UMOV UR54, 0x0 ;  /* 0x0000000000367882 */ /* 0x000fe20000000000 */
[----:B------:R-:W-:Y:S01]  /*2050*/  UMOV UR55, 0x10000000 ;  /* 0x1000000000377882 */ /* 0x000fe20000000000 */
[----:B------:R-:W-:Y:S01]  /*2060*/  UMOV UR43, UR51 ;  /* 0x00000033002b7c82 */ /* 0x000fe20008000000 */
[----:B------:R-:W-:Y:S01]  /*2070*/  UMOV UR44, UR52 ;  /* 0x00000034002c7c82 */ /* 0x000fe20008000000 */
[----:B------:R-:W-:Y:S01]  /*2080*/  UMOV UR41, UR49 ;  /* 0x0000003100297c82 */ /* 0x000fe20008000000 */
[----:B------:R-:W-:Y:S01]  /*2090*/  ULEA UR16, UR5, UR62, 0xa ;  /* 0x0000003e05107291 */ /* 0x000fe2000f8e50ff */
[----:B------:R-:W-:Y:S01]  /*20a0*/  UTMALDG.3D.MULTICAST.2CTA [UR48], [UR22], UR4, desc[UR54] ;  /* 0x00003630160073b4 */ /* 0x000fe20008211804 */
[----:B------:R-:W-:-:S02]  /*20b0*/  UIADD3 UR38, UP1, UPT, UR46, 0x280, URZ ;  /* 0x000002802e267890 */ /* 0x000fc4000ff3e0ff */
[----:B------:R-:W-:Y:S01]  /*20c0*/  ULEA UR7, UR5, UR61, 0xb ;  /* 0x0000003d05077291 */ /* 0x000fe2000f8e58ff */
[----:B------:R-:W-:Y:S01]  /*20d0*/  UMOV UR36, UR52 ;  /* 0x0000003400247c82 */ /* 0x000fe20008000000 */
[----:B------:R-:W-:Y:S01]  /*20e0*/  UMOV UR33, UR49 ;  /* 0x0000003100217c82 */ /* 0x000fe20008000000 */
[----:B------:R-:W-:Y:S01]  /*20f0*/  UMOV UR34, UR50 ;  /* 0x0000003200227c82 */ /* 0x000fe20008000000 */
[----:B------:R-:W-:Y:S01]  /*2100*/  UIADD3 UR30, UP0, UPT, UR46, 0x380, URZ ;  /* 0x000003802e1e7890 */ /* 0x000fe2000ff1e0ff */
[----:B------:R-:W-:Y:S01]  /*2110*/  UTMALDG.3D.MULTICAST.2CTA [UR40], [UR22], UR4, desc[UR54] ;  /* 0x00003628160073b4 */ /* 0x000fe20008211804 */
[----:B------:R-:W-:Y:S01]  /*2120*/  UMOV UR26, UR42 ;  /* 0x0000002a001a7c82 */ /* 0x000fe20008000000 */
[----:B------:R-:W-:Y:S01]  /*2130*/  UMOV UR27, UR35 ;  /* 0x00000023001b7c82 */ /* 0x000fe20008000000 */
[----:B------:R-:W-:Y:S01]  /*2140*/  UMOV UR28, UR52 ;  /* 0x00000034001c7c82 */ /* 0x000fe20008000000 */
[----:B------:R-:W-:Y:S01]  /*2150*/  UMOV UR25, UR49 ;  /* 0x0000003100197c82 */ /* 0x000fe20008000000 */
[----:B------:R-:W-:-:S02]  /*2160*/  UIADD3.X UR39, UPT, UPT, URZ, UR47, URZ, UP1, !UPT ;  /* 0x0000002fff277290 */ /* 0x000fc40008ffe4ff */
[----:B------:R-:W-:Y:S01]  /*2170*/  UIADD3 UR16, UPT, UPT, UR15, 0x30800, UR16 ;  /* 0x000308000f107890 */ /* 0x000fe2000fffe010 */
[----:B------:R-:W-:Y:S01]  /*2180*/  UTMALDG.3D.2CTA [UR32], [UR8], desc[UR54] ;  /* 0x00003620080075b4 */ /* 0x000fe20008211000 */
[----:B------:R-:W-:Y:S01]  /*2190*/  UIADD3.X UR31, UPT, UPT, URZ, UR47, URZ, UP0, !UPT ;  /* 0x0000002fff1f7290 */ /* 0x000fe200087fe4ff */
[----:B------:R-:W-:Y:S01]  /*21a0*/  UMOV UR21, UR52 ;  /* 0x0000003400157c82 */ /* 0x000fe20008000000 */
[----:B------:R-:W-:Y:S01]  /*21b0*/  UMOV UR17, UR49 ;  /* 0x0000003100117c82 */ /* 0x000fe20008000000 */
[----:B------:R-:W-:Y:S01]  /*21c0*/  UMOV UR10, URZ ;  /* 0x000000ff000a7c82 */ /* 0x000fe20008000000 */
[----:B------:R-:W-:Y:S01]  /*21d0*/  UMOV UR13, UR52 ;  /* 0x00000034000d7c82 */ /* 0x000fe20008000000 */
[----:B------:R4:W-:Y:S02]  /*21e0*/  UTMALDG.3D.2CTA [UR24], [UR8], desc[UR54] ;  /* 0x00003618080075b4 */ /* 0x0009e40008211000 */
[----:B------:R1:W-:Y:S01]  /*21f0*/  UTMALDG.4D.MULTICAST.2CTA [UR16], [UR38], UR4, desc[UR54] ;  /* 0x00003610260073b4 */ /* 0x0003e20008219804 */
[----:B----4-:R-:W-:-:S02]  /*2200*/  UIADD3 UR8, UPT, UPT, UR15, 0x31000, UR7 ;  /* 0x000310000f087890 */ /* 0x010fc4000fffe007 */
[----:B------:R-:W-:Y:S01]  /*2210*/  UPRMT UR7, URZ, 0x5410, UR56 ;  /* 0x00005410ff077896 */ /* 0x000fe20008000038 */
[----:B------:R-:W-:-:S08]  /*2220*/  UMOV UR9, UR49 ;  /* 0x0000003100097c82 */ /* 0x000fd00008000000 */
[----:B------:R1:W-:Y:S02]  /*2230*/  UTMALDG.4D.MULTICAST.2CTA [UR8], [UR30], UR7, desc[UR54] ;  /* 0x000036081e0073b4 */ /* 0x0003e40008219807 */
[----:B-1----:R-:W-:Y:S01]  /*2240*/  NOP ;  /* 0x0000000000007918 */ /* 0x002fe20000000000 */
.L_x_32:
[----:B------:R-:W-:Y:S05]  /*2250*/  BSYNC.RECONVERGENT B0 ;  /* 0x0000000000007941 */ /* 0x000fea0003800200 */
.L_x_31:
[----:B------:R-:W-:Y:S02]  /*2260*/  UIADD3 UR42, UPT, UPT, UR42, 0x100, URZ ;  /* 0x000001002a2a7890 */ /* 0x000fe4000fffe0ff */
[----:B------:R-:W-:Y:S02]  /*2270*/  UIADD3 UR12, UPT, UPT, UR12, 0x2, URZ ;  /* 0x000000020c0c7890 */ /* 0x000fe4000fffe0ff */
[----:B------:R-:W-:Y:S01]  /*2280*/  UIADD3 UR19, UPT, UPT, UR19, 0x2, URZ ;  /* 0x0000000213137890 */ /* 0x000fe2000fffe0ff */
[----:B------:R-:W-:Y:S01]  /*2290*/  UMOV UR5, UR29 ;  /* 0x0000001d00057c82 */ /* 0x000fe20008000000 */
[----:B------:R-:W-:Y:S01]  /*22a0*/  UMOV UR14, UR63 ;  /* 0x0000003f000e7c82 */ /* 0x000fe20008000000 */
[----:B------:R-:W-:Y:S09]  /*22b0*/  BRA.U UP4, `(.L_x_33) ;  /* 0xfffffff904b47547 */ /* 0x000ff2000b83ffff */
.L_x_25:
[----:B------:R-:W-:Y:S01]  /*22c0*/  ULEA UR4, UR29, UR15, 0x3 ;  /* 0x0000000f1d047291 */ /* 0x000fe2000f8e18ff */
[----:B-1----:R-:W-:Y:S01]  /*22d0*/  SHF.L.U32 R0, R12, 0x1f, RZ ;  /* 0x0000001f0c007819 */ /* 0x002fe200000006ff */
[----:B------:R-:W-:Y:S01]  /*22e0*/  @!P2 SYNCS.ARRIVE.TRANS64.A1T0 RZ, [UR15+0x68], RZ ;  /* 0x000068ffffffa9a7 */ /* 0x000fe2000810000f */
[----:B------:R-:W-:-:S06]  /*22f0*/  UISETP.GT.AND UP0, UPT, UR71, UR70, UPT ;  /* 0x000000464700728c */ /* 0x000fcc000bf04270 */
[----:B--23--:R1:W2:Y:S03]  /*2300*/  SYNCS.PHASECHK.TRANS64.TRYWAIT P1, [UR4+0x10], R0 ;  /* 0x00001000ff0075a7 */ /* 0x00c2a60008021104 */
[----:B------:R-:W-:Y:S05]  /*2310*/  BRA.U !UP0, `(.L_x_34) ;  /* 0x00000005084c7547 */ /* 0x000fea000b800000 */
[----:B------:R-:W-:Y:S01]  /*2320*/  UIADD3 UR37, UPT, UPT, UR73, UR14, URZ ;  /* 0x0000000e49257290 */ /* 0x000fe2000fffe0ff */
[----:B------:R-:W-:-:S11]  /*2330*/  UMOV UR5, UR29 ;  /* 0x0000001d00057c82 */ /* 0x000fd60008000000 */
.L_x_42:
[----:B------:R-:W-:Y:S01]  /*2340*/  ULEA UR7, UR5, UR15, 0x3 ;  /* 0x0000000f05077291 */ /* 0x000fe2000f8e18ff */
[----:B--2---:R-:W-:Y:S01]  /*2350*/  @P4 MOV R2, 0x21800 ;  /* 0x0002180000024802 */ /* 0x004fe20000000f00 */
[----:B--23--:R-:W-:Y:S10]  /*2360*/  @P1 BRA `(.L_x_35) ;  /* 0x00000000000c1947 */ /* 0x00cff40003800000 */
[----:B------:R-:W-:-:S04]  /*2370*/  SHF.L.U32 R3, R12, 0x1f, RZ ;  /* 0x0000001f0c037819 */ /* 0x000fc800000006ff */
[----:B------:R-:W2:Y:S02]  /*2380*/  SYNCS.PHASECHK.TRANS64.TRYWAIT P0, [UR7+0x10], R3 ;  /* 0x00001003ff0075a7 */ /* 0x000ea40008001107 */
[----:B--2---:R-:W-:Y:S05]  /*2390*/  @!P0 BRA `(.L_x_36) ;  /* 0x000000a800fc8947 */ /* 0x004fea0003800000 */
.L_x_35:
[----:B------:R2:W-:Y:S01]  /*23a0*/  @P4 SYNCS.ARRIVE.TRANS64 RZ, [UR7], R2 ;  /* 0x00000002ffff49a7 */ /* 0x0005e20008000007 */
[----:B------:R-:W-:-:S04]  /*23b0*/  ULOP3.LUT UR4, UR53, 0x2, URZ, 0xfc, !UPT ;  /* 0x0000000235047892 */ /* 0x000fc8000f8efcff */
[----:B------:R-:W-:-:S09]  /*23c0*/  UISETP.NE.AND UP0, UPT, UR4, 0x2, UPT ;  /* 0x000000020400788c */ /* 0x000fd2000bf05270 */
[----:B------:R-:W-:Y:S05]  /*23d0*/  BRA.U UP0, `(.L_x_37) ;  /* 0x0000000100047547 */ /* 0x000fea000b800000 */
[----:B------:R-:W-:Y:S05]  /*23e0*/  BPT.TRAP 0x1 ;  /* 0x000000040000795c */ /* 0x000fea0000300000 */
.L_x_37:
[----:B------:R-:W-:Y:S04]  /*23f0*/  BSSY.RECONVERGENT B0, `(.L_x_38) ;  /* 0x0000003000007945 */ /* 0x000fe80003800200 */
[----:B------:R-:W-:Y:S05]  /*2400*/  @!P3 BRA `(.L_x_39) ;  /* 0x000000000004b947 */ /* 0x000fea0003800000 */
[----:B------:R-:W-:Y:S05]  /*2410*/  BPT.TRAP 0x1 ;  /* 0x000000040000795c */ /* 0x000fea0000300000 */
.L_x_39:
[----:B------:R-:W-:Y:S05]  /*2420*/  BSYNC.RECONVERGENT B0 ;  /* 0x0000000000007941 */ /* 0x000fea0003800200 */
.L_x_38:
        /* <DEDUP_REMOVED lines=14> */
[----:B------:R-:W-:Y:S02]  /*2510*/  USHF.L.U32 UR50, UR14, 0x8, URZ ;  /* 0x000000080e327899 */ /* 0x000fe400080006ff */
[----:B------:R-:W-:Y:S02]  /*2520*/  UIADD3 UR40, UPT, UPT, UR15, UR40, URZ ;  /* 0x000000280f287290 */ /* 0x000fe4000fffe0ff */
[----:B------:R-:W-:-:S02]  /*2530*/  UIADD3 UR22, UP2, UPT, UR46, 0x180, URZ ;  /* 0x000001802e167890 */ /* 0x000fc4000ff5e0ff */
[----:B------:R-:W-:Y:S02]  /*2540*/  UIADD3 UR24, UPT, UPT, UR15, UR4, URZ ;  /* 0x000000040f187290 */ /* 0x000fe4000fffe0ff */
[----:B------:R-:W-:Y:S02]  /*2550*/  USHF.L.U32 UR6, UR14, 0x1, URZ ;  /* 0x000000010e067899 */ /* 0x000fe400080006ff */
[----:B------:R-:W-:Y:S02]  /*2560*/  UIADD3 UR30, UP1, UPT, UR46, 0x280, URZ ;  /* 0x000002802e1e7890 */ /* 0x000fe4000ff3e0ff */
[----:B------:R-:W-:Y:S02]  /*2570*/  ULOP3.LUT UR49, UR7, 0xfefffff8, URZ, 0xc0, !UPT ;  /* 0xfefffff807317892 */ /* 0x000fe4000f8ec0ff */
[----:B------:R-:W-:Y:S02]  /*2580*/  UIADD3.X UR13, UPT, UPT, URZ, UR47, URZ, UP3, !UPT ;  /* 0x0000002fff0d7290 */ /* 0x000fe40009ffe4ff */
[----:B------:R-:W-:-:S02]  /*2590*/  UIADD3 UR48, UPT, UPT, UR40, 0x10800, URZ ;  /* 0x0001080028307890 */ /* 0x000fc4000fffe0ff */
[----:B------:R-:W-:Y:S02]  /*25a0*/  UPRMT UR4, URZ, 0x5410, UR57 ;  /* 0x00005410ff047896 */ /* 0x000fe40008000039 */
[----:B------:R-:W-:Y:S02]  /*25b0*/  UIADD3 UR42, UPT, UPT, UR50, 0x80, URZ ;  /* 0x00000080322a7890 */ /* 0x000fe4000fffe0ff */
[----:B------:R-:W-:Y:S02]  /*25c0*/  UIADD3 UR40, UPT, UPT, UR40, 0x14800, URZ ;  /* 0x0001480028287890 */ /* 0x000fe4000fffe0ff */
[----:B------:R-:W-:Y:S02]  /*25d0*/  UIADD3.X UR23, UPT, UPT, URZ, UR47, URZ, UP2, !UPT ;  /* 0x0000002fff177290 */ /* 0x000fe400097fe4ff */
[----:B------:R-:W-:Y:S02]  /*25e0*/  UIADD3 UR32, UPT, UPT, UR24, 0x20800, URZ ;  /* 0x0002080018207890 */ /* 0x000fe4000fffe0ff */
[----:B------:R-:W-:-:S02]  /*25f0*/  UIADD3 UR24, UPT, UPT, UR24, 0x24800, URZ ;  /* 0x0002480018187890 */ /* 0x000fc4000fffe0ff */
[----:B------:R-:W-:Y:S02]  /*2600*/  ULEA UR16, UR5, UR65, 0xa ;  /* 0x0000004105107291 */ /* 0x000fe4000f8e50ff */
[----:B------:R-:W-:Y:S02]  /*2610*/  ULOP3.LUT UR19, UR6, UR60, URZ, 0xfc, !UPT ;  /* 0x0000003c06137292 */ /* 0x000fe4000f8efcff */
[----:B------:R-:W-:Y:S01]  /*2620*/  UIADD3.X UR31, UPT, UPT, URZ, UR47, URZ, UP1, !UPT ;  /* 0x0000002fff1f7290 */ /* 0x000fe20008ffe4ff */
[----:B------:R-:W-:Y:S01]  /*2630*/  UMOV UR54, 0x0 ;  /* 0x0000000000367882 */ /* 0x000fe20000000000 */
[----:B------:R-:W-:Y:S01]  /*2640*/  UMOV UR55, 0x10000000 ;  /* 0x1000000000377882 */ /* 0x000fe20000000000 */
[----:B------:R-:W-:Y:S01]  /*2650*/  UMOV UR43, UR51 ;  /* 0x00000033002b7c82 */ /* 0x000fe20008000000 */
[----:B------:R-:W-:Y:S01]  /*2660*/  UMOV UR44, UR52 ;  /* 0x00000034002c7c82 */ /* 0x000fe20008000000 */
[----:B------:R-:W-:Y:S01]  /*2670*/  UMOV UR41, UR49 ;  /* 0x0000003100297c82 */ /* 0x000fe20008000000 */
[----:B------:R-:W-:Y:S01]  /*2680*/  UMOV UR36, UR52 ;  /* 0x0000003400247c82 */ /* 0x000fe20008000000 */
[----:B------:R-:W-:Y:S01]  /*2690*/  UMOV UR33, UR49 ;  /* 0x0000003100217c82 */ /* 0x000fe20008000000 */
[----:B------:R-:W-:Y:S01]  /*26a0*/  UMOV UR34, UR50 ;  /* 0x0000003200227c82 */ /* 0x000fe20008000000 */
[----:B------:R-:W-:Y:S01]  /*26b0*/  UTMALDG.3D.MULTICAST.2CTA [UR48], [UR12], UR4, desc[UR54] ;  /* 0x000036300c0073b4 */ /* 0x000fe20008211804 */
[----:B------:R-:W-:Y:S01]  /*26c0*/  UIADD3 UR38, UP0, UPT, UR46, 0x380, URZ ;  /* 0x000003802e267890 */ /* 0x000fe2000ff1e0ff */
[----:B------:R-:W-:Y:S01]  /*26d0*/  UMOV UR27, UR35 ;  /* 0x00000023001b7c82 */ /* 0x000fe20008000000 */
[----:B------:R-:W-:Y:S01]  /*26e0*/  UMOV UR28, UR52 ;  /* 0x00000034001c7c82 */ /* 0x000fe20008000000 */
[----:B------:R-:W-:Y:S01]  /*26f0*/  UMOV UR25, UR49 ;  /* 0x0000003100197c82 */ /* 0x000fe20008000000 */
[----:B------:R-:W-:Y:S01]  /*2700*/  UMOV UR26, UR42 ;  /* 0x0000002a001a7c82 */ /* 0x000fe20008000000 */
[----:B------:R-:W-:Y:S01]  /*2710*/  UMOV UR21, UR52 ;  /* 0x0000003400157c82 */ /* 0x000fe20008000000 */
[----:B------:R4:W-:Y:S01]  /*2720*/  UTMALDG.3D.MULTICAST.2CTA [UR40], [UR12], UR4, desc[UR54] ;  /* 0x000036280c0073b4 */ /* 0x0009e20008211804 */
[----:B------:R-:W-:Y:S01]  /*2730*/  UMOV UR17, UR49 ;  /* 0x0000003100117c82 */ /* 0x000fe20008000000 */
[----:B------:R-:W-:-:S02]  /*2740*/  ULEA UR8, UR5, UR64, 0xb ;  /* 0x0000004005087291 */ /* 0x000fc4000f8e58ff */
[----:B------:R-:W-:Y:S01]  /*2750*/  UIADD3.X UR39, UPT, UPT, URZ, UR47, URZ, UP0, !UPT ;  /* 0x0000002fff277290 */ /* 0x000fe200087fe4ff */
[----:B------:R-:W-:Y:S01]  /*2760*/  UMOV UR10, URZ ;  /* 0x000000ff000a7c82 */ /* 0x000fe20008000000 */
[----:B------:R-:W-:Y:S01]  /*2770*/  UMOV UR9, UR49 ;  /* 0x0000003100097c82 */ /* 0x000fe20008000000 */
[----:B------:R-:W-:Y:S01]  /*2780*/  UTMALDG.3D.2CTA [UR32], [UR22], desc[UR54] ;  /* 0x00003620160075b4 */ /* 0x000fe20008211000 */
[----:B------:R-:W-:Y:S01]  /*2790*/  UTMALDG.3D.2CTA [UR24], [UR22], desc[UR54] ;  /* 0x00003618160075b4 */ /* 0x000fe20008211000 */
[----:B------:R2:W-:Y:S01]  /*27a0*/  UTMALDG.4D.MULTICAST.2CTA [UR16], [UR30], UR4, desc[UR54] ;  /* 0x000036101e0073b4 */ /* 0x0005e20008219804 */
[----:B----4-:R-:W-:Y:S01]  /*27b0*/  UIADD3 UR12, UPT, UPT, UR59, UR6, URZ ;  /* 0x000000063b0c7290 */ /* 0x010fe2000fffe0ff */
[----:B------:R-:W-:Y:S01]  /*27c0*/  UMOV UR13, UR52 ;  /* 0x00000034000d7c82 */ /* 0x000fe20008000000 */
[----:B--2---:R-:W-:-:S09]  /*27d0*/  UPRMT UR4, URZ, 0x5410, UR56 ;  /* 0x00005410ff047896 */ /* 0x004fd20008000038 */
[----:B------:R4:W-:Y:S02]  /*27e0*/  UTMALDG.4D.MULTICAST.2CTA [UR8], [UR38], UR4, desc[UR54] ;  /* 0x00003608260073b4 */ /* 0x0009e40008219804 */
[----:B----4-:R-:W-:Y:S01]  /*27f0*/  NOP ;  /* 0x0000000000007918 */ /* 0x010fe20000000000 */
.L_x_41:
[----:B------:R-:W-:Y:S05]  /*2800*/  BSYNC.RECONVERGENT B0 ;  /* 0x0000000000007941 */ /* 0x000fea0003800200 */
.L_x_40:
[----:B------:R-:W-:Y:S01]  /*2810*/  UIADD3 UR14, UPT, UPT, UR14, 0x1, URZ ;  /* 0x000000010e0e7890 */ /* 0x000fe2000fffe0ff */
[----:B------:R-:W-:-:S03]  /*2820*/  UMOV UR5, UR29 ;  /* 0x0000001d00057c82 */ /* 0x000fc60008000000 */
[----:B------:R-:W-:-:S09]  /*2830*/  UISETP.NE.AND UP0, UPT, UR14, UR37, UPT ;  /* 0x000000250e00728c */ /* 0x000fd2000bf05270 */
[----:B------:R-:W-:Y:S05]  /*2840*/  BRA.U UP0, `(.L_x_42) ;  /* 0xfffffff900bc7547 */ /* 0x000fea000b83ffff */
.L_x_34:
[C---:B------:R-:W-:Y:S01]  /*2850*/  LEA R3, R11.reuse, UR15, 0x3 ;  /* 0x0000000f0b037c11 */ /* 0x040fe2000f8e18ff */
[----:B------:R-:W-:Y:S01]  /*2860*/  NOP ;  /* 0x0000000000007918 */ /* 0x000fe20000000000 */
[----:B-1----:R-:W-:Y:S02]  /*2870*/  SHF.L.U32 R0, R10, 0x1f, RZ ;  /* 0x0000001f0a007819 */ /* 0x002fe400000006ff */
[----:B------:R-:W-:Y:S02]  /*2880*/  LEA R4, R11, UR15, 0x4 ;  /* 0x0000000f0b047c11 */ /* 0x000fe4000f8e20ff */
[----:B------:R-:W1:Y:S02]  /*2890*/  SYNCS.PHASECHK.TRANS64.TRYWAIT P0, [R3+URZ+0x70], R0 ;  /* 0x00007000030075a7 */ /* 0x000e6400080011ff */
[----:B-1----:R-:W-:Y:S05]  /*28a0*/  @!P0 BRA `(.L_x_43) ;  /* 0x000000a400d08947 */ /* 0x002fea0003800000 */
.L_x_152:
[----:B------:R-:W4:Y:S01]  /*28b0*/  LDS.128 R4, [R4+0xd0] ;  /* 0x0000d00004047984 */ /* 0x000f220000000c00 */
[----:B------:R-:W-:Y:S01]  /*28c0*/  UISETP.GE.AND UP0, UPT, UR45, 0x1, UPT ;  /* 0x000000012d00788c */ /* 0x000fe2000bf06270 */
[----:B------:R-:W-:Y:S01]  /*28d0*/  @!PT LDS RZ, [RZ] ;  /* 0x00000000fffff984 */ /* 0x000fe20000000800 */
[----:B------:R-:W-:Y:S01]  /*28e0*/  @!PT LDS RZ, [RZ] ;  /* 0x00000000fffff984 */ /* 0x000fe20000000800 */
[----:B------:R-:W-:Y:S01]  /*28f0*/  @!PT LDS RZ, [RZ] ;  /* 0x00000000fffff984 */ /* 0x000fe20000000800 */
[----:B------:R-:W-:Y:S01]  /*2900*/  @!PT LDS RZ, [RZ] ;  /* 0x00000000fffff984 */ /* 0x000fe20000000800 */
[----:B------:R1:W-:Y:S06]  /*2910*/  MEMBAR.ALL.CTA ;  /* 0x0000000000007992 */ /* 0x0003ec0000008000 */
[----:B-1----:R-:W1:Y:S01]  /*2920*/  FENCE.VIEW.ASYNC.S ;  /* 0x00000000000073c6 */ /* 0x002e620000000000 */
[----:B----4-:R-:W-:-:S13]  /*2930*/  LOP3.LUT P0, RZ, R6, 0x1, RZ, 0xc0, !PT ;  /* 0x0000000106ff7812 */ /* 0x010fda000780c0ff */
[----:B-1----:R-:W-:Y:S01]  /*2940*/  VOTEU.ANY UP1, P0 ;  /* 0x0000000000ff7886 */ /* 0x002fe20000020100 */
[----:B------:R-:W-:-:S13]  /*2950*/  PLOP3.LUT P0, PT, PT, PT, UP1, 0x80, 0x8 ;  /* 0x000000000008781c */ /* 0x000fda0003f0f018 */
[----:B------:R-:W-:Y:S02]  /*2960*/  @P0 LOP3.LUT R0, R5, 0xffff, RZ, 0xc0, !PT ;  /* 0x0000ffff05000812 */ /* 0x000fe400078ec0ff */
[----:B--2---:R-:W-:Y:S02]  /*2970*/  @P0 MOV R2, R4 ;  /* 0x0000000400020202 */ /* 0x004fe40000000f00 */
[----:B------:R-:W-:Y:S01]  /*2980*/  @P0 R2UR UR5, R0 ;  /* 0x00000000000502ca */ /* 0x000fe200000e0000 */
[----:B------:R-:W-:Y:S01]  /*2990*/  VIADD R0, R3, 0x80 ;  /* 0x0000008003007836 */ /* 0x000fe20000000000 */
[----:B------:R-:W-:Y:S02]  /*29a0*/  @P0 SHF.R.U32.HI R4, RZ, 0x10, R5 ;  /* 0x00000010ff040819 */ /* 0x000fe40000011605 */
[----:B------:R-:W-:Y:S02]  /*29b0*/  @P0 R2UR UR6, R2 ;  /* 0x00000000020602ca */ /* 0x000fe400000e0000 */
[----:B------:R-:W-:-:S02]  /*29c0*/  PRMT R0, RZ, 0x654, R0 ;  /* 0x00000654ff007816 */ /* 0x000fc40000000000 */
[----:B------:R-:W-:Y:S02]  /*29d0*/  @P0 R2UR UR4, R4 ;  /* 0x00000000040402ca */ /* 0x000fe400000e0000 */
[----:B------:R1:W-:Y:S03]  /*29e0*/  SYNCS.ARRIVE.TRANS64.RED.A1T0 RZ, [R0+URZ], RZ ;  /* 0x000000ff00ff79a7 */ /* 0x0003e600081004ff */
[----:B------:R-:W-:-:S04]  /*29f0*/  @UP1 UMOV UR66, UR5 ;  /* 0x0000000500421c82 */ /* 0x000fc80008000000 */
[----:B------:R-:W-:-:S04]  /*2a00*/  @UP1 UMOV UR67, UR6 ;  /* 0x0000000600431c82 */ /* 0x000fc80008000000 */
[----:B------:R-:W-:Y:S01]  /*2a10*/  @UP1 UMOV UR52, UR4 ;  /* 0x0000000400341c82 */ /* 0x000fe20008000000 */
[----:B------:R-:W-:Y:S05]  /*2a20*/  BRA.U !UP0, `(.L_x_44) ;  /* 0x0000000108d47547 */ /* 0x000fea000b800000 */
[----:B------:R-:W2:Y:S01]  /*2a30*/  LDCU.128 UR20, c[0x0][0xf10] ;  /* 0x0001e200ff1477ac */ /* 0x000ea20008000c00 */
[----:B------:R-:W4:Y:S01]  /*2a40*/  LDCU UR19, c[0x0][0xf20] ;  /* 0x0001e400ff1377ac */ /* 0x000f220008000800 */
[----:B------:R-:W3:Y:S01]  /*2a50*/  LDCU UR14, c[0x0][0xf0c] ;  /* 0x0001e180ff0e77ac */ /* 0x000ee20008000800 */
[----:B------:R-:W1:Y:S01]  /*2a60*/  LDCU.64 UR8, c[0x0][0xf28] ;  /* 0x0001e500ff0877ac */ /* 0x000e620008000a00 */
[----:B------:R-:W-:Y:S02]  /*2a70*/  UISETP.NE.AND UP3, UPT, UR45, 0x1, UPT ;  /* 0x000000012d00788c */ /* 0x000fe4000bf65270 */
[----:B--2---:R-:W-:Y:S02]  /*2a80*/  UIMAD.WIDE.U32 UR6, UR68, UR23, URZ ;  /* 0x00000017440672a5 */ /* 0x004fe4000f8e00ff */
[----:B------:R-:W-:Y:S02]  /*2a90*/  UIMAD.WIDE.U32 UR4, UR69, UR20, URZ ;  /* 0x00000014450472a5 */ /* 0x000fe4000f8e00ff */
[----:B------:R-:W-:-:S02]  /*2aa0*/  UISETP.NE.AND UP0, UPT, UR22, 0x1, UPT ;  /* 0x000000011600788c */ /* 0x000fc4000bf05270 */
[----:B------:R-:W-:Y:S01]  /*2ab0*/  UIMAD.WIDE.U32 UR16, UR66, UR23, URZ ;  /* 0x00000017421072a5 */ /* 0x000fe2000f8e00ff */
[----:B------:R-:W-:Y:S02]  /*2ac0*/  UMOV UR6, UR7 ;  /* 0x0000000700067c82 */ /* 0x000fe40008000000 */
[----:B------:R-:W-:Y:S01]  /*2ad0*/  UMOV UR4, UR5 ;  /* 0x0000000500047c82 */ /* 0x000fe20008000000 */
[----:B----4-:R-:W-:Y:S02]  /*2ae0*/  USHF.R.U32.HI UR6, URZ, UR19, UR6 ;  /* 0x00000013ff067299 */ /* 0x010fe40008011606 */
[----:B---3--:R-:W-:Y:S02]  /*2af0*/  UISETP.NE.AND UP2, UPT, UR14, 0x1, UPT ;  /* 0x000000010e00788c */ /* 0x008fe4000bf45270 */
[----:B------:R-:W-:Y:S02]  /*2b00*/  USHF.R.U32.HI UR4, URZ, UR21, UR4 ;  /* 0x00000015ff047299 */ /* 0x000fe40008011604 */
[----:B------:R-:W-:-:S02]  /*2b10*/  USEL UR5, UR68, UR6, !UP0 ;  /* 0x0000000644057287 */ /* 0x000fc4000c000000 */
[----:B------:R-:W-:Y:S02]  /*2b20*/  USEL UR6, UR69, UR4, !UP2 ;  /* 0x0000000445067287 */ /* 0x000fe4000d000000 */
[----:B-1----:R-:W-:Y:S01]  /*2b30*/  UIMAD.WIDE.U32 UR10, UR5, UR8, URZ ;  /* 0x00000008050a72a5 */ /* 0x002fe2000f8e00ff */
[----:B------:R-:W-:Y:S01]  /*2b40*/  UMOV UR4, UR17 ;  /* 0x0000001100047c82 */ /* 0x000fe20008000000 */
[----:B------:R-:W-:Y:S02]  /*2b50*/  UIMAD.WIDE.U32 UR12, UR67, UR20, URZ ;  /* 0x00000014430c72a5 */ /* 0x000fe4000f8e00ff */
[----:B------:R-:W-:-:S03]  /*2b60*/  UIMAD.WIDE.U32 UR16, UR6, UR8, URZ ;  /* 0x00000008061072a5 */ /* 0x000fc6000f8e00ff */
[----:B------:R-:W-:Y:S01]  /*2b70*/  UMOV UR10, UR11 ;  /* 0x0000000b000a7c82 */ /* 0x000fe20008000000 */
[----:B------:R-:W-:Y:S02]  /*2b80*/  USHF.R.U32.HI UR4, URZ, UR19, UR4 ;  /* 0x00000013ff047299 */ /* 0x000fe40008011604 */
[----:B------:R-:W-:Y:S01]  /*2b90*/  @UP3 USHF.R.U32.HI UR5, URZ, UR9, UR10 ;  /* 0x00000009ff053299 */ /* 0x000fe2000801160a */
[----:B------:R-:W-:Y:S01]  /*2ba0*/  UMOV UR12, UR13 ;  /* 0x0000000d000c7c82 */ /* 0x000fe20008000000 */
[----:B------:R-:W-:Y:S01]  /*2bb0*/  UMOV UR16, UR17 ;  /* 0x0000001100107c82 */ /* 0x000fe20008000000 */
[----:B------:R-:W-:Y:S02]  /*2bc0*/  USHF.R.U32.HI UR21, URZ, UR21, UR12 ;  /* 0x00000015ff157299 */ /* 0x000fe4000801160c */
[----:B------:R-:W-:Y:S02]  /*2bd0*/  USEL UR4, UR66, UR4, !UP0 ;  /* 0x0000000442047287 */ /* 0x000fe4000c000000 */
[----:B------:R-:W-:-:S02]  /*2be0*/  @UP3 USHF.R.U32.HI UR6, URZ, UR9, UR16 ;  /* 0x00000009ff063299 */ /* 0x000fc40008011610 */
[----:B------:R-:W-:Y:S02]  /*2bf0*/  UIMAD UR7, UR45, UR5, URZ ;  /* 0x000000052d0772a4 */ /* 0x000fe4000f8e02ff */
[----:B------:R-:W-:Y:S02]  /*2c00*/  USEL UR5, UR67, UR21, !UP2 ;  /* 0x0000001543057287 */ /* 0x000fe4000d000000 */
[----:B------:R-:W-:Y:S02]  /*2c10*/  UIMAD UR10, UR45, UR6, URZ ;  /* 0x000000062d0a72a4 */ /* 0x000fe4000f8e02ff */
[----:B------:R-:W-:Y:S02]  /*2c20*/  UISETP.GE.AND UP0, UPT, UR4, UR7, UPT ;  /* 0x000000070400728c */ /* 0x000fe4000bf06270 */
[----:B------:R-:W-:Y:S02]  /*2c30*/  UIMAD.WIDE.U32 UR12, UR4, UR8, URZ ;  /* 0x00000008040c72a5 */ /* 0x000fe4000f8e00ff */
[----:B------:R-:W-:-:S02]  /*2c40*/  UISETP.GE.OR UP0, UPT, UR5, UR10, UP0 ;  /* 0x0000000a0500728c */ /* 0x000fc40008706670 */
        /* <DEDUP_REMOVED lines=19> */
.L_x_44:
[----:B------:R-:W2:Y:S02]  /*2d80*/  LDCU UR4, c[0x0][0xf30] ;  /* 0x0001e600ff0477ac */ /* 0x000ea40008000800 */
[----:B--2---:R-:W-:-:S09]  /*2d90*/  UISETP.NE.AND UP0, UPT, UR4, 0x1, UPT ;  /* 0x000000010400788c */ /* 0x004fd2000bf05270 */
[----:B------:R-:W-:Y:S05]  /*2da0*/  BRA.U UP0, `(.L_x_45) ;  /* 0x0000000100447547 */ /* 0x000fea000b800000 */
[----:B------:R-:W2:Y:S01]  /*2db0*/  LDCU.128 UR8, c[0x0][0xf10] ;  /* 0x0001e200ff0877ac */ /* 0x000ea20008000c00 */
[----:B------:R-:W4:Y:S01]  /*2dc0*/  LDCU UR12, c[0x0][0xf0c] ;  /* 0x0001e180ff0c77ac */ /* 0x000f220008000800 */
[----:B------:R-:W1:Y:S01]  /*2dd0*/  LDCU UR13, c[0x0][0xf20] ;  /* 0x0001e400ff0d77ac */ /* 0x000e620008000800 */
[----:B--2---:R-:W-:Y:S02]  /*2de0*/  UIMAD.WIDE.U32 UR6, UR67, UR8, URZ ;  /* 0x00000008430672a5 */ /* 0x004fe4000f8e00ff */
[----:B------:R-:W-:Y:S02]  /*2df0*/  UIMAD.WIDE.U32 UR4, UR66, UR11, URZ ;  /* 0x0000000b420472a5 */ /* 0x000fe4000f8e00ff */
[----:B----4-:R-:W-:Y:S02]  /*2e00*/  UISETP.NE.AND UP2, UPT, UR12, 0x1, UPT ;  /* 0x000000010c00788c */ /* 0x010fe4000bf45270 */
[----:B------:R-:W-:Y:S01]  /*2e10*/  UISETP.NE.AND UP0, UPT, UR10, 0x1, UPT ;  /* 0x000000010a00788c */ /* 0x000fe2000bf05270 */
[----:B------:R-:W-:-:S02]  /*2e20*/  UMOV UR6, UR7 ;  /* 0x0000000700067c82 */ /* 0x000fc40008000000 */
[----:B------:R-:W-:Y:S01]  /*2e30*/  UMOV UR4, UR5 ;  /* 0x0000000500047c82 */ /* 0x000fe20008000000 */
[----:B------:R-:W-:Y:S02]  /*2e40*/  USHF.R.U32.HI UR9, URZ, UR9, UR6 ;  /* 0x00000009ff097299 */ /* 0x000fe40008011606 */
[----:B-1----:R-:W-:Y:S02]  /*2e50*/  USHF.R.U32.HI UR4, URZ, UR13, UR4 ;  /* 0x0000000dff047299 */ /* 0x002fe40008011604 */
[----:B------:R-:W-:Y:S02]  /*2e60*/  USEL UR5, UR67, UR9, !UP2 ;  /* 0x0000000943057287 */ /* 0x000fe4000d000000 */
[----:B------:R-:W-:-:S04]  /*2e70*/  USEL UR4, UR66, UR4, !UP0 ;  /* 0x0000000442047287 */ /* 0x000fc8000c000000 */
[----:B------:R-:W-:Y:S02]  /*2e80*/  UIADD3 UR6, UPT, UPT, UR5, -UR4, URZ ;  /* 0x8000000405067290 */ /* 0x000fe4000fffe0ff */
[----:B------:R-:W-:Y:S02]  /*2e90*/  UIADD3 UR4, UPT, UPT, -UR5, UR4, URZ ;  /* 0x0000000405047290 */ /* 0x000fe4000fffe1ff */
[----:B------:R-:W-:Y:S02]  /*2ea0*/  UIMAD UR66, UR6, UR10, UR66 ;  /* 0x0000000a064272a4 */ /* 0x000fe4000f8e0242 */
[----:B------:R-:W-:-:S12]  /*2eb0*/  UIMAD UR67, UR4, UR12, UR67 ;  /* 0x0000000c044372a4 */ /* 0x000fd8000f8e0243 */
.L_x_45:
[----:B------:R-:W-:Y:S01]  /*2ec0*/  VIADD R11, R11, 0x1 ;  /* 0x000000010b0b7836 */ /* 0x000fe20000000000 */
[----:B------:R-:W-:Y:S02]  /*2ed0*/  R2UR UR5, R145 ;  /* 0x00000000910572ca */ /* 0x000fe400000e0000 */
[----:B------:R-:W-:Y:S02]  /*2ee0*/  R2UR UR4, R144 ;  /* 0x00000000900472ca */ /* 0x000fe400000e0000 */
[C---:B------:R-:W-:Y:S02]  /*2ef0*/  ISETP.NE.AND P0, PT, R11.reuse, 0x2, PT ;  /* 0x000000020b00780c */ /* 0x040fe40003f05270 */
[----:B------:R-:W-:Y:S02]  /*2f00*/  PLOP3.LUT P2, PT, PT, PT, PT, 0x80, 0x8 ;  /* 0x000000000008781c */ /* 0x000fe40003f4f070 */
[----:B-1----:R-:W-:Y:S02]  /*2f10*/  SEL R0, RZ, 0x1, P0 ;  /* 0x00000001ff007807 */ /* 0x002fe40000000000 */
[----:B------:R-:W-:-:S02]  /*2f20*/  SEL R11, R11, RZ, P0 ;  /* 0x000000ff0b0b7207 */ /* 0x000fc40000000000 */
[----:B------:R-:W-:Y:S01]  /*2f30*/  LOP3.LUT R10, R10, R0, RZ, 0x3c, !PT ;  /* 0x000000000a0a7212 */ /* 0x000fe200078e3cff */
[----:B------:R-:W-:Y:S02]  /*2f40*/  UIADD3 UR20, UPT, UPT, UR67, UR5, URZ ;  /* 0x0000000543147290 */ /* 0x000fe4000fffe0ff */
[----:B------:R-:W-:Y:S01]  /*2f50*/  UIADD3 UR16, UPT, UPT, UR66, UR4, URZ ;  /* 0x0000000442107290 */ /* 0x000fe2000fffe0ff */
[----:B------:R-:W-:Y:S11]  /*2f60*/  BRA.U UP1, `(.L_x_46) ;  /* 0xffffffed01087547 */ /* 0x000ff6000b83ffff */
[----:B------:R-:W-:Y:S01]  /*2f70*/  UIADD3 UR15, UPT, UPT, UR15, 0x10, URZ ;  /* 0x000000100f0f7890 */ /* 0x000fe2000fffe0ff */
[----:B------:R-:W-:-:S03]  /*2f80*/  SHF.L.U32 R2, R12, 0x1f, RZ ;  /* 0x0000001f0c027819 */ /* 0x000fc600000006ff */
[----:B------:R-:W-:-:S09]  /*2f90*/  ULEA UR4, UR29, UR15, 0x3 ;  /* 0x0000000f1d047291 */ /* 0x000fd2000f8e18ff */
[----:B------:R-:W1:Y:S02]  /*2fa0*/  SYNCS.PHASECHK.TRANS64.TRYWAIT P0, [UR4], R2 ;  /* 0x00000002ff0075a7 */ /* 0x000e640008001104 */
[----:B-1----:R-:W-:Y:S05]  /*2fb0*/  @!P0 BRA `(.L_x_47) ;  /* 0x000000a000208947 */ /* 0x002fea0003800000 */
.L_x_154:
[----:B------:R-:W-:-:S04]  /*2fc0*/  UIADD3 UR4, UPT, UPT, UR29, 0x1, URZ ;  /* 0x000000011d047890 */ /* 0x000fc8000fffe0ff */
[----:B------:R-:W-:-:S04]  /*2fd0*/  UISETP.NE.AND UP0, UPT, UR4, 0x2, UPT ;  /* 0x000000020400788c */ /* 0x000fc8000bf05270 */
[----:B------:R-:W-:Y:S02]  /*2fe0*/  USEL UR5, URZ, 0x1, UP0 ;  /* 0x00000001ff057887 */ /* 0x000fe40008000000 */
[----:B------:R-:W-:-:S04]  /*2ff0*/  USEL UR4, UR4, URZ, UP0 ;  /* 0x000000ff04047287 */ /* 0x000fc80008000000 */
[----:B------:R-:W-:Y:S01]  /*3000*/  ULEA UR4, UR4, UR15, 0x3 ;  /* 0x0000000f04047291 */ /* 0x000fe2000f8e18ff */
[----:B-1----:R-:W-:-:S04]  /*3010*/  LOP3.LUT R2, R12, UR5, RZ, 0x3c, !PT ;  /* 0x000000050c027c12 */ /* 0x002fc8000f8e3cff */
[----:B------:R-:W-:Y:S01]  /*3020*/  SHF.L.U32 R2, R2, 0x1f, RZ ;  /* 0x0000001f02027819 */ /* 0x000fe200000006ff */
[----:B------:R-:W-:-:S07]  /*3030*/  IMAD.U32 R0, RZ, RZ, UR4 ;  /* 0x00000004ff007e24 */ /* 0x000fce000f8e00ff */
.L_x_48:
[----:B-1----:R1:W2:Y:S02]  /*3040*/  SYNCS.PHASECHK.TRANS64.TRYWAIT P0, [R0+URZ], R2 ;  /* 0x00000002000075a7 */ /* 0x0022a400080011ff */
[----:B--2---:R-:W-:Y:S05]  /*3050*/  @!P0 NANOSLEEP.SYNCS 0x989680 ;  /* 0x009896800000895d */ /* 0x004fea0003900000 */
[----:B------:R-:W2:Y:S02]  /*3060*/  @!P0 SYNCS.PHASECHK.TRANS64 P0, [R0+URZ], R2 ;  /* 0x00000002000085a7 */ /* 0x000ea400080010ff */
[----:B--2---:R-:W-:Y:S05]  /*3070*/  @P0 EXIT ;  /* 0x000000000000094d */ /* 0x004fea0003800000 */
[----:B------:R-:W-:Y:S05]  /*3080*/  BRA `(.L_x_48) ;  /* 0xfffffffc00ec7947 */ /* 0x000fea000383ffff */
.L_x_22:
[----:B------:R-:W1:Y:S02]  /*3090*/  S2UR UR4, SR_CgaCtaId ;  /* 0x00000000000479c3 */ /* 0x000e640000008800 */
[----:B-1----:R-:W-:-:S04]  /*30a0*/  UISETP.NE.AND UP0, UPT, UR4, URZ, UPT ;  /* 0x000000ff0400728c */ /* 0x002fc8000bf05270 */
[----:B------:R-:W-:-:S09]  /*30b0*/  UISETP.NE.OR UP0, UPT, UR17, 0x1, UP0 ;  /* 0x000000011100788c */ /* 0x000fd20008705670 */
[----:B------:R-:W-:Y:S05]  /*30c0*/  BRA.U UP0, `(.L_x_49) ;  /* 0x00000005004c7547 */ /* 0x000fea000b800000 */
[----:B------:R-:W1:Y:S01]  /*30d0*/  S2UR UR5, SR_CgaCtaId ;  /* 0x00000000000579c3 */ /* 0x000e620000008800 */
[----:B------:R-:W-:Y:S01]  /*30e0*/  UMOV UR4, 0x400 ;  /* 0x0000040000047882 */ /* 0x000fe20000000000 */
[----:B------:R-:W-:Y:S01]  /*30f0*/  ISETP.GE.U32.AND P2, PT, R2, 0x8, PT ;  /* 0x000000080200780c */ /* 0x000fe20003f46070 */
[----:B------:R-:W-:Y:S01]  /*3100*/  IMAD.MOV.U32 R12, RZ, RZ, 0x1 ;  /* 0x00000001ff0c7424 */ /* 0x000fe200078e00ff */
[----:B------:R-:W-:Y:S02]  /*3110*/  CS2R R10, SRZ ;  /* 0x00000000000a7805 */ /* 0x000fe4000001ff00 */
[----:B------:R-:W-:Y:S01]  /*3120*/  CS2R R8, SRZ ;  /* 0x0000000000087805 */ /* 0x000fe2000001ff00 */
[----:B-1----:R-:W-:-:S03]  /*3130*/  ULEA UR6, UR5, UR4, 0x18 ;  /* 0x0000000405067291 */ /* 0x002fc6000f8ec0ff */
[----:B------:R-:W-:-:S09]  /*3140*/  UMOV UR5, URZ ;  /* 0x000000ff00057c82 */ /* 0x000fd20008000000 */
.L_x_53:
[----:B------:R-:W-:Y:S02]  /*3150*/  LEA R0, R8, UR6, 0x3 ;  /* 0x0000000608007c11 */ /* 0x000fe4000f8e18ff */
[----:B------:R-:W-:-:S03]  /*3160*/  SHF.L.U32 R4, R9, 0x1f, RZ ;  /* 0x0000001f09047819 */ /* 0x000fc600000006ff */
[----:B------:R-:W-:Y:S01]  /*3170*/  VIADD R5, R0, 0xb0 ;  /* 0x000000b000057836 */ /* 0x000fe20000000000 */
[----:B------:R-:W1:Y:S02]  /*3180*/  SYNCS.PHASECHK.TRANS64.TRYWAIT P0, [R0+URZ+0xa0], R4 ;  /* 0x0000a004000075a7 */ /* 0x000e6400080011ff */
[----:B-1----:R-:W-:Y:S05]  /*3190*/  @!P0 BRA `(.L_x_50) ;  /* 0x0000009c00c08947 */ /* 0x002fea0003800000 */
.L_x_155:
[----:B------:R-:W-:Y:S01]  /*31a0*/  ULEA UR4, UR5, UR6, 0x3 ;  /* 0x0000000605047291 */ /* 0x000fe2000f8e18ff */
[----:B-1----:R-:W-:Y:S01]  /*31b0*/  PRMT R0, RZ, 0x654, R5 ;  /* 0x00000654ff007816 */ /* 0x002fe20000000005 */
[----:B------:R-:W-:Y:S01]  /*31c0*/  @!P2 IMAD.MOV.U32 R4, RZ, RZ, 0x10 ;  /* 0x00000010ff04a424 */ /* 0x000fe200078e00ff */
[----:B------:R-:W-:Y:S01]  /*31d0*/  SHF.L.U32 R5, R12, 0x1f, RZ ;  /* 0x0000001f0c057819 */ /* 0x000fe200000006ff */
[----:B------:R-:W-:Y:S01]  /*31e0*/  UIADD3 UR7, UPT, UPT, UR4, 0x70, URZ ;  /* 0x0000007004077890 */ /* 0x000fe2000fffe0ff */
[----:B------:R1:W-:Y:S05]  /*31f0*/  SYNCS.ARRIVE.TRANS64.RED.A1T0 RZ, [R0+URZ], RZ ;  /* 0x000000ff00ff79a7 */ /* 0x0003ea00081004ff */
[----:B------:R-:W-:Y:S01]  /*3200*/  IMAD.U32 R6, RZ, RZ, UR7 ;  /* 0x00000007ff067e24 */ /* 0x000fe2000f8e00ff */
[----:B------:R-:W2:Y:S04]  /*3210*/  SYNCS.PHASECHK.TRANS64.TRYWAIT P0, [UR4+0x80], R5 ;  /* 0x00008005ff0075a7 */ /* 0x000ea80008001104 */
[----:B------:R-:W-:Y:S01]  /*3220*/  PRMT R6, R2, 0x654, R6 ;  /* 0x0000065402067816 */ /* 0x000fe20000000006 */
[----:B-12---:R-:W-:Y:S06]  /*3230*/  @!P0 BRA `(.L_x_51) ;  /* 0x0000009c00ac8947 */ /* 0x006fec0003800000 */
.L_x_157:
[----:B------:R-:W-:Y:S01]  /*3240*/  ULEA UR8, UR5, UR6, 0x4 ;  /* 0x0000000605087291 */ /* 0x000fe2000f8e20ff */
[----:B------:R-:W-:Y:S01]  /*3250*/  SEL R3, R6, R3, !P2 ;  /* 0x0000000306037207 */ /* 0x000fe20005000000 */
[----:B------:R-:W-:Y:S01]  /*3260*/  UIADD3 UR9, UPT, UPT, UR4, 0x70, URZ ;  /* 0x0000007004097890 */ /* 0x000fe2000fffe0ff */
[----:B-1----:R-:W-:Y:S01]  /*3270*/  LEA R0, R11, UR6, 0x3 ;  /* 0x000000060b007c11 */ /* 0x002fe2000f8e18ff */
[----:B------:R-:W-:Y:S01]  /*3280*/  UIADD3 UR8, UPT, UPT, UR8, 0xd0, URZ ;  /* 0x000000d008087890 */ /* 0x000fe2000fffe0ff */
[----:B------:R1:W-:Y:S01]  /*3290*/  @!P2 SYNCS.ARRIVE.TRANS64.RED RZ, [R3+URZ], R4 ;  /* 0x0000000403ffa9a7 */ /* 0x0003e200080004ff */
[----:B------:R-:W-:Y:S01]  /*32a0*/  UIADD3 UR4, UPT, UPT, UR5, 0x1, URZ ;  /* 0x0000000105047890 */ /* 0x000fe2000fffe0ff */
[----:B------:R-:W-:-:S03]  /*32b0*/  VIADD R8, R8, 0x1 ;  /* 0x0000000108087836 */ /* 0x000fc60000000000 */
[----:B------:R-:W-:Y:S02]  /*32c0*/  UISETP.NE.AND UP0, UPT, UR4, 0x2, UPT ;  /* 0x000000020400788c */ /* 0x000fe4000bf05270 */
[----:B------:R-:W-:Y:S01]  /*32d0*/  ISETP.NE.AND P0, PT, R8, 0x2, PT ;  /* 0x000000020800780c */ /* 0x000fe20003f05270 */
[----:B------:R-:W-:Y:S06]  /*32e0*/  UGETNEXTWORKID.BROADCAST [UR8], [UR9] ;  /* 0x00000000080073ca */ /* 0x000fec0008000100 */
[----:B------:R-:W-:Y:S02]  /*32f0*/  USEL UR7, URZ, 0x1, UP0 ;  /* 0x00000001ff077887 */ /* 0x000fe40008000000 */
[----:B------:R-:W-:-:S04]  /*3300*/  USEL UR5, UR4, URZ, UP0 ;  /* 0x000000ff04057287 */ /* 0x000fc80008000000 */
[----:B------:R-:W-:Y:S02]  /*3310*/  LOP3.LUT R12, R12, UR7, RZ, 0x3c, !PT ;  /* 0x000000070c0c7c12 */ /* 0x000fe4000f8e3cff */
[----:B-1----:R-:W-:-:S04]  /*3320*/  SHF.L.U32 R4, R10, 0x1f, RZ ;  /* 0x0000001f0a047819 */ /* 0x002fc800000006ff */
[----:B------:R-:W1:Y:S02]  /*3330*/  SYNCS.PHASECHK.TRANS64.TRYWAIT P1, [R0+URZ+0x70], R4 ;  /* 0x00007004000075a7 */ /* 0x000e6400080211ff */
[----:B-1----:R-:W-:Y:S05]  /*3340*/  @!P1 BRA `(.L_x_52) ;  /* 0x0000009c00809947 */ /* 0x002fea0003800000 */
.L_x_158:
[C---:B-1----:R-:W-:Y:S01]  /*3350*/  LEA R4, R11.reuse, UR6, 0x4 ;  /* 0x000000060b047c11 */ /* 0x042fe2000f8e20ff */
[----:B------:R-:W-:Y:S01]  /*3360*/  VIADD R0, R0, 0x80 ;  /* 0x0000008000007836 */ /* 0x000fe20000000000 */
[----:B------:R-:W-:Y:S01]  /*3370*/  SEL R8, R8, RZ, P0 ;  /* 0x000000ff08087207 */ /* 0x000fe20000000000 */
[----:B------:R-:W-:-:S03]  /*3380*/  VIADD R11, R11, 0x1 ;  /* 0x000000010b0b7836 */ /* 0x000fc60000000000 */
[----:B------:R-:W1:Y:S01]  /*3390*/  LDS.128 R4, [R4+0xd0] ;  /* 0x0000d00004047984 */ /* 0x000e620000000c00 */
[----:B------:R-:W-:Y:S02]  /*33a0*/  PRMT R0, RZ, 0x654, R0 ;  /* 0x00000654ff007816 */ /* 0x000fe40000000000 */
[C---:B------:R-:W-:Y:S01]  /*33b0*/  ISETP.NE.AND P1, PT, R11.reuse, 0x2, PT ;  /* 0x000000020b00780c */ /* 0x040fe20003f25270 */
[----:B------:R-:W-:Y:S01]  /*33c0*/  @!PT LDS RZ, [RZ] ;  /* 0x00000000fffff984 */ /* 0x000fe20000000800 */
[----:B------:R-:W-:Y:S01]  /*33d0*/  @!PT LDS RZ, [RZ] ;  /* 0x00000000fffff984 */ /* 0x000fe20000000800 */
[----:B------:R-:W-:Y:S01]  /*33e0*/  @!PT LDS RZ, [RZ] ;  /* 0x00000000fffff984 */ /* 0x000fe20000000800 */
[----:B------:R-:W-:Y:S01]  /*33f0*/  @!PT LDS RZ, [RZ] ;  /* 0x00000000fffff984 */ /* 0x000fe20000000800 */
[----:B------:R2:W-:Y:S06]  /*3400*/  MEMBAR.ALL.CTA ;  /* 0x0000000000007992 */ /* 0x0005ec0000008000 */
[----:B--2---:R-:W2:Y:S01]  /*3410*/  FENCE.VIEW.ASYNC.S ;  /* 0x00000000000073c6 */ /* 0x004ea20000000000 */
[----:B------:R-:W-:Y:S01]  /*3420*/  SEL R11, R11, RZ, P1 ;  /* 0x000000ff0b0b7207 */ /* 0x000fe20000800000 */
[----:B--2---:R2:W-:Y:S01]  /*3430*/  SYNCS.ARRIVE.TRANS64.RED.A1T0 RZ, [R0+URZ], RZ ;  /* 0x000000ff00ff79a7 */ /* 0x0045e200081004ff */
[----:B-1----:R-:W-:-:S02]  /*3440*/  LOP3.LUT P3, RZ, R6, 0x1, RZ, 0xc0, !PT ;  /* 0x0000000106ff7812 */ /* 0x002fc4000786c0ff */
[----:B------:R-:W-:-:S04]  /*3450*/  SEL R4, RZ, 0x1, P1 ;  /* 0x00000001ff047807 */ /* 0x000fc80000800000 */
[----:B------:R-:W-:Y:S02]  /*3460*/  LOP3.LUT R10, R10, R4, RZ, 0x3c, !PT ;  /* 0x000000040a0a7212 */ /* 0x000fe400078e3cff */
[----:B--2---:R-:W-:-:S04]  /*3470*/  SEL R0, RZ, 0x1, P0 ;  /* 0x00000001ff007807 */ /* 0x004fc80000000000 */
[----:B------:R-:W-:Y:S01]  /*3480*/  LOP3.LUT R9, R9, R0, RZ, 0x3c, !PT ;  /* 0x0000000009097212 */ /* 0x000fe200078e3cff */
[----:B------:R-:W-:Y:S06]  /*3490*/  @P3 BRA `(.L_x_53) ;  /* 0xfffffffc002c3947 */ /* 0x000fec000383ffff */
[----:B------:R-:W-:Y:S01]  /*34a0*/  ULEA UR4, UR5, UR6, 0x3 ;  /* 0x0000000605047291 */ /* 0x000fe2000f8e18ff */
[----:B------:R-:W-:-:S08]  /*34b0*/  SHF.L.U32 R2, R12, 0x1f, RZ ;  /* 0x0000001f0c027819 */ /* 0x000fd000000006ff */
[----:B------:R-:W1:Y:S02]  /*34c0*/  SYNCS.PHASECHK.TRANS64 P0, [UR4+0x80], R2 ;  /* 0x00008002ff0075a7 */ /* 0x000e640008001004 */
[----:B-1----:R-:W-:Y:S05]  /*34d0*/  @P0 BRA `(.L_x_54) ;  /* 0x0000000000080947 */ /* 0x002fea0003800000 */
[----:B------:R-:W1:Y:S02]  /*34e0*/  SYNCS.PHASECHK.TRANS64.TRYWAIT P0, [UR4+0x80], R2 ;  /* 0x00008002ff0075a7 */ /* 0x000e640008001104 */
[----:B-1----:R-:W-:Y:S05]  /*34f0*/  @!P0 BRA `(.L_x_55) ;  /* 0x0000009c00288947 */ /* 0x002fea0003800000 */
.L_x_54:
[----:B------:R-:W-:-:S04]  /*3500*/  UIADD3 UR7, UPT, UPT, UR5, 0x1, URZ ;  /* 0x0000000105077890 */ /* 0x000fc8000fffe0ff */
[----:B------:R-:W-:-:S04]  /*3510*/  UISETP.NE.AND UP0, UPT, UR7, 0x2, UPT ;  /* 0x000000020700788c */ /* 0x000fc8000bf05270 */
[----:B------:R-:W-:Y:S02]  /*3520*/  USEL UR8, URZ, 0x1, UP0 ;  /* 0x00000001ff087887 */ /* 0x000fe40008000000 */
[----:B------:R-:W-:-:S04]  /*3530*/  USEL UR7, UR7, URZ, UP0 ;  /* 0x000000ff07077287 */ /* 0x000fc80008000000 */
[----:B------:R-:W-:Y:S01]  /*3540*/  ULEA UR7, UR7, UR6, 0x3 ;  /* 0x0000000607077291 */ /* 0x000fe2000f8e18ff */
[----:B-1----:R-:W-:-:S04]  /*3550*/  LOP3.LUT R2, R12, UR8, RZ, 0x3c, !PT ;  /* 0x000000080c027c12 */ /* 0x002fc8000f8e3cff */
[----:B------:R-:W-:-:S04]  /*3560*/  SHF.L.U32 R0, R2, 0x1f, RZ ;  /* 0x0000001f02007819 */ /* 0x000fc800000006ff */
[----:B------:R-:W1:Y:S02]  /*3570*/  SYNCS.PHASECHK.TRANS64 P0, [UR7+0x80], R0 ;  /* 0x00008000ff0075a7 */ /* 0x000e640008001007 */
[----:B-1----:R-:W-:Y:S05]  /*3580*/  @P0 EXIT ;  /* 0x000000000000094d */ /* 0x002fea0003800000 */
[----:B------:R-:W-:Y:S02]  /*3590*/  SHF.L.U32 R2, R2, 0x1f, RZ ;  /* 0x0000001f02027819 */ /* 0x000fe400000006ff */
[----:B------:R-:W-:-:S07]  /*35a0*/  MOV R0, UR7 ;  /* 0x0000000700007c02 */ /* 0x000fce0008000f00 */
.L_x_56:
[----:B-1----:R1:W2:Y:S02]  /*35b0*/  SYNCS.PHASECHK.TRANS64.TRYWAIT P0, [R0+URZ+0x80], R2 ;  /* 0x00008002000075a7 */ /* 0x0022a400080011ff */
[----:B--2---:R-:W-:Y:S05]  /*35c0*/  @!P0 NANOSLEEP.SYNCS 0x989680 ;  /* 0x009896800000895d */ /* 0x004fea0003900000 */
[----:B------:R-:W2:Y:S02]  /*35d0*/  @!P0 SYNCS.PHASECHK.TRANS64 P0, [R0+URZ+0x80], R2 ;  /* 0x00008002000085a7 */ /* 0x000ea400080010ff */
[----:B--2---:R-:W-:Y:S05]  /*35e0*/  @P0 EXIT ;  /* 0x000000000000094d */ /* 0x004fea0003800000 */
[----:B------:R-:W-:Y:S05]  /*35f0*/  BRA `(.L_x_56) ;  /* 0xfffffffc00ec7947 */ /* 0x000fea000383ffff */
.L_x_49:
[----:B------:R-:W-:Y:S05]  /*3600*/  BRA.U UP5, `(.L_x_57) ;  /* 0x0000001d05f47547 */ /* 0x000fea000b800000 */
[----:B------:R-:W1:Y:S01]  /*3610*/  S2UR UR7, SR_CgaCtaId ;  /* 0x00000000000779c3 */ /* 0x000e620000008800 */
[----:B------:R-:W-:Y:S01]  /*3620*/  UMOV UR4, 0x40 ;  /* 0x0000004000047882 */ /* 0x000fe20000000000 */
[----:B------:R-:W-:Y:S01]  /*3630*/  NOP ;  /* 0x0000000000007918 */ /* 0x000fe20000000000 */
[----:B------:R-:W-:Y:S01]  /*3640*/  UMOV UR6, 0x400 ;  /* 0x0000040000067882 */ /* 0x000fe20000000000 */
[----:B-1----:R-:W-:Y:S02]  /*3650*/  ULEA UR5, UR7, UR4, 0x18 ;  /* 0x0000000407057291 */ /* 0x002fe4000f8ec0ff */
[----:B------:R-:W-:-:S07]  /*3660*/  ULEA UR6, UR7, UR6, 0x18 ;  /* 0x0000000607067291 */ /* 0x000fce000f8ec0ff */
[----:B------:R-:W1:Y:S02]  /*3670*/  LDS.U8 R2, [UR5+0x1c] ;  /* 0x00001c05ff027984 */ /* 0x000e640008000000 */
[----:B-1----:R-:W-:-:S13]  /*3680*/  ISETP.NE.AND P0, PT, R2, RZ, PT ;  /* 0x000000ff0200720c */ /* 0x002fda0003f05270 */
[----:B------:R-:W-:Y:S05]  /*3690*/  @P0 BRA `(.L_x_58) ;  /* 0x0000000400100947 */ /* 0x000fea0003800000 */
[----:B------:R-:W1:Y:S01]  /*36a0*/  S2UR UR4, SR_CgaCtaId ;  /* 0x00000000000479c3 */ /* 0x000e620000008800 */
[----:B------:R-:W-:Y:S02]  /*36b0*/  UISETP.NE.U32.AND UP1, UPT, UR28, 0x1, UPT ;  /* 0x000000011c00788c */ /* 0x000fe4000bf25070 */
[----:B------:R-:W-:Y:S02]  /*36c0*/  UIADD3 UR7, UPT, UPT, UR5, 0x8, URZ ;  /* 0x0000000805077890 */ /* 0x000fe4000fffe0ff */
[----:B-1----:R-:W-:-:S05]  /*36d0*/  ULOP3.LUT UR8, UR4, 0x1, URZ, 0x3c, !UPT ;  /* 0x0000000104087892 */ /* 0x002fca000f8e3cff */
[----:B------:R-:W-:Y:S07]  /*36e0*/  BRA.U !UP1, `(.L_x_59) ;  /* 0x00000001099c7547 */ /* 0x000fee000b800000 */
[----:B------:R-:W-:Y:S01]  /*36f0*/  ELECT P0, URZ, PT ;  /* 0x0000000000ff782f */ /* 0x000fe20003800000 */
[----:B------:R-:W-:-:S12]  /*3700*/  BSSY B0, `(.L_x_59) ;  /* 0x0000025000007945 */ /* 0x000fd80003800000 */
[----:B------:R-:W-:Y:S05]  /*3710*/  @!P0 BRA `(.L_x_60) ;  /* 0x00000000008c8947 */ /* 0x000fea0003800000 */
[----:B------:R-:W-:-:S05]  /*3720*/  UMOV UR4, 0x10 ;  /* 0x0000001000047882 */ /* 0x000fca0000000000 */
[----:B------:R-:W-:Y:S04]  /*3730*/  DEPBAR.LE SB1, 0x36 ;  /* 0x00009d800000791a */ /* 0x000fe80000000000 */
[----:B------:R-:W1:Y:S02]  /*3740*/  UTCATOMSWS.2CTA.FIND_AND_SET.ALIGN UP0, UR4, UR4 ;  /* 0x00000004000475e3 */ /* 0x000e640008200800 */
[----:B-1----:R-:W-:Y:S01]  /*3750*/  MOV R10, UR4 ;  /* 0x00000004000a7c02 */ /* 0x002fe20008000f00 */
[----:B------:R-:W-:Y:S06]  /*3760*/  BRA.U UP0, `(.L_x_61) ;  /* 0x0000000100187547 */ /* 0x000fec000b800000 */
.L_x_62:
[----:B------:R-:W-:Y:S05]  /*3770*/  NANOSLEEP 0x64 ;  /* 0x000000640000795d */ /* 0x000fea0003800000 */
[----:B------:R-:W-:-:S05]  /*3780*/  UMOV UR4, 0x10 ;  /* 0x0000001000047882 */ /* 0x000fca0000000000 */
[----:B------:R-:W-:Y:S04]  /*3790*/  DEPBAR.LE SB1, 0x36 ;  /* 0x00009d800000791a */ /* 0x000fe80000000000 */
[----:B------:R-:W1:Y:S02]  /*37a0*/  UTCATOMSWS.2CTA.FIND_AND_SET.ALIGN UP0, UR4, UR4 ;  /* 0x00000004000475e3 */ /* 0x000e640008200800 */
[----:B-1----:R-:W-:Y:S01]  /*37b0*/  MOV R10, UR4 ;  /* 0x00000004000a7c02 */ /* 0x002fe20008000f00 */
[----:B------:R-:W-:Y:S05]  /*37c0*/  BRA.U !UP0, `(.L_x_62) ;  /* 0xfffffffd08e87547 */ /* 0x000fea000b83ffff */
.L_x_61:
[----:B------:R-:W1:Y:S01]  /*37d0*/  LDS R6, [UR5+0x10] ;  /* 0x00001005ff067984 */ /* 0x000e620008000800 */
[----:B------:R-:W-:Y:S01]  /*37e0*/  IMAD.U32 R2, RZ, RZ, UR6 ;  /* 0x00000006ff027e24 */ /* 0x000fe2000f8e00ff */
[----:B------:R-:W-:-:S03]  /*37f0*/  MOV R4, UR8 ;  /* 0x0000000800047c02 */ /* 0x000fc60008000f00 */
[----:B------:R-:W-:Y:S01]  /*3800*/  VIADD R2, R2, 0xf0 ;  /* 0x000000f002027836 */ /* 0x000fe20000000000 */
[----:B-1----:R-:W-:-:S04]  /*3810*/  SHF.L.U32 R6, R6, 0x1f, RZ ;  /* 0x0000001f06067819 */ /* 0x002fc800000006ff */
[----:B------:R-:W1:Y:S02]  /*3820*/  SYNCS.PHASECHK.TRANS64.TRYWAIT P0, [UR5+0x8], R6 ;  /* 0x00000806ff0075a7 */ /* 0x000e640008001105 */
[----:B-1----:R-:W-:Y:S05]  /*3830*/  @P0 BRA `(.L_x_63) ;  /* 0x0000000000080947 */ /* 0x002fea0003800000 */
[----:B------:R-:W1:Y:S02]  /*3840*/  SYNCS.PHASECHK.TRANS64.TRYWAIT P0, [UR5+0x8], R6 ;  /* 0x00000806ff0075a7 */ /* 0x000e640008001105 */
[----:B-1----:R-:W-:Y:S05]  /*3850*/  @!P0 BRA `(.L_x_64) ;  /* 0x0000009800688947 */ /* 0x002fea0003800000 */
.L_x_63:
[----:B------:R-:W-:Y:S01]  /*3860*/  PRMT R4, R4, 0x654, R2 ;  /* 0x0000065404047816 */ /* 0x000fe20000000002 */
[----:B------:R-:W-:Y:S01]  /*3870*/  HFMA2 R2, -RZ, RZ, 0, 5.9604644775390625e-08 ;  /* 0x00000001ff027431 */ /* 0x000fe200000001ff */
[----:B------:R-:W-:Y:S01]  /*3880*/  UPRMT UR4, UR8, 0x654, UR7 ;  /* 0x0000065408047896 */ /* 0x000fe20008000007 */
[----:B------:R-:W-:Y:S02]  /*3890*/  IMAD.MOV.U32 R8, RZ, RZ, 0xffff ;  /* 0x0000ffffff087424 */ /* 0x000fe400078e00ff */
[----:B-1----:R-:W-:Y:S02]  /*38a0*/  IMAD.MOV.U32 R6, RZ, RZ, 0x4 ;  /* 0x00000004ff067424 */ /* 0x002fe400078e00ff */
[----:B------:R-:W-:Y:S01]  /*38b0*/  IMAD.SHL.U32 R9, R10, 0x20, RZ ;  /* 0x000000200a097824 */ /* 0x000fe200078e00ff */
[----:B------:R-:W-:Y:S02]  /*38c0*/  MOV R5, UR4 ;  /* 0x0000000400057c02 */ /* 0x000fe40008000f00 */
[-C--:B------:R-:W-:Y:S01]  /*38d0*/  SHF.L.U32 R8, R8, R10.reuse, RZ ;  /* 0x0000000a08087219 */ /* 0x080fe200000006ff */
[----:B------:R1:W-:Y:S01]  /*38e0*/  SYNCS.ARRIVE.TRANS64.RED RZ, [UR4], R6 ;  /* 0x00000006ffff79a7 */ /* 0x0003e20008000404 */
[----:B------:R-:W-:Y:S01]  /*38f0*/  SHF.L.U32 R7, R2, R10, RZ ;  /* 0x0000000a02077219 */ /* 0x000fe200000006ff */
[----:B------:R1:W-:Y:S04]  /*3900*/  STS [UR6+0xf0], R9 ;  /* 0x0000f009ff007988 */ /* 0x0003e80008000806 */
[----:B------:R1:W-:Y:S04]  /*3910*/  STAS [R4.64], R10 ;  /* 0x0000000a04007dbd */ /* 0x0003e8000c0008ff */
[----:B------:R1:W-:Y:S04]  /*3920*/  ATOMS.OR RZ, [UR5+0x14], R8 ;  /* 0x00001408ffff798c */ /* 0x0003e8000b000005 */
[----:B------:R1:W-:Y:S04]  /*3930*/  ATOMS.OR RZ, [UR5+0x18], R7 ;  /* 0x00001807ffff798c */ /* 0x0003e8000b000005 */
[----:B------:R1:W-:Y:S02]  /*3940*/  ATOMS.XOR RZ, [UR5+0x10], R2 ;  /* 0x00001002ffff798c */ /* 0x0003e4000b800005 */
.L_x_60:
[----:B------:R-:W-:Y:S05]  /*3950*/  BSYNC B0 ;  /* 0x0000000000007941 */ /* 0x000fea0003800000 */
.L_x_59:
[----:B------:R-:W-:Y:S05]  /*3960*/  BRA.U UP1, `(.L_x_65) ;  /* 0x00000001016c7547 */ /* 0x000fea000b800000 */
[----:B------:R-:W-:-:S03]  /*3970*/  UMOV UR4, 0xffffffff ;  /* 0xffffffff00047882 */ /* 0x000fc60000000000 */
[----:B------:R-:W-:Y:S05]  /*3980*/  BRA.DIV UR4, `(.L_x_66) ;  /* 0x0000009a04347947 */ /* 0x000fea000b800000 */
[----:B------:R-:W-:-:S13]  /*3990*/  ELECT P6, URZ, PT ;  /* 0x0000000000ff782f */ /* 0x000fda00038c0000 */
.L_x_162:
[----:B------:R-:W-:Y:S05]  /*39a0*/  @!P6 BRA `(.L_x_65) ;  /* 0x00000000005ce947 */ /* 0x000fea0003800000 */
[----:B-1----:R-:W1:Y:S02]  /*39b0*/  LDS R4, [UR5+0x10] ;  /* 0x00001005ff047984 */ /* 0x002e640008000800 */
[----:B-1----:R-:W-:-:S04]  /*39c0*/  SHF.L.U32 R4, R4, 0x1f, RZ ;  /* 0x0000001f04047819 */ /* 0x002fc800000006ff */
[----:B------:R-:W1:Y:S02]  /*39d0*/  SYNCS.PHASECHK.TRANS64.TRYWAIT P0, [UR5+0x8], R4 ;  /* 0x00000804ff0075a7 */ /* 0x000e640008001105 */
[----:B-1----:R-:W-:Y:S05]  /*39e0*/  @P0 BRA `(.L_x_67) ;  /* 0x0000000000080947 */ /* 0x002fea0003800000 */
[----:B------:R-:W1:Y:S02]  /*39f0*/  SYNCS.PHASECHK.TRANS64.TRYWAIT P0, [UR5+0x8], R4 ;  /* 0x00000804ff0075a7 */ /* 0x000e640008001105 */
[----:B-1----:R-:W-:Y:S05]  /*3a00*/  @!P0 BRA `(.L_x_68) ;  /* 0x0000009800348947 */ /* 0x002fea0003800000 */
.L_x_67:
[----:B------:R-:W2:Y:S01]  /*3a10*/  LDS R6, [UR6+0xf0] ;  /* 0x0000f006ff067984 */ /* 0x000ea20008000800 */
[----:B-1----:R-:W-:Y:S02]  /*3a20*/  HFMA2 R2, -RZ, RZ, 0, 5.9604644775390625e-08 ;  /* 0x00000001ff027431 */ /* 0x002fe400000001ff */
[----:B------:R-:W-:Y:S01]  /*3a30*/  IMAD.MOV.U32 R4, RZ, RZ, 0xffff ;  /* 0x0000ffffff047424 */ /* 0x000fe200078e00ff */
[----:B------:R-:W-:Y:S01]  /*3a40*/  UPRMT UR4, UR8, 0x654, UR7 ;  /* 0x0000065408047896 */ /* 0x000fe20008000007 */
[----:B--2---:R-:W-:-:S03]  /*3a50*/  IMAD.SHL.U32 R5, R6, 0x20, RZ ;  /* 0x0000002006057824 */ /* 0x004fc600078e00ff */
[-C--:B------:R-:W-:Y:S02]  /*3a60*/  SHF.L.U32 R4, R4, R6.reuse, RZ ;  /* 0x0000000604047219 */ /* 0x080fe400000006ff */
[----:B------:R-:W-:Y:S01]  /*3a70*/  SHF.L.U32 R6, R2, R6, RZ ;  /* 0x0000000602067219 */ /* 0x000fe200000006ff */
[----:B------:R2:W-:Y:S04]  /*3a80*/  STS [UR6+0xf0], R5 ;  /* 0x0000f005ff007988 */ /* 0x0005e80008000806 */
[----:B------:R2:W-:Y:S04]  /*3a90*/  ATOMS.OR RZ, [UR5+0x14], R4 ;  /* 0x00001404ffff798c */ /* 0x0005e8000b000005 */
[----:B------:R2:W-:Y:S01]  /*3aa0*/  ATOMS.OR RZ, [UR5+0x18], R6 ;  /* 0x00001806ffff798c */ /* 0x0005e2000b000005 */
[----:B------:R-:W-:Y:S03]  /*3ab0*/  SYNCS.ARRIVE.TRANS64.RED.A1T0 RZ, [UR4], RZ ;  /* 0x000000ffffff79a7 */ /* 0x000fe60008100404 */
[----:B------:R2:W-:Y:S01]  /*3ac0*/  ATOMS.XOR RZ, [UR5+0x10], R2 ;  /* 0x00001002ffff798c */ /* 0x0005e2000b800005 */
[----:B------:R-:W-:Y:S05]  /*3ad0*/  BRA `(.L_x_65) ;  /* 0x0000000000107947 */ /* 0x000fea0003800000 */
.L_x_58:
[----:B------:R-:W-:Y:S02]  /*3ae0*/  MOV R2, 0xffffffff ;  /* 0xffffffff00027802 */ /* 0x000fe40000000f00 */
[----:B------:R-:W-:-:S03]  /*3af0*/  MOV R4, 0x3b20 ;  /* 0x00003b2000047802 */ /* 0x000fc60000000f00 */
[----:B------:R1:W-:Y:S04]  /*3b00*/  STS [UR6+0xf0], R2 ;  /* 0x0000f002ff007988 */ /* 0x0003e80008000806 */
[----:B-1---5:R-:W-:Y:S05]  /*3b10*/  CALL.REL.NOINC `($__internal_1_$__cuda_sm10x_tcgen05_guardrail_trap_phase_invalid_during_alloc) ;  /* 0x0000009c00dc7944 */ /* 0x022fea0003c00000 */
.L_x_65:
[----:B------:R-:W-:Y:S05]  /*3b20*/  WARPSYNC.ALL ;  /* 0x0000000000007948 */ /* 0x000fea0003800000 */
[----:B------:R-:W3:Y:S01]  /*3b30*/  S2UR UR4, SR_CgaCtaId ;  /* 0x00000000000479c3 */ /* 0x000ee20000008800 */
[----:B------:R-:W-:Y:S01]  /*3b40*/  UMOV UR39, 0x400 ;  /* 0x0000040000277882 */ /* 0x000fe20000000000 */
[----:B------:R-:W-:-:S06]  /*3b50*/  NOP ;  /* 0x0000000000007918 */ /* 0x000fcc0000000000 */
[----:B------:R-:W-:Y:S06]  /*3b60*/  BAR.ARV 0x6, 0xa0 ;  /* 0x0182800000007b1d */ /* 0x000fec0000002000 */
[----:B------:R-:W4:Y:S01]  /*3b70*/  LDCU UR8, c[0x0][0x38c] ;  /* 0x00007180ff0877ac */ /* 0x000f220008000800 */
[----:B------:R-:W-:Y:S02]  /*3b80*/  LOP3.LUT R3, R3, 0xffff, RZ, 0xc0, !PT ;  /* 0x0000ffff03037812 */ /* 0x000fe400078ec0ff */
[----:B-1----:R-:W-:Y:S01]  /*3b90*/  CS2R R8, SRZ ;  /* 0x0000000000087805 */ /* 0x002fe2000001ff00 */
[----:B------:R-:W-:Y:S01]  /*3ba0*/  UISETP.NE.AND UP3, UPT, UR28, URZ, UPT ;  /* 0x000000ff1c00728c */ /* 0x000fe2000bf65270 */
[----:B------:R-:W-:Y:S01]  /*3bb0*/  UMOV UR32, URZ ;  /* 0x000000ff00207c82 */ /* 0x000fe20008000000 */
[----:B------:R-:W-:Y:S01]  /*3bc0*/  UMOV UR30, URZ ;  /* 0x000000ff001e7c82 */ /* 0x000fe20008000000 */
[----:B------:R-:W-:Y:S01]  /*3bd0*/  UMOV UR28, URZ ;  /* 0x000000ff001c7c82 */ /* 0x000fe20008000000 */
[----:B------:R-:W-:Y:S01]  /*3be0*/  UMOV UR26, URZ ;  /* 0x000000ff001a7c82 */ /* 0x000fe20008000000 */
[----:B---3--:R-:W-:Y:S01]  /*3bf0*/  ULEA UR39, UR4, UR39, 0x18 ;  /* 0x0000002704277291 */ /* 0x008fe2000f8ec0ff */
[----:B------:R-:W-:Y:S01]  /*3c00*/  IMAD.U32 R26, RZ, RZ, UR32 ;  /* 0x00000020ff1a7e24 */ /* 0x000fe2000f8e00ff */
[----:B------:R-:W-:Y:S01]  /*3c10*/  UMOV UR76, 0x1 ;  /* 0x00000001004c7882 */ /* 0x000fe20000000000 */
[----:B------:R-:W-:Y:S01]  /*3c20*/  IMAD.U32 R24, RZ, RZ, UR30 ;  /* 0x0000001eff187e24 */ /* 0x000fe2000f8e00ff */
[----:B------:R-:W-:Y:S01]  /*3c30*/  UIADD3 UR6, UPT, UPT, UR39, 0x10800, URZ ;  /* 0x0001080027067890 */ /* 0x000fe2000fffe0ff */
[----:B------:R-:W-:Y:S01]  /*3c40*/  IMAD.U32 R22, RZ, RZ, UR28 ;  /* 0x0000001cff167e24 */ /* 0x000fe2000f8e00ff */
[----:B------:R-:W-:Y:S01]  /*3c50*/  UIADD3 UR5, UPT, UPT, UR39, 0x20800, URZ ;  /* 0x0002080027057890 */ /* 0x000fe2000fffe0ff */
[----:B------:R-:W-:Y:S01]  /*3c60*/  IMAD.U32 R20, RZ, RZ, UR26 ;  /* 0x0000001aff147e24 */ /* 0x000fe2000f8e00ff */
[----:B----4-:R-:W-:Y:S01]  /*3c70*/  UIADD3 UR8, UPT, UPT, UR8, 0xff, URZ ;  /* 0x000000ff08087890 */ /* 0x010fe2000fffe0ff */
[----:B--2---:R-:W1:Y:S01]  /*3c80*/  LDS R2, [UR39+0xf0] ;  /* 0x0000f027ff027984 */ /* 0x004e620008000800 */
[----:B------:R-:W-:-:S02]  /*3c90*/  UIADD3 UR11, UPT, UPT, UR39, 0x31000, URZ ;  /* 0x00031000270b7890 */ /* 0x000fc4000fffe0ff */
[----:B------:R-:W-:Y:S02]  /*3ca0*/  USHF.R.S32.HI UR4, URZ, 0x1f, UR8 ;  /* 0x0000001fff047899 */ /* 0x000fe40008011408 */
[----:B------:R-:W-:Y:S02]  /*3cb0*/  UIADD3 UR10, UPT, UPT, UR39, 0x30800, URZ ;  /* 0x00030800270a7890 */ /* 0x000fe4000fffe0ff */
[----:B------:R-:W-:Y:S02]  /*3cc0*/  ULEA.HI UR9, UR4, UR8, URZ, 0x8 ;  /* 0x0000000804097291 */ /* 0x000fe4000f8f40ff */
[----:B------:R-:W-:Y:S02]  /*3cd0*/  USHF.R.U32.HI UR8, URZ, 0x4, UR6 ;  /* 0x00000004ff087899 */ /* 0x000fe40008011606 */
[----:B------:R-:W-:Y:S02]  /*3ce0*/  USHF.R.U32.HI UR6, URZ, 0x4, UR5 ;  /* 0x00000004ff067899 */ /* 0x000fe40008011605 */
[----:B------:R-:W-:-:S02]  /*3cf0*/  USHF.R.U32.HI UR4, URZ, 0x4, UR11 ;  /* 0x00000004ff047899 */ /* 0x000fc4000801160b */
[----:B------:R-:W-:Y:S02]  /*3d00*/  ULOP3.LUT UR6, UR6, 0x3fff, URZ, 0xc0, !UPT ;  /* 0x00003fff06067892 */ /* 0x000fe4000f8ec0ff */
[----:B------:R-:W-:Y:S02]  /*3d10*/  ULOP3.LUT UR4, UR4, 0x3fff, URZ, 0xc0, !UPT ;  /* 0x00003fff04047892 */ /* 0x000fe4000f8ec0ff */
[----:B------:R-:W-:Y:S02]  /*3d20*/  USHF.R.S32.HI UR77, URZ, 0x8, UR9 ;  /* 0x00000008ff4d7899 */ /* 0x000fe40008011409 */
[----:B------:R-:W-:Y:S02]  /*3d30*/  USHF.R.U32.HI UR5, URZ, 0x4, UR10 ;  /* 0x00000004ff057899 */ /* 0x000fe4000801160a */
[----:B------:R-:W-:Y:S02]  /*3d40*/  ULOP3.LUT UR73, UR6, 0x10000, URZ, 0xfc, !UPT ;  /* 0x0001000006497892 */ /* 0x000fe4000f8efcff */
[----:B------:R-:W-:-:S02]  /*3d50*/  UIADD3 UR12, UPT, UPT, UR39, 0x90, URZ ;  /* 0x00000090270c7890 */ /* 0x000fc4000fffe0ff */
[----:B------:R-:W-:Y:S02]  /*3d60*/  ULOP3.LUT UR75, UR4, 0x10000, URZ, 0xfc, !UPT ;  /* 0x00010000044b7892 */ /* 0x000fe4000f8efcff */
[----:B------:R-:W-:Y:S02]  /*3d70*/  UIADD3 UR4, UPT, UPT, UR77, -0x1, URZ ;  /* 0xffffffff4d047890 */ /* 0x000fe4000fffe0ff */
[----:B------:R-:W-:Y:S02]  /*3d80*/  ULOP3.LUT UR8, UR8, 0x3fff, URZ, 0xc0, !UPT ;  /* 0x00003fff08087892 */ /* 0x000fe4000f8ec0ff */
[----:B------:R-:W-:Y:S02]  /*3d90*/  ULOP3.LUT UR5, UR5, 0x3fff, URZ, 0xc0, !UPT ;  /* 0x00003fff05057892 */ /* 0x000fe4000f8ec0ff */
[----:B------:R-:W-:Y:S02]  /*3da0*/  ULOP3.LUT UR72, UR8, 0x10000, URZ, 0xfc, !UPT ;  /* 0x0001000008487892 */ /* 0x000fe4000f8efcff */
[----:B------:R-:W-:Y:S01]  /*3db0*/  ULOP3.LUT UR74, UR5, 0x10000, URZ, 0xfc, !UPT ;  /* 0x00010000054a7892 */ /* 0x000fe2000f8efcff */
[----:B------:R-:W-:Y:S01]  /*3dc0*/  UMOV UR7, URZ ;  /* 0x000000ff00077c82 */ /* 0x000fe20008000000 */
[----:B-1----:R-:W-:Y:S01]  /*3dd0*/  R2UR UR35, R2 ;  /* 0x00000000022372ca */ /* 0x002fe200000e0000 */
[----:B------:R-:W-:Y:S01]  /*3de0*/  IMAD.U32 R2, RZ, RZ, UR12 ;  /* 0x0000000cff027e24 */ /* 0x000fe2000f8e00ff */
[----:B------:R-:W-:Y:S01]  /*3df0*/  UMOV UR54, URZ ;  /* 0x000000ff00367c82 */ /* 0x000fe20008000000 */
[----:B------:R-:W-:Y:S01]  /*3e00*/  IMAD.U32 R2, RZ, RZ, UR4 ;  /* 0x00000004ff027e24 */ /* 0x000fe2000f8e00ff */
[----:B------:R-:W-:Y:S01]  /*3e10*/  UMOV UR52, URZ ;  /* 0x000000ff00347c82 */ /* 0x000fe20008000000 */
[----:B------:R-:W-:Y:S01]  /*3e20*/  UMOV UR50, URZ ;  /* 0x000000ff00327c82 */ /* 0x000fe20008000000 */
[----:B------:R-:W-:Y:S01]  /*3e30*/  UMOV UR48, URZ ;  /* 0x000000ff00307c82 */ /* 0x000fe20008000000 */
[----:B------:R-:W-:Y:S01]  /*3e40*/  UMOV UR46, URZ ;  /* 0x000000ff002e7c82 */ /* 0x000fe20008000000 */
[----:B------:R-:W-:Y:S01]  /*3e50*/  UMOV UR44, URZ ;  /* 0x000000ff002c7c82 */ /* 0x000fe20008000000 */
[----:B------:R-:W-:Y:S01]  /*3e60*/  UMOV UR42, URZ ;  /* 0x000000ff002a7c82 */ /* 0x000fe20008000000 */
[----:B------:R-:W-:-:S03]  /*3e70*/  UMOV UR40, URZ ;  /* 0x000000ff00287c82 */ /* 0x000fc60008000000 */
[----:B------:R-:W-:Y:S02]  /*3e80*/  UIADD3 UR58, UPT, UPT, UR35, -0x7ffffe3c, URZ ;  /* 0x800001c4233a7890 */ /* 0x000fe4000fffe0ff */
[----:B------:R-:W-:Y:S02]  /*3e90*/  UIADD3 UR64, UPT, UPT, UR35, -0x7ffffe40, URZ ;  /* 0x800001c023407890 */ /* 0x000fe4000fffe0ff */
[----:B------:R-:W-:Y:S02]  /*3ea0*/  USHF.R.U32.HI UR17, URZ, 0x11, UR58 ;  /* 0x00000011ff117899 */ /* 0x000fe4000801163a */
[----:B------:R-:W-:Y:S02]  /*3eb0*/  USHF.R.U32.HI UR6, URZ, 0x11, UR64 ;  /* 0x00000011ff067899 */ /* 0x000fe40008011640 */
[----:B------:R-:W-:Y:S02]  /*3ec0*/  UIADD3 UR70, UPT, UPT, UR35, 0x1c0, URZ ;  /* 0x000001c023467890 */ /* 0x000fe4000fffe0ff */
[----:B------:R-:W-:-:S02]  /*3ed0*/  UIADD3 UR66, UPT, UPT, UR35, 0x400001c0, URZ ;  /* 0x400001c023427890 */ /* 0x000fc4000fffe0ff */
[----:B------:R-:W-:Y:S02]  /*3ee0*/  UIADD3 UR67, UPT, UPT, UR35, 0x400001c8, URZ ;  /* 0x400001c823437890 */ /* 0x000fe4000fffe0ff */
[----:B------:R-:W-:Y:S02]  /*3ef0*/  UIADD3 UR65, UPT, UPT, UR35, -0x7ffffe38, URZ ;  /* 0x800001c823417890 */ /* 0x000fe4000fffe0ff */
[----:B------:R-:W-:Y:S02]  /*3f00*/  UIADD3 UR62, UPT, UPT, UR35, -0x3ffffe40, URZ ;  /* 0xc00001c0233e7890 */ /* 0x000fe4000fffe0ff */
[----:B------:R-:W-:Y:S02]  /*3f10*/  UIADD3 UR68, UPT, UPT, UR35, 0x1c4, URZ ;  /* 0x000001c423447890 */ /* 0x000fe4000fffe0ff */
[----:B------:R-:W-:Y:S02]  /*3f20*/  UIADD3 UR60, UPT, UPT, UR35, 0x400001c4, URZ ;  /* 0x400001c4233c7890 */ /* 0x000fe4000fffe0ff */
[----:B------:R-:W-:-:S02]  /*3f30*/  UIADD3 UR56, UPT, UPT, UR35, -0x3ffffe3c, URZ ;  /* 0xc00001c423387890 */ /* 0x000fc4000fffe0ff */
[----:B------:R-:W-:Y:S02]  /*3f40*/  ULOP3.LUT UR16, UR6, 0x6000, URZ, 0xc0, !UPT ;  /* 0x0000600006107892 */ /* 0x000fe4000f8ec0ff */
[----:B------:R-:W-:Y:S01]  /*3f50*/  ULOP3.LUT UR6, UR17, 0x6000, URZ, 0xc0, !UPT ;  /* 0x0000600011067892 */ /* 0x000fe2000f8ec0ff */
[----:B------:R-:W-:Y:S01]  /*3f60*/  R2UR UR17, R3 ;  /* 0x00000000031172ca */ /* 0x000fe200000e0000 */
[----:B------:R-:W-:Y:S01]  /*3f70*/  USHF.R.U32.HI UR11, URZ, 0x11, UR70 ;  /* 0x00000011ff0b7899 */ /* 0x000fe20008011646 */
[----:B------:R-:W-:Y:S01]  /*3f80*/  IMAD.MOV.U32 R3, RZ, RZ, RZ ;  /* 0x000000ffff037224 */ /* 0x000fe200078e00ff */
[----:B------:R-:W-:Y:S02]  /*3f90*/  UIADD3 UR71, UPT, UPT, UR35, 0x1c8, URZ ;  /* 0x000001c823477890 */ /* 0x000fe4000fffe0ff */
[----:B------:R-:W-:Y:S02]  /*3fa0*/  USHF.R.U32.HI UR9, URZ, 0x11, UR66 ;  /* 0x00000011ff097899 */ /* 0x000fe40008011642 */
[----:B------:R-:W-:-:S02]  /*3fb0*/  USHF.R.U32.HI UR8, URZ, 0x1a, UR67 ;  /* 0x0000001aff087899 */ /* 0x000fc40008011643 */
[----:B------:R-:W-:Y:S02]  /*3fc0*/  USHF.R.U32.HI UR5, URZ, 0x1a, UR65 ;  /* 0x0000001aff057899 */ /* 0x000fe40008011641 */
[----:B------:R-:W-:Y:S02]  /*3fd0*/  UIADD3 UR63, UPT, UPT, UR35, -0x3ffffe38, URZ ;  /* 0xc00001c8233f7890 */ /* 0x000fe4000fffe0ff */
[----:B------:R-:W-:Y:S01]  /*3fe0*/  UIADD3 UR69, UPT, UPT, UR35, 0x1d0, URZ ;  /* 0x000001d023457890 */ /* 0x000fe2000fffe0ff */
[----:B------:R-:W-:Y:S01]  /*3ff0*/  MOV R10, UR17 ;  /* 0x00000011000a7c02 */ /* 0x000fe20008000f00 */
[----:B------:R-:W-:Y:S02]  /*4000*/  UIADD3 UR61, UPT, UPT, UR35, 0x400001d0, URZ ;  /* 0x400001d0233d7890 */ /* 0x000fe4000fffe0ff */
[----:B------:R-:W-:Y:S02]  /*4010*/  UIADD3 UR59, UPT, UPT, UR35, -0x7ffffe30, URZ ;  /* 0x800001d0233b7890 */ /* 0x000fe4000fffe0ff */
[----:B------:R-:W-:-:S02]  /*4020*/  UIADD3 UR57, UPT, UPT, UR35, -0x3ffffe30, URZ ;  /* 0xc00001d023397890 */ /* 0x000fc4000fffe0ff */
[----:B------:R-:W-:Y:S02]  /*4030*/  USHF.R.U32.HI UR4, URZ, 0x11, UR62 ;  /* 0x00000011ff047899 */ /* 0x000fe4000801163e */
[----:B------:R-:W-:Y:S02]  /*4040*/  USHF.R.U32.HI UR12, URZ, 0x11, UR68 ;  /* 0x00000011ff0c7899 */ /* 0x000fe40008011644 */
[----:B------:R-:W-:Y:S02]  /*4050*/  USHF.R.U32.HI UR14, URZ, 0x11, UR60 ;  /* 0x00000011ff0e7899 */ /* 0x000fe4000801163c */
[----:B------:R-:W-:Y:S02]  /*4060*/  USHF.R.U32.HI UR19, URZ, 0x11, UR56 ;  /* 0x00000011ff137899 */ /* 0x000fe40008011638 */
[----:B------:R-:W-:Y:S02]  /*4070*/  ULOP3.LUT UR21, UR11, 0x6000, URZ, 0xc0, !UPT ;  /* 0x000060000b157892 */ /* 0x000fe4000f8ec0ff */
[----:B------:R-:W-:-:S02]  /*4080*/  USHF.R.U32.HI UR10, URZ, 0x1a, UR71 ;  /* 0x0000001aff0a7899 */ /* 0x000fc40008011647 */
[----:B------:R-:W-:Y:S02]  /*4090*/  ULOP3.LUT UR11, UR9, 0x6000, URZ, 0xc0, !UPT ;  /* 0x00006000090b7892 */ /* 0x000fe4000f8ec0ff */
[----:B------:R-:W-:Y:S02]  /*40a0*/  ULOP3.LUT UR24, UR8, 0x30, URZ, 0xc0, !UPT ;  /* 0x0000003008187892 */ /* 0x000fe4000f8ec0ff */
[----:B------:R-:W-:Y:S02]  /*40b0*/  ULOP3.LUT UR23, UR5, 0x30, URZ, 0xc0, !UPT ;  /* 0x0000003005177892 */ /* 0x000fe4000f8ec0ff */
[----:B------:R-:W-:Y:S02]  /*40c0*/  USHF.R.U32.HI UR13, URZ, 0x1a, UR63 ;  /* 0x0000001aff0d7899 */ /* 0x000fe4000801163f */
[----:B------:R-:W-:Y:S02]  /*40d0*/  USHF.R.U32.HI UR15, URZ, 0x1a, UR69 ;  /* 0x0000001aff0f7899 */ /* 0x000fe40008011645 */
[----:B------:R-:W-:-:S02]  /*40e0*/  USHF.R.U32.HI UR18, URZ, 0x1a, UR61 ;  /* 0x0000001aff127899 */ /* 0x000fc4000801163d */
[----:B------:R-:W-:Y:S02]  /*40f0*/  USHF.R.U32.HI UR20, URZ, 0x1a, UR59 ;  /* 0x0000001aff147899 */ /* 0x000fe4000801163b */
[----:B------:R-:W-:Y:S02]  /*4100*/  USHF.R.U32.HI UR22, URZ, 0x1a, UR57 ;  /* 0x0000001aff167899 */ /* 0x000fe40008011639 */
[----:B------:R-:W-:Y:S02]  /*4110*/  ULOP3.LUT UR4, UR4, 0x6000, URZ, 0xc0, !UPT ;  /* 0x0000600004047892 */ /* 0x000fe4000f8ec0ff */
[----:B------:R-:W-:Y:S02]  /*4120*/  ULOP3.LUT UR9, UR12, 0x6000, URZ, 0xc0, !UPT ;  /* 0x000060000c097892 */ /* 0x000fe4000f8ec0ff */
[----:B------:R-:W-:Y:S02]  /*4130*/  ULOP3.LUT UR8, UR14, 0x6000, URZ, 0xc0, !UPT ;  /* 0x000060000e087892 */ /* 0x000fe4000f8ec0ff */
[----:B------:R-:W-:-:S02]  /*4140*/  ULOP3.LUT UR5, UR19, 0x6000, URZ, 0xc0, !UPT ;  /* 0x0000600013057892 */ /* 0x000fc4000f8ec0ff */
[----:B------:R-:W-:Y:S02]  /*4150*/  ULOP3.LUT UR25, UR10, 0x30, URZ, 0xc0, !UPT ;  /* 0x000000300a197892 */ /* 0x000fe4000f8ec0ff */
[----:B------:R-:W-:Y:S02]  /*4160*/  ULOP3.LUT UR13, UR13, 0x30, URZ, 0xc0, !UPT ;  /* 0x000000300d0d7892 */ /* 0x000fe4000f8ec0ff */
        /* <DEDUP_REMOVED lines=12> */
[----:B------:R-:W-:Y:S02]  /*4230*/  UPRMT UR33, UR25, 0x5410, UR10 ;  /* 0x0000541019217896 */ /* 0x000fe4000800000a */
[----:B------:R-:W-:Y:S02]  /*4240*/  UPRMT UR31, UR24, 0x5410, UR11 ;  /* 0x00005410181f7896 */ /* 0x000fe4000800000b */
[----:B------:R-:W-:Y:S02]  /*4250*/  UPRMT UR29, UR23, 0x5410, UR12 ;  /* 0x00005410171d7896 */ /* 0x000fe4000800000c */
[----:B------:R-:W-:Y:S01]  /*4260*/  UPRMT UR27, UR13, 0x5410, UR4 ;  /* 0x000054100d1b7896 */ /* 0x000fe20008000004 */
[----:B------:R-:W-:Y:S01]  /*4270*/  MOV R27, UR33 ;  /* 0x00000021001b7c02 */ /* 0x000fe20008000f00 */
        /* <DEDUP_REMOVED lines=8> */
[----:B------:R-:W-:Y:S01]  /*4300*/  UMOV UR14, URZ ;  /* 0x000000ff000e7c82 */ /* 0x000fe20008000000 */
[----:B------:R-:W-:Y:S01]  /*4310*/  UMOV UR18, URZ ;  /* 0x000000ff00127c82 */ /* 0x000fe20008000000 */
[----:B------:R-:W-:Y:S01]  /*4320*/  UMOV UR20, URZ ;  /* 0x000000ff00147c82 */ /* 0x000fe20008000000 */
[----:B------:R-:W-:Y:S01]  /*4330*/  UMOV UR16, URZ ;  /* 0x000000ff00107c82 */ /* 0x000fe20008000000 */
[----:B------:R-:W-:Y:S01]  /*4340*/  IMAD.U32 R18, RZ, RZ, UR14 ;  /* 0x0000000eff127e24 */ /* 0x000fe2000f8e00ff */
[----:B------:R-:W-:Y:S01]  /*4350*/  MOV R17, UR19 ;  /* 0x0000001300117c02 */ /* 0x000fe20008000f00 */
[----:B------:R-:W-:Y:S01]  /*4360*/  IMAD.U32 R16, RZ, RZ, UR18 ;  /* 0x00000012ff107e24 */ /* 0x000fe2000f8e00ff */
[----:B------:R-:W-:Y:S01]  /*4370*/  MOV R15, UR21 ;  /* 0x00000015000f7c02 */ /* 0x000fe20008000f00 */
[----:B------:R-:W-:Y:S01]  /*4380*/  IMAD.U32 R14, RZ, RZ, UR20 ;  /* 0x00000014ff0e7e24 */ /* 0x000fe2000f8e00ff */
[----:B------:R-:W-:Y:S01]  /*4390*/  MOV R13, UR17 ;  /* 0x00000011000d7c02 */ /* 0x000fe20008000f00 */
[----:B------:R-:W-:Y:S01]  /*43a0*/  IMAD.U32 R12, RZ, RZ, UR16 ;  /* 0x00000010ff0c7e24 */ /* 0x000fe2000f8e00ff */
[----:B------:R-:W-:Y:S01]  /*43b0*/  UMOV UR55, UR33 ;  /* 0x0000002100377c82 */ /* 0x000fe20008000000 */
[----:B------:R-:W-:Y:S01]  /*43c0*/  UMOV UR53, UR31 ;  /* 0x0000001f00357c82 */ /* 0x000fe20008000000 */
[----:B------:R-:W-:Y:S01]  /*43d0*/  UMOV UR51, UR29 ;  /* 0x0000001d00337c82 */ /* 0x000fe20008000000 */
[----:B------:R-:W-:Y:S01]  /*43e0*/  UMOV UR49, UR27 ;  /* 0x0000001b00317c82 */ /* 0x000fe20008000000 */
[----:B------:R-:W-:Y:S01]  /*43f0*/  UMOV UR47, UR15 ;  /* 0x0000000f002f7c82 */ /* 0x000fe20008000000 */
[----:B------:R-:W-:Y:S01]  /*4400*/  UMOV UR45, UR19 ;  /* 0x00000013002d7c82 */ /* 0x000fe20008000000 */
[----:B------:R-:W-:Y:S01]  /*4410*/  UMOV UR43, UR21 ;  /* 0x00000015002b7c82 */ /* 0x000fe20008000000 */
[----:B------:R-:W-:-:S05]  /*4420*/  UMOV UR41, UR17 ;  /* 0x0000001100297c82 */ /* 0x000fca0008000000 */
.L_x_79:
[C---:B------:R-:W-:Y:S02]  /*4430*/  LEA R2, R9.reuse, UR39, 0x3 ;  /* 0x0000002709027c11 */ /* 0x040fe4000f8e18ff */
[----:B------:R-:W-:Y:S02]  /*4440*/  SHF.L.U32 R4, R8, 0x1f, RZ ;  /* 0x0000001f08047819 */ /* 0x000fe400000006ff */
[----:B------:R-:W-:Y:S02]  /*4450*/  LEA R5, R9, UR39, 0x4 ;  /* 0x0000002709057c11 */ /* 0x000fe4000f8e20ff */
[----:B-1----:R-:W1:Y:S02]  /*4460*/  SYNCS.PHASECHK.TRANS64.TRYWAIT P0, [R2+URZ+0x70], R4 ;  /* 0x00007004020075a7 */ /* 0x002e6400080011ff */
[----:B-1----:R-:W-:Y:S05]  /*4470*/  @!P0 BRA `(.L_x_69) ;  /* 0x0000008c00b08947 */ /* 0x002fea0003800000 */
.L_x_163:
[----:B-1----:R-:W1:Y:S01]  /*4480*/  LDS.128 R4, [R5+0xd0] ;  /* 0x0000d00005047984 */ /* 0x002e620000000c00 */
[----:B------:R-:W-:Y:S02]  /*4490*/  VIADD R2, R2, 0x80 ;  /* 0x0000008002027836 */ /* 0x000fe40000000000 */
[----:B------:R-:W-:Y:S01]  /*44a0*/  VIADD R9, R9, 0x1 ;  /* 0x0000000109097836 */ /* 0x000fe20000000000 */
[----:B------:R-:W-:Y:S01]  /*44b0*/  @!PT LDS RZ, [RZ] ;  /* 0x00000000fffff984 */ /* 0x000fe20000000800 */
[----:B------:R-:W-:Y:S01]  /*44c0*/  @!PT LDS RZ, [RZ] ;  /* 0x00000000fffff984 */ /* 0x000fe20000000800 */
[----:B------:R-:W-:Y:S01]  /*44d0*/  @!PT LDS RZ, [RZ] ;  /* 0x00000000fffff984 */ /* 0x000fe20000000800 */
[----:B------:R-:W-:Y:S01]  /*44e0*/  @!PT LDS RZ, [RZ] ;  /* 0x00000000fffff984 */ /* 0x000fe20000000800 */
[----:B------:R2:W-:Y:S06]  /*44f0*/  MEMBAR.ALL.CTA ;  /* 0x0000000000007992 */ /* 0x0005ec0000008000 */
[----:B--2---:R-:W2:Y:S01]  /*4500*/  FENCE.VIEW.ASYNC.S ;  /* 0x00000000000073c6 */ /* 0x004ea20000000000 */
[----:B------:R-:W-:-:S04]  /*4510*/  PRMT R2, RZ, 0x654, R2 ;  /* 0x00000654ff027816 */ /* 0x000fc80000000002 */
[----:B--2---:R2:W-:Y:S01]  /*4520*/  SYNCS.ARRIVE.TRANS64.RED.A1T0 RZ, [R2+URZ], RZ ;  /* 0x000000ff02ff79a7 */ /* 0x0045e200081004ff */
[----:B-1----:R-:W-:Y:S01]  /*4530*/  LOP3.LUT P2, RZ, R6, 0x1, RZ, 0xc0, !PT ;  /* 0x0000000106ff7812 */ /* 0x002fe2000784c0ff */
[----:B--2---:R-:W-:-:S12]  /*4540*/  BRA.U UP3, `(.L_x_70) ;  /* 0x0000000d03507547 */ /* 0x004fd8000b800000 */
[----:B------:R-:W1:Y:S01]  /*4550*/  LDCU UR4, c[0x0][0x38c] ;  /* 0x00007180ff0477ac */ /* 0x000e620008000800 */
[----:B------:R-:W-:Y:S01]  /*4560*/  ULOP3.LUT UR34, UR76, 0x1, URZ, 0x3c, !UPT ;  /* 0x000000014c227892 */ /* 0x000fe2000f8e3cff */
[----:B------:R-:W-:Y:S01]  /*4570*/  UMOV UR11, URZ ;  /* 0x000000ff000b7c82 */ /* 0x000fe20008000000 */
[----:B------:R-:W-:Y:S02]  /*4580*/  UMOV UR6, 0x1 ;  /* 0x0000000100067882 */ /* 0x000fe40000000000 */
[----:B------:R-:W-:Y:S01]  /*4590*/  UIMAD UR34, UR34, 0xc0, UR35 ;  /* 0x000000c0222278a4 */ /* 0x000fe2000f8e0223 */
[----:B------:R-:W-:Y:S01]  /*45a0*/  UMOV UR37, UR7 ;  /* 0x0000000700257c82 */ /* 0x000fe20008000000 */
[----:B------:R-:W-:Y:S01]  /*45b0*/  UMOV UR36, UR77 ;  /* 0x0000004d00247c82 */ /* 0x000fe20008000000 */
[----:B-1----:R-:W-:-:S09]  /*45c0*/  UISETP.GE.AND UP0, UPT, UR4, 0x1, UPT ;  /* 0x000000010400788c */ /* 0x002fd2000bf06270 */
[----:B------:R-:W-:Y:S05]  /*45d0*/  BRA.U !UP0, `(.L_x_71) ;  /* 0x0000000508b07547 */ /* 0x000fea000b800000 */
[----:B------:R-:W-:Y:S01]  /*45e0*/  ULEA UR18, UR7, UR39, 0x3 ;  /* 0x0000002707127291 */ /* 0x000fe2000f8e18ff */
[----:B------:R-:W-:-:S08]  /*45f0*/  SHF.L.U32 R4, R3, 0x1f, RZ ;  /* 0x0000001f03047819 */ /* 0x000fd000000006ff */
[----:B------:R-:W1:Y:S02]  /*4600*/  SYNCS.PHASECHK.TRANS64.TRYWAIT P0, [UR18], R4 ;  /* 0x00000004ff0075a7 */ /* 0x000e640008001112 */
[----:B-1----:R-:W-:Y:S05]  /*4610*/  @P0 BRA `(.L_x_72) ;  /* 0x0000000000080947 */ /* 0x002fea0003800000 */
[----:B------:R-:W1:Y:S02]  /*4620*/  SYNCS.PHASECHK.TRANS64.TRYWAIT P0, [UR18], R4 ;  /* 0x00000004ff0075a7 */ /* 0x000e640008001112 */
[----:B-1----:R-:W-:Y:S05]  /*4630*/  @!P0 BRA `(.L_x_73) ;  /* 0x0000008c00548947 */ /* 0x002fea0003800000 */
.L_x_72:
[----:B------:R-:W-:Y:S01]  /*4640*/  UIADD3 UR37, UPT, UPT, UR7, 0x1, URZ ;  /* 0x0000000107257890 */ /* 0x000fe2000fffe0ff */
[----:B-1----:R-:W-:Y:S01]  /*4650*/  IMAD.U32 R2, RZ, RZ, UR76 ;  /* 0x0000004cff027e24 */ /* 0x002fe2000f8e00ff */
[----:B------:R-:W-:Y:S02]  /*4660*/  UISETP.GE.U32.AND UP1, UPT, UR4, 0x101, UPT ;  /* 0x000001010400788c */ /* 0x000fe4000bf26070 */
[----:B------:R-:W-:Y:S02]  /*4670*/  UISETP.NE.AND UP0, UPT, UR37, 0x2, UPT ;  /* 0x000000022500788c */ /* 0x000fe4000bf05270 */
[----:B------:R-:W-:Y:S02]  /*4680*/  ULEA UR8, UR7, UR74, 0x6 ;  /* 0x0000004a07087291 */ /* 0x000fe4000f8e30ff */
[----:B------:R-:W-:Y:S01]  /*4690*/  PLOP3.LUT P1, PT, PT, PT, UP1, 0x80, 0x8 ;  /* 0x000000000008781c */ /* 0x000fe20003f2f018 */
[----:B------:R-:W-:Y:S02]  /*46a0*/  USEL UR4, URZ, 0x1, UP0 ;  /* 0x00000001ff047887 */ /* 0x000fe40008000000 */
[----:B------:R-:W-:-:S02]  /*46b0*/  USEL UR37, UR37, URZ, UP0 ;  /* 0x000000ff25257287 */ /* 0x000fc40008000000 */
[----:B------:R-:W-:Y:S02]  /*46c0*/  UIADD3 UR16, UPT, UPT, UR8, 0x20, URZ ;  /* 0x0000002008107890 */ /* 0x000fe4000fffe0ff */
[----:B------:R-:W-:Y:S01]  /*46d0*/  LOP3.LUT R3, R3, UR4, RZ, 0x3c, !PT ;  /* 0x0000000403037c12 */ /* 0x000fe2000f8e3cff */
[----:B------:R-:W-:Y:S02]  /*46e0*/  @UP1 ULEA UR5, UR37, UR39, 0x3 ;  /* 0x0000002725051291 */ /* 0x000fe4000f8e18ff */
[----:B------:R-:W-:Y:S01]  /*46f0*/  ULEA UR4, UR7, UR75, 0x7 ;  /* 0x0000004b07047291 */ /* 0x000fe2000f8e38ff */
[----:B------:R-:W-:Y:S02]  /*4700*/  UMOV UR9, 0x4008 ;  /* 0x0000400800097882 */ /* 0x000fe40000000000 */
[----:B------:R-:W-:Y:S01]  /*4710*/  @P1 SHF.L.U32 R4, R3, 0x1f, RZ ;  /* 0x0000001f03041819 */ /* 0x000fe200000006ff */
[----:B------:R-:W-:Y:S02]  /*4720*/  UIADD3 UR10, UPT, UPT, UR4, 0x20, URZ ;  /* 0x00000020040a7890 */ /* 0x000fe4000fffe0ff */
[----:B------:R-:W-:Y:S01]  /*4730*/  UIADD3 UR12, UPT, UPT, UR4, 0x40, URZ ;  /* 0x00000040040c7890 */ /* 0x000fe2000fffe0ff */
[----:B------:R1:W2:Y:S01]  /*4740*/  @P1 SYNCS.PHASECHK.TRANS64.TRYWAIT P0, [UR5], R4 ;  /* 0x00000004ff0015a7 */ /* 0x0002a20008001105 */
[----:B------:R-:W-:Y:S01]  /*4750*/  UIADD3 UR14, UPT, UPT, UR4, 0x60, URZ ;  /* 0x00000060040e7890 */ /* 0x000fe2000fffe0ff */
[----:B------:R3:W-:Y:S01]  /*4760*/  UTCCP.T.S.2CTA.4x32dp128bit tmem[UR35+0x1c0], gdesc[UR8] ;  /* 0x0001c008230079e7 */ /* 0x0007e20009300000 */
[----:B------:R-:W-:Y:S01]  /*4770*/  UMOV UR17, 0x4008 ;  /* 0x0000400800117882 */ /* 0x000fe20000000000 */
[----:B------:R-:W-:Y:S01]  /*4780*/  UMOV UR5, 0x4008 ;  /* 0x0000400800057882 */ /* 0x000fe20000000000 */
[----:B------:R-:W-:Y:S01]  /*4790*/  UMOV UR11, 0x4008 ;  /* 0x00004008000b7882 */ /* 0x000fe20000000000 */
[----:B------:R3:W-:Y:S01]  /*47a0*/  UTCCP.T.S.2CTA.4x32dp128bit tmem[UR35+0x1c4], gdesc[UR16] ;  /* 0x0001c410230079e7 */ /* 0x0007e20009300000 */
[----:B------:R-:W-:Y:S01]  /*47b0*/  UMOV UR13, 0x4008 ;  /* 0x00004008000d7882 */ /* 0x000fe20000000000 */
[----:B------:R3:W-:Y:S01]  /*47c0*/  UTCCP.T.S.2CTA.4x32dp128bit tmem[UR35+0x1c8], gdesc[UR4] ;  /* 0x0001c804230079e7 */ /* 0x0007e20009300000 */
[----:B------:R-:W-:Y:S01]  /*47d0*/  UMOV UR15, 0x4008 ;  /* 0x00004008000f7882 */ /* 0x000fe20000000000 */
[----:B------:R3:W-:Y:S01]  /*47e0*/  UTCCP.T.S.2CTA.4x32dp128bit tmem[UR35+0x1cc], gdesc[UR10] ;  /* 0x0001cc0a230079e7 */ /* 0x0007e20009300000 */
[----:B------:R3:W-:Y:S01]  /*47f0*/  UTCCP.T.S.2CTA.4x32dp128bit tmem[UR35+0x1d0], gdesc[UR12] ;  /* 0x0001d00c230079e7 */ /* 0x0007e20009300000 */
[----:B------:R3:W-:Y:S01]  /*4800*/  UTCCP.T.S.2CTA.4x32dp128bit tmem[UR35+0x1d4], gdesc[UR14] ;  /* 0x0001d40e230079e7 */ /* 0x0007e20009300000 */
[----:B------:R-:W-:Y:S01]  /*4810*/  UMOV UR6, 0x1 ;  /* 0x0000000100067882 */ /* 0x000fe20000000000 */
[----:B-1----:R-:W-:-:S04]  /*4820*/  SHF.L.U32 R4, R2, 0x1f, RZ ;  /* 0x0000001f02047819 */ /* 0x002fc800000006ff */
[----:B------:R-:W1:Y:S01]  /*4830*/  SYNCS.PHASECHK.TRANS64.TRYWAIT P3, [UR39+0x98], R4 ;  /* 0x00009804ff0075a7 */ /* 0x000e620008061127 */
[----:B--2---:R-:W-:Y:S01]  /*4840*/  @P1 VOTEU.ANY UP0, P0 ;  /* 0x0000000000ff1886 */ /* 0x004fe20000000100 */
[----:B------:R-:W-:Y:S01]  /*4850*/  @UP1 USEL UR6, URZ, 0x1, !UP0 ;  /* 0x00000001ff061887 */ /* 0x000fe2000c000000 */
[----:B-1-3--:R-:W-:Y:S11]  /*4860*/  @!P3 BRA `(.L_x_74) ;  /* 0x0000008800e0b947 */ /* 0x00aff60003800000 */
.L_x_166:
[----:B------:R-:W-:Y:S01]  /*4870*/  MOV.SPILL R5, UR41 ;  /* 0x0000002900057c02 */ /* 0x000fe20009000f00 */
[----:B------:R-:W-:Y:S01]  /*4880*/  ULEA UR4, UR7, UR72, 0xb ;  /* 0x0000004807047291 */ /* 0x000fe2000f8e58ff */
[----:B-1----:R-:W-:Y:S01]  /*4890*/  MOV.SPILL R4, UR40 ;  /* 0x0000002800047c02 */ /* 0x002fe20009000f00 */
[----:B------:R-:W-:Y:S01]  /*48a0*/  ULEA UR8, UR7, UR73, 0xb ;  /* 0x0000004907087291 */ /* 0x000fe2000f8e58ff */
[----:B------:R-:W-:Y:S01]  /*48b0*/  R2UR UR40, R26 ;  /* 0x000000001a2872ca */ /* 0x000fe200000e0000 */
[----:B------:R-:W-:Y:S01]  /*48c0*/  UIADD3 UR32, UPT, UPT, UR18, 0x10, URZ ;  /* 0x0000001012207890 */ /* 0x000fe2000fffe0ff */
[----:B------:R-:W-:Y:S01]  /*48d0*/  R2UR UR41, R27 ;  /* 0x000000001b2972ca */ /* 0x000fe200000e0000 */
[----:B------:R-:W-:Y:S01]  /*48e0*/  UIADD3 UR18, UPT, UPT, UR8, 0x2, URZ ;  /* 0x0000000208127890 */ /* 0x000fe2000fffe0ff */
[----:B------:R-:W-:Y:S01]  /*48f0*/  MOV.SPILL R2, UR39 ;  /* 0x0000002700027c02 */ /* 0x000fe20009000f00 */
[----:B------:R-:W-:Y:S01]  /*4900*/  UIADD3 UR14, UPT, UPT, UR4, 0x2, URZ ;  /* 0x00000002040e7890 */ /* 0x000fe2000fffe0ff */
[----:B------:R-:W-:Y:S01]  /*4910*/  R2UR UR38, R24 ;  /* 0x00000000182672ca */ /* 0x000fe200000e0000 */
[----:B------:R-:W-:Y:S01]  /*4920*/  UMOV UR9, 0x40004040 ;  /* 0x4000404000097882 */ /* 0x000fe20000000000 */
[----:B------:R-:W-:Y:S01]  /*4930*/  R2UR UR39, R25 ;  /* 0x00000000192772ca */ /* 0x000fe200000e0000 */
[----:B------:R-:W-:Y:S01]  /*4940*/  UMOV UR5, 0x40004040 ;  /* 0x4000404000057882 */ /* 0x000fe20000000000 */
[----:B------:R-:W-:Y:S01]  /*4950*/  UMOV UR19, 0x40004040 ;  /* 0x4000404000137882 */ /* 0x000fe20000000000 */
[----:B------:R-:W-:Y:S01]  /*4960*/  UMOV UR15, 0x40004040 ;  /* 0x40004040000f7882 */ /* 0x000fe20000000000 */
[----:B------:R-:W-:-:S02]  /*4970*/  UIADD3 UR12, UPT, UPT, UR8, 0x4, URZ ;  /* 0x00000004080c7890 */ /* 0x000fc4000fffe0ff */
[----:B------:R-:W-:Y:S01]  /*4980*/  UIADD3 UR10, UPT, UPT, UR4, 0x4, URZ ;  /* 0x00000004040a7890 */ /* 0x000fe2000fffe0ff */
[----:B------:R1:W-:Y:S01]  /*4990*/  UTCQMMA.2CTA gdesc[UR4], gdesc[UR8], tmem[UR34], tmem[UR40], idesc[UR41], tmem[UR70], !UPT ;  /* 0x0046280804007dea */ /* 0x0003e2000fa00322 */
[----:B------:R-:W-:Y:S01]  /*49a0*/  UMOV UR13, 0x40004040 ;  /* 0x40004040000d7882 */ /* 0x000fe20000000000 */
[----:B------:R-:W-:Y:S01]  /*49b0*/  UMOV UR11, 0x40004040 ;  /* 0x40004040000b7882 */ /* 0x000fe20000000000 */
[----:B------:R-:W-:Y:S01]  /*49c0*/  ELECT P0, URZ, PT ;  /* 0x0000000000ff782f */ /* 0x000fe20003800000 */
[----:B------:R-:W-:Y:S02]  /*49d0*/  UIADD3 UR24, UPT, UPT, UR8, 0x6, URZ ;  /* 0x0000000608187890 */ /* 0x000fe4000fffe0ff */
[----:B------:R2:W-:Y:S01]  /*49e0*/  UTCQMMA.2CTA gdesc[UR14], gdesc[UR18], tmem[UR34], tmem[UR38], idesc[UR39], tmem[UR66], UPT ;  /* 0x004226120e007dea */ /* 0x0005e2000ba00322 */
[----:B------:R-:W-:Y:S01]  /*49f0*/  UIADD3 UR22, UPT, UPT, UR4, 0x6, URZ ;  /* 0x0000000604167890 */ /* 0x000fe2000fffe0ff */
[----:B------:R-:W-:Y:S01]  /*4a00*/  UMOV UR25, 0x40004040 ;  /* 0x4000404000197882 */ /* 0x000fe20000000000 */
[----:B------:R-:W-:Y:S01]  /*4a10*/  UMOV UR23, 0x40004040 ;  /* 0x4000404000177882 */ /* 0x000fe20000000000 */
[----:B------:R-:W-:-:S02]  /*4a20*/  UIADD3 UR30, UPT, UPT, UR8, 0x400, URZ ;  /* 0x00000400081e7890 */ /* 0x000fc4000fffe0ff */
[----:B------:R-:W-:Y:S02]  /*4a30*/  UIADD3 UR28, UPT, UPT, UR4, 0x400, URZ ;  /* 0x00000400041c7890 */ /* 0x000fe4000fffe0ff */
[----:B------:R-:W-:Y:S02]  /*4a40*/  UIADD3 UR26, UPT, UPT, UR8, 0x402, URZ ;  /* 0x00000402081a7890 */ /* 0x000fe4000fffe0ff */
[----:B------:R-:W-:Y:S02]  /*4a50*/  UIADD3 UR20, UPT, UPT, UR4, 0x402, URZ ;  /* 0x0000040204147890 */ /* 0x000fe4000fffe0ff */
[----:B------:R-:W-:Y:S01]  /*4a60*/  UIADD3 UR16, UPT, UPT, UR8, 0x404, URZ ;  /* 0x0000040408107890 */ /* 0x000fe2000fffe0ff */
[----:B------:R-:W-:Y:S01]  /*4a70*/  UMOV UR31, 0x40004040 ;  /* 0x40004040001f7882 */ /* 0x000fe20000000000 */
[----:B------:R-:W-:Y:S01]  /*4a80*/  UMOV UR29, 0x40004040 ;  /* 0x40004040001d7882 */ /* 0x000fe20000000000 */
[----:B------:R-:W-:Y:S01]  /*4a90*/  UMOV UR27, 0x40004040 ;  /* 0x40004040001b7882 */ /* 0x000fe20000000000 */
[----:B------:R-:W-:Y:S01]  /*4aa0*/  UMOV UR21, 0x40004040 ;  /* 0x4000404000157882 */ /* 0x000fe20000000000 */
[----:B------:R-:W-:Y:S01]  /*4ab0*/  UMOV UR17, 0x40004040 ;  /* 0x4000404000117882 */ /* 0x000fe20000000000 */
[----:B-1----:R-:W-:Y:S01]  /*4ac0*/  UIADD3 UR8, UPT, UPT, UR8, 0x406, URZ ;  /* 0x0000040608087890 */ /* 0x002fe2000fffe0ff */
[----:B------:R-:W-:-:S02]  /*4ad0*/  R2UR.FILL UR41, R5 ;  /* 0x00000000052972ca */ /* 0x000fc400004e0000 */
[----:B------:R-:W-:Y:S02]  /*4ae0*/  R2UR.FILL UR40, R4 ;  /* 0x00000000042872ca */ /* 0x000fe400004e0000 */
[----:B--2---:R-:W-:Y:S01]  /*4af0*/  R2UR UR18, R22 ;  /* 0x00000000161272ca */ /* 0x004fe200000e0000 */
[----:B------:R-:W-:Y:S01]  /*4b00*/  UIADD3 UR14, UPT, UPT, UR4, 0x404, URZ ;  /* 0x00000404040e7890 */ /* 0x000fe2000fffe0ff */
[----:B------:R-:W-:Y:S01]  /*4b10*/  R2UR UR19, R23 ;  /* 0x00000000171372ca */ /* 0x000fe200000e0000 */
[----:B------:R-:W-:Y:S01]  /*4b20*/  UIADD3 UR4, UPT, UPT, UR4, 0x406, URZ ;  /* 0x0000040604047890 */ /* 0x000fe2000fffe0ff */
[----:B------:R-:W-:Y:S02]  /*4b30*/  R2UR.FILL UR39, R2 ;  /* 0x00000000022772ca */ /* 0x000fe400004e0000 */
[----:B------:R-:W-:-:S04]  /*4b40*/  @P0 LOP3.LUT R2, R0, 0xffff, RZ, 0xc0, !PT ;  /* 0x0000ffff00020812 */ /* 0x000fc800078ec0ff */
[----:B------:R-:W-:-:S05]  /*4b50*/  @P0 R2UR UR7, R2 ;  /* 0x00000000020702ca */ /* 0x000fca00000e0000 */
[----:B------:R1:W-:Y:S02]  /*4b60*/  UTCQMMA.2CTA gdesc[UR10], gdesc[UR12], tmem[UR34], tmem[UR18], idesc[UR19], tmem[UR64], UPT ;  /* 0x0040120c0a007dea */ /* 0x0003e4000ba00322 */
[----:B-1----:R-:W-:Y:S02]  /*4b70*/  R2UR UR12, R20 ;  /* 0x00000000140c72ca */ /* 0x002fe400000e0000 */
[----:B------:R-:W-:Y:S02]  /*4b80*/  R2UR UR13, R21 ;  /* 0x00000000150d72ca */ /* 0x000fe400000e0000 */
[----:B------:R-:W-:Y:S02]  /*4b90*/  R2UR UR10, R16 ;  /* 0x00000000100a72ca */ /* 0x000fe400000e0000 */
[----:B------:R-:W-:Y:S02]  /*4ba0*/  R2UR UR11, R17 ;  /* 0x00000000110b72ca */ /* 0x000fe400000e0000 */
[----:B------:R-:W-:-:S02]  /*4bb0*/  R2UR UR18, R14 ;  /* 0x000000000e1272ca */ /* 0x000fc400000e0000 */
[----:B------:R-:W-:-:S05]  /*4bc0*/  R2UR UR19, R15 ;  /* 0x000000000f1372ca */ /* 0x000fca00000e0000 */
[----:B------:R1:W-:Y:S02]  /*4bd0*/  UTCQMMA.2CTA gdesc[UR22], gdesc[UR24], tmem[UR34], tmem[UR12], idesc[UR13], tmem[UR62], UPT ;  /* 0x003e0c1816007dea */ /* 0x0003e4000ba00322 */
[----:B-1----:R-:W-:Y:S02]  /*4be0*/  R2UR UR24, R18 ;  /* 0x00000000121872ca */ /* 0x002fe400000e0000 */
[----:B------:R-:W-:Y:S02]  /*4bf0*/  R2UR UR25, R19 ;  /* 0x00000000131972ca */ /* 0x000fe400000e0000 */
[----:B------:R-:W-:Y:S02]  /*4c00*/  R2UR UR12, R12 ;  /* 0x000000000c0c72ca */ /* 0x000fe400000e0000 */
[----:B------:R-:W-:-:S09]  /*4c10*/  R2UR UR13, R13 ;  /* 0x000000000d0d72ca */ /* 0x000fd200000e0000 */
[----:B------:R-:W-:Y:S01]  /*4c20*/  UTCQMMA.2CTA gdesc[UR28], gdesc[UR30], tmem[UR34], tmem[UR24], idesc[UR25], tmem[UR68], UPT ;  /* 0x0044181e1c007dea */ /* 0x000fe2000ba00322 */
[----:B------:R1:W-:Y:S01]  /*4c30*/  UTCQMMA.2CTA gdesc[UR20], gdesc[UR26], tmem[UR34], tmem[UR10], idesc[UR11], tmem[UR60], UPT ;  /* 0x003c0a1a14007dea */ /* 0x0003e2000ba00322 */
[----:B------:R2:W-:Y:S02]  /*4c40*/  UTCQMMA.2CTA gdesc[UR14], gdesc[UR16], tmem[UR34], tmem[UR18], idesc[UR19], tmem[UR58], UPT ;  /* 0x003a12100e007dea */ /* 0x0005e4000ba00322 */
[----:B------:R2:W-:Y:S01]  /*4c50*/  UTCQMMA.2CTA gdesc[UR4], gdesc[UR8], tmem[UR34], tmem[UR12], idesc[UR13], tmem[UR56], UPT ;  /* 0x00380c0804007dea */ /* 0x0005e2000ba00322 */
[----:B------:R2:W-:Y:S01]  /*4c60*/  UTCBAR.2CTA.MULTICAST [UR32], URZ, UR7 ;  /* 0x000000ff200073e9 */ /* 0x0005e20008200807 */
[----:B-1----:R-:W-:Y:S01]  /*4c70*/  UIADD3 UR10, UPT, UPT, UR77, -0x1, URZ ;  /* 0xffffffff4d0a7890 */ /* 0x002fe2000fffe0ff */
[----:B------:R-:W-:-:S06]  /*4c80*/  UMOV UR11, 0x1 ;  /* 0x00000001000b7882 */ /* 0x000fcc0000000000 */
[----:B------:R-:W-:-:S05]  /*4c90*/  UMOV UR36, UR10 ;  /* 0x0000000a00247c82 */ /* 0x000fca0008000000 */
.L_x_71:
[----:B------:R-:W-:-:S09]  /*4ca0*/  UISETP.GE.AND UP0, UPT, UR36, 0x1, UPT ;  /* 0x000000012400788c */ /* 0x000fd2000bf06270 */
[----:B------:R-:W-:Y:S05]  /*4cb0*/  BRA.U !UP0, `(.L_x_75) ;  /* 0x0000000508607547 */ /* 0x000fea000b800000 */
[----:B--2---:R-:W-:-:S05]  /*4cc0*/  UMOV UR7, UR37 ;  /* 0x0000002500077c82 */ /* 0x004fca0008000000 */
.L_x_78:
[----:B------:R-:W-:Y:S02]  /*4cd0*/  UISETP.NE.AND UP0, UPT, UR6, URZ, UPT ;  /* 0x000000ff0600728c */ /* 0x000fe4000bf05270 */
[----:B----4-:R-:W-:Y:S07]  /*4ce0*/  ULEA UR9, UR7, UR39, 0x3 ;  /* 0x0000002707097291 */ /* 0x010fee000f8e18ff */
[----:B------:R-:W-:Y:S05]  /*4cf0*/  BRA.U UP0, `(.L_x_76) ;  /* 0x00000001000c7547 */ /* 0x000fea000b800000 */
[----:B------:R-:W-:Y:S04]  /*4d00*/  SHF.L.U32 R4, R3, 0x1f, RZ ;  /* 0x0000001f03047819 */ /* 0x000fe800000006ff */
[----:B------:R-:W1:Y:S02]  /*4d10*/  SYNCS.PHASECHK.TRANS64.TRYWAIT P0, [UR9], R4 ;  /* 0x00000004ff0075a7 */ /* 0x000e640008001109 */
[----:B-1----:R-:W-:Y:S05]  /*4d20*/  @!P0 BRA `(.L_x_77) ;  /* 0x0000008400c88947 */ /* 0x002fea0003800000 */
.L_x_76:
[----:B------:R-:W-:Y:S02]  /*4d30*/  UISETP.NE.AND UP1, UPT, UR36, 0x1, UPT ;  /* 0x000000012400788c */ /* 0x000fe4000bf25270 */
[----:B------:R-:W-:Y:S02]  /*4d40*/  UIADD3 UR4, UPT, UPT, UR7, 0x1, URZ ;  /* 0x0000000107047890 */ /* 0x000fe4000fffe0ff */
[----:B------:R-:W-:Y:S02]  /*4d50*/  ULEA UR10, UR7, UR74, 0x6 ;  /* 0x0000004a070a7291 */ /* 0x000fe4000f8e30ff */
[----:B------:R-:W-:Y:S01]  /*4d60*/  UISETP.NE.AND UP0, UPT, UR4, 0x2, UPT ;  /* 0x000000020400788c */ /* 0x000fe2000bf05270 */
[----:B------:R-:W-:Y:S01]  /*4d70*/  PLOP3.LUT P1, PT, PT, PT, UP1, 0x80, 0x8 ;  /* 0x000000000008781c */ /* 0x000fe20003f2f018 */
[----:B------:R-:W-:Y:S02]  /*4d80*/  ULEA UR8, UR7, UR75, 0x7 ;  /* 0x0000004b07087291 */ /* 0x000fe4000f8e38ff */
[----:B------:R-:W-:Y:S02]  /*4d90*/  USEL UR5, URZ, 0x1, UP0 ;  /* 0x00000001ff057887 */ /* 0x000fe40008000000 */
[----:B------:R-:W-:Y:S02]  /*4da0*/  USEL UR37, UR4, URZ, UP0 ;  /* 0x000000ff04257287 */ /* 0x000fe40008000000 */
[----:B------:R-:W-:Y:S02]  /*4db0*/  UIADD3 UR12, UPT, UPT, UR10, 0x20, URZ ;  /* 0x000000200a0c7890 */ /* 0x000fe4000fffe0ff */
[----:B------:R-:W-:Y:S01]  /*4dc0*/  @UP1 ULEA UR4, UR37, UR39, 0x3 ;  /* 0x0000002725041291 */ /* 0x000fe2000f8e18ff */
[----:B------:R-:W-:Y:S01]  /*4dd0*/  LOP3.LUT R3, R3, UR5, RZ, 0x3c, !PT ;  /* 0x0000000503037c12 */ /* 0x000fe2000f8e3cff */
[----:B------:R-:W-:Y:S02]  /*4de0*/  ULEA UR6, UR7, UR73, 0xb ;  /* 0x0000004907067291 */ /* 0x000fe4000f8e58ff */
[----:B------:R-:W-:Y:S01]  /*4df0*/  UIADD3 UR14, UPT, UPT, UR8, 0x20, URZ ;  /* 0x00000020080e7890 */ /* 0x000fe2000fffe0ff */
[----:B-1----:R-:W-:Y:S01]  /*4e00*/  @P1 SHF.L.U32 R2, R3, 0x1f, RZ ;  /* 0x0000001f03021819 */ /* 0x002fe200000006ff */
[----:B------:R-:W-:Y:S02]  /*4e10*/  UISETP.NE.U32.AND UP0, UPT, UR11, URZ, UPT ;  /* 0x000000ff0b00728c */ /* 0x000fe4000bf05070 */
[----:B------:R-:W-:Y:S01]  /*4e20*/  UIADD3 UR20, UPT, UPT, UR8, 0x40, URZ ;  /* 0x0000004008147890 */ /* 0x000fe2000fffe0ff */
[----:B------:R1:W2:Y:S01]  /*4e30*/  @P1 SYNCS.PHASECHK.TRANS64.TRYWAIT P0, [UR4], R2 ;  /* 0x00000002ff0015a7 */ /* 0x0002a20008001104 */
[----:B------:R-:W-:Y:S02]  /*4e40*/  ULEA UR4, UR7, UR72, 0xb ;  /* 0x0000004807047291 */ /* 0x000fe4000f8e58ff */
[----:B------:R-:W-:Y:S02]  /*4e50*/  UIADD3 UR22, UPT, UPT, UR8, 0x60, URZ ;  /* 0x0000006008167890 */ /* 0x000fe4000fffe0ff */
[----:B------:R-:W-:Y:S02]  /*4e60*/  UIADD3 UR38, UPT, UPT, UR9, 0x10, URZ ;  /* 0x0000001009267890 */ /* 0x000fe4000fffe0ff */
[----:B------:R-:W-:Y:S02]  /*4e70*/  UIADD3 UR30, UPT, UPT, UR6, 0x2, URZ ;  /* 0x00000002061e7890 */ /* 0x000fe4000fffe0ff */
[----:B------:R-:W-:Y:S01]  /*4e80*/  UIADD3 UR24, UPT, UPT, UR4, 0x2, URZ ;  /* 0x0000000204187890 */ /* 0x000fe2000fffe0ff */
[----:B------:R-:W-:Y:S01]  /*4e90*/  ELECT P3, URZ, PT ;  /* 0x0000000000ff782f */ /* 0x000fe20003860000 */
[----:B------:R-:W-:Y:S02]  /*4ea0*/  UIADD3 UR18, UPT, UPT, UR6, 0x4, URZ ;  /* 0x0000000406127890 */ /* 0x000fe4000fffe0ff */
[----:B------:R-:W-:Y:S02]  /*4eb0*/  UIADD3 UR16, UPT, UPT, UR4, 0x4, URZ ;  /* 0x0000000404107890 */ /* 0x000fe4000fffe0ff */
[----:B------:R-:W-:Y:S02]  /*4ec0*/  UIADD3 UR32, UPT, UPT, UR6, 0x400, URZ ;  /* 0x0000040006207890 */ /* 0x000fe4000fffe0ff */
[----:B------:R-:W-:Y:S02]  /*4ed0*/  UIADD3 UR28, UPT, UPT, UR4, 0x400, URZ ;  /* 0x00000400041c7890 */ /* 0x000fe4000fffe0ff */
[----:B------:R-:W-:Y:S01]  /*4ee0*/  UIADD3 UR26, UPT, UPT, UR6, 0x402, URZ ;  /* 0x00000402061a7890 */ /* 0x000fe2000fffe0ff */
[----:B------:R-:W-:Y:S01]  /*4ef0*/  UMOV UR11, 0x4008 ;  /* 0x00004008000b7882 */ /* 0x000fe20000000000 */
[----:B------:R-:W-:Y:S01]  /*4f00*/  UMOV UR13, 0x4008 ;  /* 0x00004008000d7882 */ /* 0x000fe20000000000 */
[----:B------:R3:W-:Y:S01]  /*4f10*/  UTCCP.T.S.2CTA.4x32dp128bit tmem[UR35+0x1c0], gdesc[UR10] ;  /* 0x0001c00a230079e7 */ /* 0x0007e20009300000 */
[----:B------:R4:W-:Y:S01]  /*4f20*/  UTCCP.T.S.2CTA.4x32dp128bit tmem[UR35+0x1c4], gdesc[UR12] ;  /* 0x0001c40c230079e7 */ /* 0x0009e20009300000 */
        /* <DEDUP_REMOVED lines=10> */
[----:B------:R-:W-:Y:S01]  /*4fd0*/  UMOV UR31, 0x40004040 ;  /* 0x40004040001f7882 */ /* 0x000fe20000000000 */
[----:B------:R4:W-:Y:S01]  /*4fe0*/  UTCQMMA.2CTA gdesc[UR4], gdesc[UR6], tmem[UR34], tmem[UR54], idesc[UR55], tmem[UR70], UP0 ;  /* 0x0046360604007dea */ /* 0x0009e20008200322 */
[----:B------:R-:W-:Y:S01]  /*4ff0*/  UISETP.GT.U32.AND UP0, UPT, UR36, 0x1, UPT ;  /* 0x000000012400788c */ /* 0x000fe2000bf04070 */
[----:B-1----:R-:W-:Y:S01]  /*5000*/  @P3 LOP3.LUT R2, R0, 0xffff, RZ, 0xc0, !PT ;  /* 0x0000ffff00023812 */ /* 0x002fe200078ec0ff */
[----:B------:R-:W-:Y:S01]  /*5010*/  UIADD3 UR36, UPT, UPT, UR36, -0x1, URZ ;  /* 0xffffffff24247890 */ /* 0x000fe2000fffe0ff */
[----:B------:R-:W-:Y:S01]  /*5020*/  UMOV UR25, 0x40004040 ;  /* 0x4000404000197882 */ /* 0x000fe20000000000 */
[----:B------:R-:W-:Y:S01]  /*5030*/  UMOV UR19, 0x40004040 ;  /* 0x4000404000137882 */ /* 0x000fe20000000000 */
[----:B------:R1:W-:Y:S01]  /*5040*/  UTCQMMA.2CTA gdesc[UR24], gdesc[UR30], tmem[UR34], tmem[UR52], idesc[UR53], tmem[UR66], UPT ;  /* 0x0042341e18007dea */ /* 0x0003e2000ba00322 */
[----:B------:R-:W-:Y:S01]  /*5050*/  UMOV UR17, 0x40004040 ;  /* 0x4000404000117882 */ /* 0x000fe20000000000 */
[----:B------:R-:W-:Y:S01]  /*5060*/  UMOV UR33, 0x40004040 ;  /* 0x4000404000217882 */ /* 0x000fe20000000000 */
[----:B------:R-:W-:Y:S01]  /*5070*/  UTCQMMA.2CTA gdesc[UR16], gdesc[UR18], tmem[UR34], tmem[UR50], idesc[UR51], tmem[UR64], UPT ;  /* 0x0040321210007dea */ /* 0x000fe2000ba00322 */
[----:B---3--:R-:W-:Y:S02]  /*5080*/  UIADD3 UR10, UPT, UPT, UR4, 0x6, URZ ;  /* 0x00000006040a7890 */ /* 0x008fe4000fffe0ff */
[----:B----4-:R-:W-:Y:S02]  /*5090*/  UIADD3 UR12, UPT, UPT, UR6, 0x6, URZ ;  /* 0x00000006060c7890 */ /* 0x010fe4000fffe0ff */
[----:B------:R-:W-:Y:S02]  /*50a0*/  UIADD3 UR8, UPT, UPT, UR6, 0x406, URZ ;  /* 0x0000040606087890 */ /* 0x000fe4000fffe0ff */
[----:B------:R-:W-:Y:S02]  /*50b0*/  UIADD3 UR14, UPT, UPT, UR4, 0x404, URZ ;  /* 0x00000404040e7890 */ /* 0x000fe4000fffe0ff */
[----:B------:R-:W-:Y:S02]  /*50c0*/  UIADD3 UR20, UPT, UPT, UR6, 0x404, URZ ;  /* 0x0000040406147890 */ /* 0x000fe4000fffe0ff */
[----:B------:R-:W-:Y:S01]  /*50d0*/  UIADD3 UR22, UPT, UPT, UR4, 0x402, URZ ;  /* 0x0000040204167890 */ /* 0x000fe2000fffe0ff */
[----:B------:R-:W-:Y:S01]  /*50e0*/  UMOV UR13, 0x40004040 ;  /* 0x40004040000d7882 */ /* 0x000fe20000000000 */
[----:B------:R-:W-:Y:S01]  /*50f0*/  UMOV UR11, 0x40004040 ;  /* 0x40004040000b7882 */ /* 0x000fe20000000000 */
[----:B------:R-:W-:Y:S01]  /*5100*/  UMOV UR29, 0x40004040 ;  /* 0x40004040001d7882 */ /* 0x000fe20000000000 */
[----:B------:R-:W-:Y:S01]  /*5110*/  UIADD3 UR4, UPT, UPT, UR4, 0x406, URZ ;  /* 0x0000040604047890 */ /* 0x000fe2000fffe0ff */
[----:B------:R3:W-:Y:S01]  /*5120*/  UTCQMMA.2CTA gdesc[UR10], gdesc[UR12], tmem[UR34], tmem[UR48], idesc[UR49], tmem[UR62], UPT ;  /* 0x003e300c0a007dea */ /* 0x0007e2000ba00322 */
[----:B------:R4:W-:Y:S01]  /*5130*/  UTCQMMA.2CTA gdesc[UR28], gdesc[UR32], tmem[UR34], tmem[UR46], idesc[UR47], tmem[UR68], UPT ;  /* 0x00442e201c007dea */ /* 0x0009e2000ba00322 */
[----:B------:R-:W-:Y:S01]  /*5140*/  UMOV UR27, 0x40004040 ;  /* 0x40004040001b7882 */ /* 0x000fe20000000000 */
[----:B------:R-:W-:Y:S01]  /*5150*/  UMOV UR23, 0x40004040 ;  /* 0x4000404000177882 */ /* 0x000fe20000000000 */
[----:B------:R-:W-:Y:S01]  /*5160*/  UMOV UR21, 0x40004040 ;  /* 0x4000404000157882 */ /* 0x000fe20000000000 */
[----:B------:R4:W-:Y:S01]  /*5170*/  UTCQMMA.2CTA gdesc[UR22], gdesc[UR26], tmem[UR34], tmem[UR44], idesc[UR45], tmem[UR60], UPT ;  /* 0x003c2c1a16007dea */ /* 0x0009e2000ba00322 */
[----:B-1----:R-:W-:Y:S01]  /*5180*/  @P3 R2UR UR24, R2 ;  /* 0x00000000021832ca */ /* 0x002fe200000e0000 */
[----:B------:R-:W-:Y:S01]  /*5190*/  UMOV UR15, 0x40004040 ;  /* 0x40004040000f7882 */ /* 0x000fe20000000000 */
[----:B------:R-:W-:Y:S01]  /*51a0*/  UMOV UR9, 0x40004040 ;  /* 0x4000404000097882 */ /* 0x000fe20000000000 */
[----:B------:R4:W-:Y:S01]  /*51b0*/  UTCQMMA.2CTA gdesc[UR14], gdesc[UR20], tmem[UR34], tmem[UR42], idesc[UR43], tmem[UR58], UPT ;  /* 0x003a2a140e007dea */ /* 0x0009e2000ba00322 */
[----:B------:R4:W-:Y:S01]  /*51c0*/  UTCQMMA.2CTA gdesc[UR4], gdesc[UR8], tmem[UR34], tmem[UR40], idesc[UR41], tmem[UR56], UPT ;  /* 0x0038280804007dea */ /* 0x0009e2000ba00322 */
[----:B------:R-:W-:Y:S01]  /*51d0*/  UMOV UR6, 0x1 ;  /* 0x0000000100067882 */ /* 0x000fe20000000000 */
[----:B------:R-:W-:Y:S07]  /*51e0*/  UMOV UR7, UR37 ;  /* 0x0000002500077c82 */ /* 0x000fee0008000000 */
[----:B------:R4:W-:Y:S01]  /*51f0*/  UTCBAR.2CTA.MULTICAST [UR38], URZ, UR24 ;  /* 0x000000ff260073e9 */ /* 0x0009e20008200818 */
[----:B--2---:R-:W-:Y:S01]  /*5200*/  @P1 VOTEU.ANY UP2, P0 ;  /* 0x0000000000ff1886 */ /* 0x004fe20000040100 */
[----:B------:R-:W-:Y:S01]  /*5210*/  @UP1 USEL UR6, URZ, 0x1, !UP2 ;  /* 0x00000001ff061887 */ /* 0x000fe2000d000000 */
[----:B---3--:R-:W-:Y:S01]  /*5220*/  UMOV UR11, 0x1 ;  /* 0x00000001000b7882 */ /* 0x008fe20000000000 */
[----:B------:R-:W-:Y:S10]  /*5230*/  BRA.U UP0, `(.L_x_78) ;  /* 0xfffffff900a47547 */ /* 0x000ff4000b83ffff */
.L_x_75:
[----:B--2-4-:R-:W-:Y:S01]  /*5240*/  R2UR UR5, R10 ;  /* 0x000000000a0572ca */ /* 0x014fe200000e0000 */
[----:B------:R-:W-:Y:S01]  /*5250*/  UIADD3 UR4, UPT, UPT, UR39, 0x90, URZ ;  /* 0x0000009027047890 */ /* 0x000fe2000fffe0ff */
[----:B------:R-:W-:-:S11]  /*5260*/  UMOV UR7, UR37 ;  /* 0x0000002500077c82 */ /* 0x000fd60008000000 */
[----:B------:R1:W-:Y:S01]  /*5270*/  UTCBAR.2CTA.MULTICAST [UR4], URZ, UR5 ;  /* 0x000000ff040073e9 */ /* 0x0003e20008200805 */
[----:B------:R-:W-:Y:S01]  /*5280*/  NOP ;  /* 0x0000000000007918 */ /* 0x000fe20000000000 */
.L_x_70:
[----:B------:R-:W-:Y:S01]  /*5290*/  ISETP.NE.AND P0, PT, R9, 0x2, PT ;  /* 0x000000020900780c */ /* 0x000fe20003f05270 */
[----:B------:R-:W-:-:S03]  /*52a0*/  ULOP3.LUT UR76, UR76, 0x1, URZ, 0x3c, !UPT ;  /* 0x000000014c4c7892 */ /* 0x000fc6000f8e3cff */
[----:B------:R-:W-:Y:S02]  /*52b0*/  SEL R2, RZ, 0x1, P0 ;  /* 0x00000001ff027807 */ /* 0x000fe40000000000 */
[----:B------:R-:W-:Y:S02]  /*52c0*/  SEL R9, R9, RZ, P0 ;  /* 0x000000ff09097207 */ /* 0x000fe40000000000 */
[----:B------:R-:W-:Y:S01]  /*52d0*/  LOP3.LUT R8, R8, R2, RZ, 0x3c, !PT ;  /* 0x0000000208087212 */ /* 0x000fe200078e3cff */
[----:B------:R-:W-:Y:S06]  /*52e0*/  @P2 BRA `(.L_x_79) ;  /* 0xfffffff000502947 */ /* 0x000fec000383ffff */
[----:B------:R-:W2:Y:S01]  /*52f0*/  S2UR UR6, SR_CgaCtaId ;  /* 0x00000000000679c3 */ /* 0x000ea20000008800 */
[----:B------:R-:W-:Y:S01]  /*5300*/  ELECT P0, URZ, PT ;  /* 0x0000000000ff782f */ /* 0x000fe20003800000 */
[----:B------:R-:W-:Y:S01]  /*5310*/  IMAD.MOV.U32 R0, RZ, RZ, 0x1 ;  /* 0x00000001ff007424 */ /* 0x000fe200078e00ff */
[----:B-1----:R-:W-:Y:S01]  /*5320*/  UMOV UR4, 0x40 ;  /* 0x0000004000047882 */ /* 0x002fe20000000000 */
[----:B------:R-:W-:-:S04]  /*5330*/  SHF.L.U32 R2, RZ, 0x1f, RZ ;  /* 0x0000001fff027819 */ /* 0x000fc800000006ff */
[----:B------:R-:W-:Y:S01]  /*5340*/  UVIRTCOUNT.DEALLOC.SMPOOL 0x80 ;  /* 0x000000800000784c */ /* 0x000fe20000000000 */
[----:B--2---:R-:W-:-:S09]  /*5350*/  ULEA UR6, UR6, UR4, 0x18 ;  /* 0x0000000406067291 */ /* 0x004fd2000f8ec0ff */
[----:B------:R1:W-:Y:S01]  /*5360*/  @P0 STS.U8 [UR6+0x1c], R0 ;  /* 0x00001c00ff000988 */ /* 0x0003e20008000006 */
[----:B------:R-:W2:Y:S02]  /*5370*/  SYNCS.PHASECHK.TRANS64.TRYWAIT P0, [UR39+0xc0], R2 ;  /* 0x0000c002ff0075a7 */ /* 0x000ea40008001127 */
[----:B-12---:R-:W-:Y:S05]  /*5380*/  @!P0 BRA `(.L_x_80) ;  /* 0x0000008000488947 */ /* 0x006fea0003800000 */
.L_x_169:
[----:B------:R-:W-:Y:S01]  /*5390*/  NOP ;  /* 0x0000000000007918 */ /* 0x000fe20000000000 */
[----:B-1----:R-:W1:Y:S01]  /*53a0*/  LDS R0, [UR6+0x14] ;  /* 0x00001406ff007984 */ /* 0x002e620008000800 */
[----:B------:R-:W-:Y:S01]  /*53b0*/  ULOP3.LUT UR4, UR35, 0xffff, URZ, 0xc0, !UPT ;  /* 0x0000ffff23047892 */ /* 0x000fe2000f8ec0ff */
[----:B------:R-:W-:Y:S01]  /*53c0*/  UMOV UR5, 0xffff ;  /* 0x0000ffff00057882 */ /* 0x000fe20000000000 */
[----:B------:R-:W-:Y:S02]  /*53d0*/  UMOV UR7, 0x1 ;  /* 0x0000000100077882 */ /* 0x000fe40000000000 */
[----:B------:R-:W-:-:S04]  /*53e0*/  USHF.R.U32.HI UR4, URZ, 0x5, UR4 ;  /* 0x00000005ff047899 */ /* 0x000fc80008011604 */
[----:B------:R-:W-:Y:S02]  /*53f0*/  USHF.L.U32 UR5, UR5, UR4, URZ ;  /* 0x0000000405057299 */ /* 0x000fe400080006ff */
[----:B------:R-:W-:-:S04]  /*5400*/  USHF.L.U32 UR4, UR7, UR4, URZ ;  /* 0x0000000407047299 */ /* 0x000fc800080006ff */
[----:B-1----:R-:W-:-:S04]  /*5410*/  LOP3.LUT R0, R0, UR5, RZ, 0xc0, !PT ;  /* 0x0000000500007c12 */ /* 0x002fc8000f8ec0ff */
[----:B------:R-:W-:-:S13]  /*5420*/  ISETP.NE.AND P0, PT, R0, UR5, PT ;  /* 0x0000000500007c0c */ /* 0x000fda000bf05270 */
[----:B------:R-:W-:Y:S05]  /*5430*/  @P0 BRA `(.L_x_81) ;  /* 0x0000000000580947 */ /* 0x000fea0003800000 */
[----:B------:R-:W1:Y:S02]  /*5440*/  LDS R0, [UR6+0x18] ;  /* 0x00001806ff007984 */ /* 0x000e640008000800 */
[----:B-1----:R-:W-:-:S04]  /*5450*/  LOP3.LUT R0, R0, UR4, RZ, 0xc0, !PT ;  /* 0x0000000400007c12 */ /* 0x002fc8000f8ec0ff */
[----:B------:R-:W-:-:S13]  /*5460*/  ISETP.NE.AND P0, PT, R0, UR4, PT ;  /* 0x0000000400007c0c */ /* 0x000fda000bf05270 */
[----:B------:R-:W-:Y:S05]  /*5470*/  @P0 BRA `(.L_x_82) ;  /* 0x00000000003c0947 */ /* 0x000fea0003800000 */
[----:B------:R-:W1:Y:S01]  /*5480*/  S2R R2, SR_LANEID ;  /* 0x0000000000027919 */ /* 0x000e620000000000 */
[----:B------:R-:W-:-:S06]  /*5490*/  ULOP3.LUT UR5, URZ, UR5, URZ, 0x33, !UPT ;  /* 0x00000005ff057292 */ /* 0x000fcc000f8e33ff */
[----:B------:R-:W-:-:S04]  /*54a0*/  IMAD.U32 R0, RZ, RZ, UR5 ;  /* 0x00000005ff007e24 */ /* 0x000fc8000f8e00ff */
[----:B------:R2:W3:Y:S02]  /*54b0*/  REDUX UR8, R0 ;  /* 0x00000000000873c4 */ /* 0x0004e40000000000 */
[----:B------:R4:W-:Y:S01]  /*54c0*/  UTCATOMSWS.AND URZ, UR5 ;  /* 0x0000000500ff79e3 */ /* 0x0009e20008000000 */
[----:B--2---:R-:W-:Y:S01]  /*54d0*/  LOP3.LUT R0, RZ, UR4, RZ, 0x33, !PT ;  /* 0x00000004ff007c12 */ /* 0x004fe2000f8e33ff */
[----:B------:R-:W-:Y:S02]  /*54e0*/  VOTEU.ANY UR4, UPT, PT ;  /* 0x0000000000047886 */ /* 0x000fe400038e0100 */
[----:B------:R-:W-:Y:S02]  /*54f0*/  UFLO.U32 UR4, UR4 ;  /* 0x00000004000472bd */ /* 0x000fe400080e0000 */
[----:B------:R-:W2:Y:S04]  /*5500*/  REDUX UR7, R0 ;  /* 0x00000000000773c4 */ /* 0x000ea80000000000 */
[----:B-1----:R-:W-:-:S02]  /*5510*/  ISETP.EQ.U32.AND P0, PT, R2, UR4, PT ;  /* 0x0000000402007c0c */ /* 0x002fc4000bf02070 */
[----:B---3--:R-:W-:-:S11]  /*5520*/  MOV R2, UR8 ;  /* 0x0000000800027c02 */ /* 0x008fd60008000f00 */
[----:B------:R4:W-:Y:S01]  /*5530*/  @P0 ATOMS.AND RZ, [UR6+0x14], R2 ;  /* 0x00001402ffff098c */ /* 0x0009e2000a800006 */
[----:B--2---:R-:W-:-:S05]  /*5540*/  IMAD.U32 R0, RZ, RZ, UR7 ;  /* 0x00000007ff007e24 */ /* 0x004fca000f8e00ff */
[----:B------:R4:W-:Y:S01]  /*5550*/  @P0 ATOMS.AND RZ, [UR6+0x18], R0 ;  /* 0x00001800ffff098c */ /* 0x0009e2000a800006 */
[----:B------:R-:W-:Y:S05]  /*5560*/  BRA `(.L_x_83) ;  /* 0x0000000000147947 */ /* 0x000fea0003800000 */
.L_x_82:
[----:B------:R-:W-:Y:S02]  /*5570*/  MOV R2, 0x5590 ;  /* 0x0000559000027802 */ /* 0x000fe40000000f00 */
[----:B-----5:R-:W-:Y:S05]  /*5580*/  CALL.REL.NOINC `($__internal_0_$__cuda_sm10x_tcgen05_guardrail_trap_col_being_dealloced_not_returned_by_alloc) ;  /* 0x0000008400347944 */ /* 0x020fea0003c00000 */
[----:B------:R-:W-:Y:S05]  /*5590*/  BRA `(.L_x_83) ;  /* 0x0000000000087947 */ /* 0x000fea0003800000 */
.L_x_81:
[----:B------:R-:W-:Y:S02]  /*55a0*/  MOV R2, 0x55c0 ;  /* 0x000055c000027802 */ /* 0x000fe40000000f00 */
[----:B-----5:R-:W-:Y:S05]  /*55b0*/  CALL.REL.NOINC `($__internal_2_$__cuda_sm10x_tcgen05_guardrail_trap_unallocated_columns_being_dealloced) ;  /* 0x0000008400407944 */ /* 0x020fea0003c00000 */
.L_x_83:
[----:B------:R-:W-:Y:S01]  /*55c0*/  NOP ;  /* 0x0000000000007918 */ /* 0x000fe20000000000 */
[----:B----4-:R-:W-:Y:S05]  /*55d0*/  EXIT ;  /* 0x000000000000794d */ /* 0x010fea0003800000 */
.L_x_57:
[----:B------:R-:W-:-:S09]  /*55e0*/  UISETP.NE.OR UP0, UPT, UR17, 0x3, !UP4 ;  /* 0x000000031100788c */ /* 0x000fd2000e705670 */
[----:B------:R-:W-:Y:S05]  /*55f0*/  BRA.U UP0, `(.L_x_84) ;  /* 0x0000001100947547 */ /* 0x000fea000b800000 */
[----:B------:R-:W1:Y:S01]  /*5600*/  S2UR UR10, SR_CgaCtaId ;  /* 0x00000000000a79c3 */ /* 0x000e620000008800 */
[----:B------:R-:W2:Y:S01]  /*5610*/  LDCU UR37, c[0x0][0x370] ;  /* 0x00006e00ff2577ac */ /* 0x000ea20008000800 */
[----:B------:R-:W-:Y:S02]  /*5620*/  HFMA2 R13, -RZ, RZ, 0, 0 ;  /* 0x00000000ff0d7431 */ /* 0x000fe400000001ff */
[----:B------:R-:W-:Y:S01]  /*5630*/  IMAD.MOV.U32 R15, RZ, RZ, 0x1 ;  /* 0x00000001ff0f7424 */ /* 0x000fe200078e00ff */
[----:B------:R-:W-:Y:S01]  /*5640*/  MOV R7, 0x4000 ;  /* 0x0000400000077802 */ /* 0x000fe20000000f00 */
[----:B------:R-:W2:Y:S01]  /*5650*/  LDCU.128 UR40, c[0x0][0xf10] ;  /* 0x0001e200ff2877ac */ /* 0x000ea20008000c00 */
[----:B------:R-:W-:Y:S01]  /*5660*/  IMAD.MOV.U32 R14, RZ, RZ, RZ ;  /* 0x000000ffff0e7224 */ /* 0x000fe200078e00ff */
[----:B------:R-:W3:Y:S01]  /*5670*/  LDC.64 R16, c[0x0][0x348] ;  /* 0x0000d200ff107b82 */ /* 0x000ee20000000a00 */
[----:B------:R-:W4:Y:S01]  /*5680*/  LDCU UR31, c[0x0][0x374] ;  /* 0x00006e80ff1f77ac */ /* 0x000f220008000800 */
[----:B------:R-:W1:Y:S06]  /*5690*/  LDCU UR15, c[0x0][0xf0c] ;  /* 0x0001e180ff0f77ac */ /* 0x000e6c0008000800 */
[----:B------:R-:W3:Y:S01]  /*56a0*/  LDC.64 R2, c[0x0][0xc88] ;  /* 0x00032200ff027b82 */ /* 0x000ee20000000a00 */
[----:B------:R-:W3:Y:S01]  /*56b0*/  LDCU UR49, c[0x0][0xf20] ;  /* 0x0001e400ff3177ac */ /* 0x000ee20008000800 */
[----:B------:R-:W3:Y:S06]  /*56c0*/  LDCU UR4, c[0x0][0xf30] ;  /* 0x0001e600ff0477ac */ /* 0x000eec0008000800 */
[----:B------:R-:W3:Y:S01]  /*56d0*/  LDC.64 R4, c[0x0][0xc90] ;  /* 0x00032400ff047b82 */ /* 0x000ee20000000a00 */
[----:B------:R-:W-:Y:S01]  /*56e0*/  UMOV UR21, 0x400 ;  /* 0x0000040000157882 */ /* 0x000fe20000000000 */
[----:B--2---:R-:W-:-:S02]  /*56f0*/  UIMAD.WIDE.U32 UR6, UR37, UR40, URZ ;  /* 0x00000028250672a5 */ /* 0x004fc4000f8e00ff */
[----:B----4-:R-:W-:Y:S02]  /*5700*/  UIMAD.WIDE.U32 UR8, UR31, UR43, URZ ;  /* 0x0000002b1f0872a5 */ /* 0x010fe4000f8e00ff */
[----:B-1----:R-:W-:Y:S02]  /*5710*/  ULEA UR21, UR10, UR21, 0x18 ;  /* 0x000000150a157291 */ /* 0x002fe4000f8ec0ff */
[----:B------:R-:W-:Y:S02]  /*5720*/  UPLOP3.LUT UP3, UPT, UPT, UPT, UPT, 0x40, 0x4 ;  /* 0x000000000004789c */ /* 0x000fe40003f6e870 */
[----:B------:R-:W-:Y:S02]  /*5730*/  UIADD3 UR38, UPT, UPT, UR21, 0x38, URZ ;  /* 0x0000003815267890 */ /* 0x000fe4000fffe0ff */
[----:B------:R-:W-:Y:S02]  /*5740*/  UIADD3 UR33, UPT, UPT, UR21, 0x20, URZ ;  /* 0x0000002015217890 */ /* 0x000fe4000fffe0ff */
[----:B------:R-:W-:-:S02]  /*5750*/  UIADD3 UR25, UPT, UPT, UR21, 0x28, URZ ;  /* 0x0000002815197890 */ /* 0x000fc4000fffe0ff */
[----:B------:R-:W-:Y:S01]  /*5760*/  UIADD3 UR17, UPT, UPT, UR21, 0x30, URZ ;  /* 0x0000003015117890 */ /* 0x000fe2000fffe0ff */
[----:B------:R-:W-:Y:S01]  /*5770*/  UMOV UR6, UR7 ;  /* 0x0000000700067c82 */ /* 0x000fe20008000000 */
[----:B------:R-:W-:Y:S01]  /*5780*/  UMOV UR47, UR9 ;  /* 0x00000009002f7c82 */ /* 0x000fe20008000000 */
[----:B------:R-:W-:Y:S02]  /*5790*/  UISETP.GE.AND UP0, UPT, UR45, 0x1, UPT ;  /* 0x000000012d00788c */ /* 0x000fe4000bf06270 */
[----:B------:R-:W-:Y:S01]  /*57a0*/  UISETP.NE.AND UP4, UPT, UR45, 0x1, UPT ;  /* 0x000000012d00788c */ /* 0x000fe2000bf85270 */
[----:B------:R-:W1:Y:S01]  /*57b0*/  LDCU.64 UR22, c[0x0][0xf28] ;  /* 0x0001e500ff1677ac */ /* 0x000e620008000a00 */
[----:B------:R-:W-:Y:S02]  /*57c0*/  UISETP.NE.AND UP6, UPT, UR15, 0x1, UPT ;  /* 0x000000010f00788c */ /* 0x000fe4000bfc5270 */
[----:B------:R-:W-:Y:S02]  /*57d0*/  UISETP.NE.AND UP5, UPT, UR42, 0x1, UPT ;  /* 0x000000012a00788c */ /* 0x000fe4000bfa5270 */
[----:B------:R-:W-:-:S02]  /*57e0*/  UPRMT UR38, UR10, 0x654, UR38 ;  /* 0x000006540a267896 */ /* 0x000fc40008000026 */
[----:B------:R-:W-:Y:S02]  /*57f0*/  USHF.R.U32.HI UR48, URZ, UR41, UR6 ;  /* 0x00000029ff307299 */ /* 0x000fe40008011606 */
[----:B------:R-:W-:Y:S02]  /*5800*/  UPRMT UR46, UR10, 0x654, UR33 ;  /* 0x000006540a2e7896 */ /* 0x000fe40008000021 */
[----:B------:R-:W-:Y:S02]  /*5810*/  UPRMT UR44, UR10, 0x654, UR25 ;  /* 0x000006540a2c7896 */ /* 0x000fe40008000019 */
[----:B------:R-:W-:Y:S02]  /*5820*/  UPRMT UR39, UR10, 0x654, UR17 ;  /* 0x000006540a277896 */ /* 0x000fe40008000011 */
[----:B---3--:R-:W-:Y:S02]  /*5830*/  USHF.R.U32.HI UR47, URZ, UR49, UR47 ;  /* 0x00000031ff2f7299 */ /* 0x008fe4000801162f */
[----:B------:R-:W-:Y:S01]  /*5840*/  UISETP.NE.AND UP2, UPT, UR4, 0x1, UPT ;  /* 0x000000010400788c */ /* 0x000fe2000bf45270 */
[----:B-1----:R-:W-:-:S10]  /*5850*/  UMOV UR29, URZ ;  /* 0x000000ff001d7c82 */ /* 0x002fd40008000000 */
.L_x_95:
[C---:B------:R-:W-:Y:S02]  /*5860*/  LEA R12, R14.reuse, UR21, 0x3 ;  /* 0x000000150e0c7c11 */ /* 0x040fe4000f8e18ff */
[----:B------:R-:W-:Y:S02]  /*5870*/  SHF.L.U32 R0, R13, 0x1f, RZ ;  /* 0x0000001f0d007819 */ /* 0x000fe400000006ff */
[----:B------:R-:W-:Y:S02]  /*5880*/  LEA R8, R14, UR21, 0x4 ;  /* 0x000000150e087c11 */ /* 0x000fe4000f8e20ff */
[----:B-1----:R-:W1:Y:S02]  /*5890*/  SYNCS.PHASECHK.TRANS64.TRYWAIT P0, [R12+URZ+0x70], R0 ;  /* 0x000070000c0075a7 */ /* 0x002e6400080011ff */
[----:B-1----:R-:W-:Y:S05]  /*58a0*/  @!P0 BRA `(.L_x_85) ;  /* 0x0000007c00188947 */ /* 0x002fea0003800000 */
.L_x_170:
[----:B------:R-:W2:Y:S01]  /*58b0*/  LDS.128 R8, [R8+0xd0] ;  /* 0x0000d00008087984 */ /* 0x000ea20000000c00 */
[----:B------:R-:W-:Y:S01]  /*58c0*/  UISETP.GE.AND UP0, UPT, UR45, 0x1, UPT ;  /* 0x000000012d00788c */ /* 0x000fe2000bf06270 */
[----:B------:R-:W-:Y:S01]  /*58d0*/  @!PT LDS RZ, [RZ] ;  /* 0x00000000fffff984 */ /* 0x000fe20000000800 */
[----:B------:R-:W-:Y:S01]  /*58e0*/  @!PT LDS RZ, [RZ] ;  /* 0x00000000fffff984 */ /* 0x000fe20000000800 */
[----:B------:R-:W-:Y:S01]  /*58f0*/  @!PT LDS RZ, [RZ] ;  /* 0x00000000fffff984 */ /* 0x000fe20000000800 */
[----:B------:R-:W-:Y:S01]  /*5900*/  @!PT LDS RZ, [RZ] ;  /* 0x00000000fffff984 */ /* 0x000fe20000000800 */
[----:B------:R3:W-:Y:S06]  /*5910*/  MEMBAR.ALL.CTA ;  /* 0x0000000000007992 */ /* 0x0007ec0000008000 */
[----:B---3--:R-:W3:Y:S01]  /*5920*/  FENCE.VIEW.ASYNC.S ;  /* 0x00000000000073c6 */ /* 0x008ee20000000000 */
[----:B--2---:R-:W-:Y:S11]  /*5930*/  LOP3.LUT P0, RZ, R10, 0x1, RZ, 0xc0, !PT ;  /* 0x000000010aff7812 */ /* 0x004ff6000780c0ff */
[----:B------:R-:W-:Y:S02]  /*5940*/  @!UPT UIADD3 URZ, UPT, UPT, URZ, URZ, URZ ;  /* 0x000000fffffff290 */ /* 0x000fe4000fffe0ff */
[----:B---3--:R-:W-:Y:S01]  /*5950*/  VOTEU.ANY UP1, P0 ;  /* 0x0000000000ff7886 */ /* 0x008fe20000020100 */
[----:B------:R-:W-:Y:S11]  /*5960*/  PLOP3.LUT P0, PT, PT, PT, UP1, 0x80, 0x8 ;  /* 0x000000000008781c */ /* 0x000ff60003f0f018 */
[----:B------:R-:W-:Y:S02]  /*5970*/  @!UPT UIADD3 URZ, UPT, UPT, URZ, URZ, URZ ;  /* 0x000000fffffff290 */ /* 0x000fe4000fffe0ff */
[----:B-1----:R-:W-:Y:S02]  /*5980*/  @P0 SHF.R.U32.HI R0, RZ, 0x10, R9 ;  /* 0x00000010ff000819 */ /* 0x002fe40000011609 */
[----:B------:R-:W-:Y:S02]  /*5990*/  @P0 MOV R6, R8 ;  /* 0x0000000800060202 */ /* 0x000fe40000000f00 */
[----:B------:R-:W-:Y:S01]  /*59a0*/  @P0 R2UR UR4, R0 ;  /* 0x00000000000402ca */ /* 0x000fe200000e0000 */
[----:B------:R-:W-:Y:S01]  /*59b0*/  VIADD R0, R12, 0x80 ;  /* 0x000000800c007836 */ /* 0x000fe20000000000 */
[----:B------:R-:W-:Y:S02]  /*59c0*/  @P0 LOP3.LUT R8, R9, 0xffff, RZ, 0xc0, !PT ;  /* 0x0000ffff09080812 */ /* 0x000fe400078ec0ff */
[----:B------:R-:W-:Y:S02]  /*59d0*/  @P0 R2UR UR6, R6 ;  /* 0x00000000060602ca */ /* 0x000fe400000e0000 */
[----:B------:R-:W-:Y:S02]  /*59e0*/  PRMT R0, RZ, 0x654, R0 ;  /* 0x00000654ff007816 */ /* 0x000fe40000000000 */
[----:B------:R-:W-:Y:S02]  /*59f0*/  @P0 R2UR UR5, R8 ;  /* 0x00000000080502ca */ /* 0x000fe400000e0000 */
[----:B------:R1:W-:Y:S03]  /*5a00*/  SYNCS.ARRIVE.TRANS64.RED.A1T0 RZ, [R0+URZ], RZ ;  /* 0x000000ff00ff79a7 */ /* 0x0003e600081004ff */
[----:B------:R-:W-:Y:S04]  /*5a10*/  @UP1 UMOV UR30, UR4 ;  /* 0x00000004001e1c82 */ /* 0x000fe80008000000 */
[----:B------:R-:W-:Y:S04]  /*5a20*/  @UP1 UMOV UR14, UR6 ;  /* 0x00000006000e1c82 */ /* 0x000fe80008000000 */
[----:B------:R-:W-:Y:S01]  /*5a30*/  @UP1 UMOV UR13, UR5 ;  /* 0x00000005000d1c82 */ /* 0x000fe20008000000 */
[----:B------:R-:W-:Y:S05]  /*5a40*/  BRA.U !UP0, `(.L_x_86) ;  /* 0x0000000108a47547 */ /* 0x000fea000b800000 */
[----:B------:R-:W-:Y:S02]  /*5a50*/  UIMAD.WIDE.U32 UR18, UR13, UR43, URZ ;  /* 0x0000002b0d1272a5 */ /* 0x000fe4000f8e00ff */
[----:B------:R-:W-:Y:S02]  /*5a60*/  UIMAD.WIDE.U32 UR26, UR14, UR40, URZ ;  /* 0x000000280e1a72a5 */ /* 0x000fe4000f8e00ff */
[----:B------:R-:W-:Y:S02]  /*5a70*/  USEL UR4, UR31, UR47, !UP5 ;  /* 0x0000002f1f047287 */ /* 0x000fe4000e800000 */
[----:B------:R-:W-:Y:S02]  /*5a80*/  USEL UR7, UR37, UR48, !UP6 ;  /* 0x0000003025077287 */ /* 0x000fe4000f000000 */
[----:B------:R-:W-:Y:S02]  /*5a90*/  UIMAD.WIDE.U32 UR8, UR4, UR22, URZ ;  /* 0x00000016040872a5 */ /* 0x000fe4000f8e00ff */
[----:B------:R-:W-:Y:S01]  /*5aa0*/  UIMAD.WIDE.U32 UR10, UR7, UR22, URZ ;  /* 0x00000016070a72a5 */ /* 0x000fe2000f8e00ff */
[----:B------:R-:W-:Y:S02]  /*5ab0*/  UMOV UR5, UR19 ;  /* 0x0000001300057c82 */ /* 0x000fe40008000000 */
[----:B------:R-:W-:Y:S03]  /*5ac0*/  USHF.R.U32.HI UR6, URZ, UR49, UR5 ;  /* 0x00000031ff067299 */ /* 0x000fe60008011605 */
[----:B------:R-:W-:Y:S01]  /*5ad0*/  UMOV UR5, UR27 ;  /* 0x0000001b00057c82 */ /* 0x000fe20008000000 */
[----:B------:R-:W-:Y:S02]  /*5ae0*/  USEL UR6, UR13, UR6, !UP5 ;  /* 0x000000060d067287 */ /* 0x000fe4000e800000 */
[----:B------:R-:W-:Y:S03]  /*5af0*/  USHF.R.U32.HI UR12, URZ, UR41, UR5 ;  /* 0x00000029ff0c7299 */ /* 0x000fe60008011605 */
[----:B------:R-:W-:Y:S02]  /*5b00*/  UMOV UR5, UR9 ;  /* 0x0000000900057c82 */ /* 0x000fe40008000000 */
[----:B------:R-:W-:Y:S03]  /*5b10*/  @UP4 USHF.R.U32.HI UR4, URZ, UR23, UR5 ;  /* 0x00000017ff044299 */ /* 0x000fe60008011605 */
[----:B------:R-:W-:Y:S01]  /*5b20*/  UMOV UR5, UR11 ;  /* 0x0000000b00057c82 */ /* 0x000fe20008000000 */
[----:B------:R-:W-:Y:S02]  /*5b30*/  UIMAD UR4, UR45, UR4, URZ ;  /* 0x000000042d0472a4 */ /* 0x000fe4000f8e02ff */
[----:B------:R-:W-:Y:S02]  /*5b40*/  @UP4 USHF.R.U32.HI UR7, URZ, UR23, UR5 ;  /* 0x00000017ff074299 */ /* 0x000fe40008011605 */
[----:B------:R-:W-:Y:S02]  /*5b50*/  UIMAD.WIDE.U32 UR10, UR6, UR22, URZ ;  /* 0x00000016060a72a5 */ /* 0x000fe4000f8e00ff */
[----:B------:R-:W-:Y:S02]  /*5b60*/  USEL UR5, UR14, UR12, !UP6 ;  /* 0x0000000c0e057287 */ /* 0x000fe4000f000000 */
[----:B------:R-:W-:Y:S02]  /*5b70*/  UIMAD UR8, UR45, UR7, URZ ;  /* 0x000000072d0872a4 */ /* 0x000fe4000f8e02ff */
[----:B------:R-:W-:Y:S03]  /*5b80*/  UISETP.GE.AND UP0, UPT, UR6, UR4, UPT ;  /* 0x000000040600728c */ /* 0x000fe6000bf06270 */
[----:B------:R-:W-:Y:S01]  /*5b90*/  UMOV UR4, UR11 ;  /* 0x0000000b00047c82 */ /* 0x000fe20008000000 */
[----:B------:R-:W-:Y:S02]  /*5ba0*/  UISETP.GE.OR UP0, UPT, UR5, UR8, UP0 ;  /* 0x000000080500728c */ /* 0x000fe40008706670 */
[----:B------:R-:W-:Y:S02]  /*5bb0*/  USHF.R.U32.HI UR4, URZ, UR23, UR4 ;  /* 0x00000017ff047299 */ /* 0x000fe40008011604 */
[----:B------:R-:W-:Y:S02]  /*5bc0*/  UIMAD.WIDE.U32 UR8, UR5, UR22, URZ ;  /* 0x00000016050872a5 */ /* 0x000fe4000f8e00ff */
[----:B------:R-:W-:Y:S04]  /*5bd0*/  USEL UR10, UR6, UR4, !UP4 ;  /* 0x00000004060a7287 */ /* 0x000fe8000e000000 */
[----:B------:R-:W-:Y:S01]  /*5be0*/  UIADD3 UR11, UPT, UPT, -UR10, URZ, URZ ;  /* 0x000000ff0a0b7290 */ /* 0x000fe2000fffe1ff */
[----:B------:R-:W-:Y:S02]  /*5bf0*/  @!UP0 UMOV UR4, UR9 ;  /* 0x0000000900048c82 */ /* 0x000fe40008000000 */
[----:B------:R-:W-:Y:S02]  /*5c00*/  @!UP0 USHF.R.U32.HI UR4, URZ, UR23, UR4 ;  /* 0x00000017ff048299 */ /* 0x000fe40008011604 */
[----:B------:R-:W-:Y:S02]  /*5c10*/  UIMAD UR8, UR45, UR11, UR6 ;  /* 0x0000000b2d0872a4 */ /* 0x000fe4000f8e0206 */
[----:B------:R-:W-:Y:S04]  /*5c20*/  @!UP0 USEL UR4, UR5, UR4, !UP4 ;  /* 0x0000000405048287 */ /* 0x000fe8000e000000 */
[----:B------:R-:W-:Y:S02]  /*5c30*/  @!UP0 UIMAD UR8, UR7, UR8, UR4 ;  /* 0x00000008070882a4 */ /* 0x000fe4000f8e0204 */
[----:B------:R-:W-:Y:S02]  /*5c40*/  @!UP0 UIADD3 UR9, UPT, UPT, UR10, -UR4, URZ ;  /* 0x800000040a098290 */ /* 0x000fe4000fffe0ff */
[----:B------:R-:W-:Y:S02]  /*5c50*/  UIADD3 UR4, UPT, UPT, -UR5, URZ, URZ ;  /* 0x000000ff05047290 */ /* 0x000fe4000fffe1ff */
[----:B------:R-:W-:Y:S02]  /*5c60*/  UIADD3 UR7, UPT, UPT, -UR6, URZ, URZ ;  /* 0x000000ff06077290 */ /* 0x000fe4000fffe1ff */
[----:B------:R-:W-:Y:S02]  /*5c70*/  @!UP0 UIMAD UR6, UR9, UR45, UR5 ;  /* 0x0000002d090682a4 */ /* 0x000fe4000f8e0205 */
[----:B------:R-:W-:Y:S02]  /*5c80*/  UIMAD UR14, UR15, UR4, UR14 ;  /* 0x000000040f0e72a4 */ /* 0x000fe4000f8e020e */
[----:B------:R-:W-:Y:S01]  /*5c90*/  UIMAD UR13, UR42, UR7, UR13 ;  /* 0x000000072a0d72a4 */ /* 0x000fe2000f8e020d */
[----:B------:R-:W-:Y:S02]  /*5ca0*/  @!UP0 UMOV UR5, UR8 ;  /* 0x0000000800058c82 */ /* 0x000fe40008000000 */
[----:B------:R-:W-:Y:S02]  /*5cb0*/  UIMAD UR14, UR5, UR15, UR14 ;  /* 0x0000000f050e72a4 */ /* 0x000fe4000f8e020e */
[----:B------:R-:W-:Y:S11]  /*5cc0*/  UIMAD UR13, UR6, UR42, UR13 ;  /* 0x0000002a060d72a4 */ /* 0x000ff6000f8e020d */
[----:B------:R-:W-:Y:S01]  /*5cd0*/  @!UPT UIADD3 URZ, UPT, UPT, URZ, URZ, URZ ;  /* 0x000000fffffff290 */ /* 0x000fe2000fffe0ff */
.L_x_86:
[----:B------:R-:W2:Y:S01]  /*5ce0*/  @!UP2 LDCU.128 UR8, c[0x0][0xf10] ;  /* 0x0001e200ff08a7ac */ /* 0x000ea20008000c00 */
[C---:B------:R-:W-:Y:S02]  /*5cf0*/  ISETP.NE.U32.AND P1, PT, R4.reuse, RZ, PT ;  /* 0x000000ff0400720c */ /* 0x040fe40003f25070 */
[----:B------:R-:W-:Y:S02]  /*5d00*/  ISETP.NE.U32.AND P0, PT, R4, RZ, PT ;  /* 0x000000ff0400720c */ /* 0x000fe40003f05070 */
[C---:B------:R-:W-:Y:S02]  /*5d10*/  ISETP.NE.AND.EX P1, PT, R5.reuse, RZ, PT, P1 ;  /* 0x000000ff0500720c */ /* 0x040fe40003f25310 */
[----:B------:R-:W-:Y:S01]  /*5d20*/  ISETP.NE.AND.EX P0, PT, R5, RZ, PT, P0 ;  /* 0x000000ff0500720c */ /* 0x000fe20003f05300 */
[----:B------:R-:W3:Y:S01]  /*5d30*/  @!UP2 LDCU UR5, c[0x0][0xf0c] ;  /* 0x0001e180ff05a7ac */ /* 0x000ee20008000800 */
[----:B------:R-:W-:Y:S01]  /*5d40*/  SHF.L.U32 R9, R15, 0x1f, RZ ;  /* 0x0000001f0f097819 */ /* 0x000fe200000006ff */
[----:B------:R-:W-:Y:S02]  /*5d50*/  USHF.L.U32 UR35, UR20, 0x7, URZ ;  /* 0x0000000714237899 */ /* 0x000fe400080006ff */
[----:B--2---:R-:W-:Y:S07]  /*5d60*/  UIMAD.WIDE.U32 UR6, UR14, UR8, URZ ;  /* 0x000000080e0672a5 */ /* 0x004fee000f8e00ff */
[----:B------:R-:W-:Y:S01]  /*5d70*/  @!UP2 UMOV UR4, UR7 ;  /* 0x000000070004ac82 */ /* 0x000fe20008000000 */
[----:B---3--:R-:W-:Y:S02]  /*5d80*/  @!UP2 UISETP.NE.AND UP0, UPT, UR5, 0x1, UPT ;  /* 0x000000010500a88c */ /* 0x008fe4000bf05270 */
[----:B------:R-:W-:Y:S02]  /*5d90*/  @!UP2 USHF.R.U32.HI UR4, URZ, UR9, UR4 ;  /* 0x00000009ff04a299 */ /* 0x000fe40008011604 */
[----:B------:R-:W-:Y:S02]  /*5da0*/  UIMAD.WIDE.U32 UR6, UR13, UR11, URZ ;  /* 0x0000000b0d0672a5 */ /* 0x000fe4000f8e00ff */
[----:B------:R-:W-:Y:S02]  /*5db0*/  @!UP2 USEL UR8, UR14, UR4, !UP0 ;  /* 0x000000040e08a287 */ /* 0x000fe4000c000000 */
[----:B------:R-:W-:Y:S03]  /*5dc0*/  @!UP2 UISETP.NE.AND UP0, UPT, UR10, 0x1, UPT ;  /* 0x000000010a00a88c */ /* 0x000fe6000bf05270 */
[----:B------:R-:W-:Y:S01]  /*5dd0*/  @!UP2 UMOV UR6, UR7 ;  /* 0x000000070006ac82 */ /* 0x000fe20008000000 */
[----:B------:R-:W-:Y:S01]  /*5de0*/  USHF.L.U32 UR7, UR16, 0x8, URZ ;  /* 0x0000000810077899 */ /* 0x000fe200080006ff */
[----:B------:R-:W2:Y:S02]  /*5df0*/  @!UP2 LDCU UR4, c[0x0][0xf20] ;  /* 0x0001e400ff04a7ac */ /* 0x000ea40008000800 */
[----:B--2---:R-:W-:Y:S04]  /*5e00*/  @!UP2 USHF.R.U32.HI UR6, URZ, UR4, UR6 ;  /* 0x00000004ff06a299 */ /* 0x004fe80008011606 */
[----:B------:R-:W-:Y:S04]  /*5e10*/  @!UP2 USEL UR6, UR13, UR6, !UP0 ;  /* 0x000000060d06a287 */ /* 0x000fe8000c000000 */
[----:B------:R-:W-:Y:S02]  /*5e20*/  @!UP2 UIADD3 UR4, UPT, UPT, -UR8, UR6, URZ ;  /* 0x000000060804a290 */ /* 0x000fe4000fffe1ff */
[----:B------:R-:W-:Y:S02]  /*5e30*/  @!UP2 UIADD3 UR6, UPT, UPT, UR8, -UR6, URZ ;  /* 0x800000060806a290 */ /* 0x000fe4000fffe0ff */
[----:B------:R-:W-:Y:S02]  /*5e40*/  @!UP2 UIMAD UR14, UR4, UR5, UR14 ;  /* 0x00000005040ea2a4 */ /* 0x000fe4000f8e020e */
[----:B------:R-:W-:Y:S01]  /*5e50*/  @!UP2 UIMAD UR13, UR6, UR10, UR13 ;  /* 0x0000000a060da2a4 */ /* 0x000fe2000f8e020d */
[----:B------:R-:W-:Y:S11]  /*5e60*/  BRA.U UP3, `(.L_x_87) ;  /* 0x0000000103107547 */ /* 0x000ff6000b800000 */
[----:B------:R-:W-:Y:S04]  /*5e70*/  MOV R6, UR53 ;  /* 0x0000003500067c02 */ /* 0x000fe80008000f00 */
[----:B------:R-:W-:Y:S04]  /*5e80*/  SHF.L.U32 R6, R6, 0x1f, RZ ;  /* 0x0000001f06067819 */ /* 0x000fe800000006ff */
[----:B------:R-:W2:Y:S02]  /*5e90*/  SYNCS.PHASECHK.TRANS64.TRYWAIT P2, [UR21+0x68], R6 ;  /* 0x00006806ff0075a7 */ /* 0x000ea40008041115 */
[----:B--2---:R-:W-:Y:S05]  /*5ea0*/  @!P2 BRA `(.L_x_88) ;  /* 0x0000007400aca947 */ /* 0x004fea0003800000 */
.L_x_87:
[----:B------:R-:W-:Y:S05]  /*5eb0*/  @!P1 BRA `(.L_x_89) ;  /* 0x0000000000309947 */ /* 0x000fea0003800000 */
[----:B------:R-:W-:Y:S01]  /*5ec0*/  ISETP.NE.U32.AND P1, PT, R2, RZ, PT ;  /* 0x000000ff0200720c */ /* 0x000fe20003f25070 */
[----:B------:R-:W2:Y:S01]  /*5ed0*/  LDCU.64 UR4, c[0x0][0x358] ;  /* 0x00006b00ff0477ac */ /* 0x000ea20008000a00 */
[----:B------:R-:W-:Y:S02]  /*5ee0*/  IMAD.MOV.U32 R142, RZ, RZ, 0x1 ;  /* 0x00000001ff8e7424 */ /* 0x000fe400078e00ff */
[----:B------:R-:W-:Y:S11]  /*5ef0*/  ISETP.NE.AND.EX P1, PT, R3, RZ, PT, P1 ;  /* 0x000000ff0300720c */ /* 0x000ff60003f25310 */
[----:B------:R-:W-:Y:S02]  /*5f00*/  @!UPT UIADD3 URZ, UPT, UPT, URZ, URZ, URZ ;  /* 0x000000fffffff290 */ /* 0x000fe4000fffe0ff */
[----:B------:R-:W3:Y:S01]  /*5f10*/  @P1 LDC.64 R10, c[0x0][0xc88] ;  /* 0x00032200ff0a1b82 */ /* 0x000ee20000000a00 */
[----:B-1----:R-:W-:Y:S04]  /*5f20*/  @P1 IMAD R0, R4, UR52, RZ ;  /* 0x0000003404001c24 */ /* 0x002fe8000f8e02ff */
[----:B---3--:R-:W-:Y:S04]  /*5f30*/  @P1 IMAD.WIDE R10, R0, 0x4, R10 ;  /* 0x00000004000a1825 */ /* 0x008fe800078e020a */
[----:B------:R-:W-:Y:S01]  /*5f40*/  HFMA2 R0, -RZ, RZ, 0, 5.9604644775390625e-08 ;  /* 0x00000001ff007431 */ /* 0x000fe200000001ff */
[----:B--2--5:R2:W5:Y:S04]  /*5f50*/  @P1 LDG.E R71, desc[UR4][R10.64] ;  /* 0x000000040a471981 */ /* 0x024568000c1e1900 */
[----:B------:R-:W-:Y:S01]  /*5f60*/  @!P1 PRMT R142, R0, 0x7610, R142 ;  /* 0x00007610008e9816 */ /* 0x000fe2000000008e */
[----:B--2---:R-:W3:Y:S06]  /*5f70*/  @!P1 LDC R71, c[0x0][0xc80] ;  /* 0x00032000ff479b82 */ /* 0x004eec0000000800 */
.L_x_89:
[----:B---3-5:R-:W-:Y:S01]  /*5f80*/  @!P0 FSETP.EQ.AND P1, PT, R71, RZ, PT ;  /* 0x000000ff4700820b */ /* 0x028fe20003f22000 */
[----:B------:R-:W-:Y:S01]  /*5f90*/  @!UPT UIADD3 URZ, UPT, UPT, URZ, URZ, URZ ;  /* 0x000000fffffff290 */ /* 0x000fe2000fffe0ff */
[----:B------:R-:W-:Y:S11]  /*5fa0*/  @!P0 BRA `(.L_x_90) ;  /* 0x0000000000188947 */ /* 0x000ff60003800000 */
[----:B------:R-:W-:Y:S02]  /*5fb0*/  LOP3.LUT P0, RZ, R142, 0xff, RZ, 0xc0, !PT ;  /* 0x000000ff8eff7812 */ /* 0x000fe4000780c0ff */
[----:B------:R-:W-:Y:S04]  /*5fc0*/  ISETP.NE.U32.AND P1, PT, R2, RZ, PT ;  /* 0x000000ff0200720c */ /* 0x000fe80003f25070 */
[----:B------:R-:W-:Y:S04]  /*5fd0*/  ISETP.NE.AND.EX P1, PT, R3, RZ, PT, P1 ;  /* 0x000000ff0300720c */ /* 0x000fe80003f25310 */
[----:B------:R-:W-:Y:S03]  /*5fe0*/  PLOP3.LUT P1, PT, P1, PT, PT, 0x8, 0x80 ;  /* 0x000000000080781c */ /* 0x000fe60000f2e170 */
[----:B------:R-:W-:Y:S11]  /*5ff0*/  @P0 FSETP.EQ.AND P1, PT, R71, RZ, PT ;  /* 0x000000ff4700020b */ /* 0x000ff60003f22000 */
[----:B------:R-:W-:Y:S02]  /*6000*/  @!UPT UIADD3 URZ, UPT, UPT, URZ, URZ, URZ ;  /* 0x000000fffffff290 */ /* 0x000fe4000fffe0ff */
.L_x_90:
[----:B------:R-:W2:Y:S01]  /*6010*/  SYNCS.PHASECHK.TRANS64.TRYWAIT P2, [UR21+0x40], R9 ;  /* 0x00004009ff0075a7 */ /* 0x000ea20008041115 */
[----:B------:R-:W-:Y:S01]  /*6020*/  ELECT P0, URZ, PT ;  /* 0x0000000000ff782f */ /* 0x000fe20003800000 */
[----:B------:R-:W-:Y:S03]  /*6030*/  ULOP3.LUT UR4, UR29, 0x1, URZ, 0xc0, !UPT ;  /* 0x000000011d047892 */ /* 0x000fe6000f8ec0ff */
[----:B------:R-:W-:Y:S11]  /*6040*/  PLOP3.LUT P1, PT, P1, P0, PT, 0xf2, 0x2f ;  /* 0x00000000002f781c */ /* 0x000ff60000f21e72 */
[----:B------:R-:W-:Y:S02]  /*6050*/  @!UPT UIADD3 URZ, UPT, UPT, URZ, URZ, URZ ;  /* 0x000000fffffff290 */ /* 0x000fe4000fffe0ff */
[----:B------:R-:W-:Y:S05]  /*6060*/  @!P1 IADD3 R8, P0, PT, R16, 0x980, RZ ;  /* 0x0000098010089810 */ /* 0x000fea0007f1e0ff */
[----:B-1----:R-:W-:Y:S01]  /*6070*/  @!P1 IMAD.X R6, RZ, RZ, R17, P0 ;  /* 0x000000ffff069224 */ /* 0x002fe200000e0611 */
[----:B--2---:R-:W-:Y:S07]  /*6080*/  @!P2 BRA `(.L_x_91) ;  /* 0x00000074004ca947 */ /* 0x004fee0003800000 */
.L_x_173:
[----:B------:R-:W-:Y:S01]  /*6090*/  @!P1 R2UR UR6, R8 ;  /* 0x00000000080692ca */ /* 0x000fe200000e0000 */
[----:B------:R-:W-:Y:S01]  /*60a0*/  VOTEU.ALL UP0, P1 ;  /* 0x0000000000ff7886 */ /* 0x000fe20000800000 */
[----:B------:R-:W-:Y:S01]  /*60b0*/  @!P1 R2UR UR5, R6 ;  /* 0x00000000060592ca */ /* 0x000fe200000e0000 */
[----:B------:R-:W-:Y:S01]  /*60c0*/  UMOV UR10, 0x0 ;  /* 0x00000000000a7882 */ /* 0x000fe20000000000 */
[----:B------:R-:W-:Y:S01]  /*60d0*/  ISETP.NE.AND P0, PT, RZ, UR4, !P1 ;  /* 0x00000004ff007c0c */ /* 0x000fe2000cf05270 */
[----:B------:R-:W-:Y:S01]  /*60e0*/  UMOV UR11, 0x10000000 ;  /* 0x10000000000b7882 */ /* 0x000fe20000000000 */
[----:B------:R-:W-:Y:S02]  /*60f0*/  @!UP0 UIADD3 UR8, UPT, UPT, UR7, 0xc0, URZ ;  /* 0x000000c007088890 */ /* 0x000fe4000fffe0ff */
[----:B------:R-:W-:Y:S01]  /*6100*/  @!UP0 UIADD3 UR32, UPT, UPT, UR21, 0x400, URZ ;  /* 0x0000040015208890 */ /* 0x000fe2000fffe0ff */
[----:B------:R-:W-:Y:S01]  /*6110*/  VOTEU.ALL UP0, P1 ;  /* 0x0000000000ff7886 */ /* 0x000fe20000800000 */
[----:B------:R-:W-:Y:S02]  /*6120*/  UMOV UR36, UR52 ;  /* 0x0000003400247c82 */ /* 0x000fe40008000000 */
[----:B-1----:R-:W-:Y:S02]  /*6130*/  @!P1 IMAD.U32 R0, RZ, RZ, UR8 ;  /* 0x00000008ff009e24 */ /* 0x002fe4000f8e00ff */
[----:B------:R-:W-:Y:S02]  /*6140*/  IMAD.U32 R10, RZ, RZ, UR6 ;  /* 0x00000006ff0a7e24 */ /* 0x000fe4000f8e00ff */
[----:B------:R-:W-:Y:S02]  /*6150*/  IMAD.U32 R11, RZ, RZ, UR5 ;  /* 0x00000005ff0b7e24 */ /* 0x000fe4000f8e00ff */
[----:B------:R-:W-:Y:S01]  /*6160*/  @P0 IMAD R0, RZ, RZ, UR7 ;  /* 0x00000007ff000e24 */ /* 0x000fe2000f8e02ff */
[----:B------:R-:W-:Y:S02]  /*6170*/  @!P1 R2UR UR8, R10 ;  /* 0x000000000a0892ca */ /* 0x000fe400000e0000 */
[----:B------:R-:W-:Y:S02]  /*6180*/  @!P1 R2UR UR9, R11 ;  /* 0x000000000b0992ca */ /* 0x000fe400000e0000 */
[----:B------:R-:W-:Y:S11]  /*6190*/  PLOP3.LUT P0, PT, P1, PT, PT, 0x8, 0x80 ;  /* 0x000000000080781c */ /* 0x000ff60000f0e170 */
[----:B------:R-:W-:Y:S02]  /*61a0*/  @!UPT UIADD3 URZ, UPT, UPT, URZ, URZ, URZ ;  /* 0x000000fffffff290 */ /* 0x000fe4000fffe0ff */
[----:B------:R-:W-:Y:S01]  /*61b0*/  @P0 R2UR.BROADCAST UR34, R0 ;  /* 0x00000000002202ca */ /* 0x000fe200008e0000 */
[----:B------:R-:W-:Y:S01]  /*61c0*/  @!P1 IMAD.MOV.U32 R0, RZ, RZ, 0x4000 ;  /* 0x00004000ff009424 */ /* 0x000fe200078e00ff */
[----:B------:R-:W-:Y:S05]  /*61d0*/  @!P1 IADD3 R8, P0, PT, R16, 0x980, RZ ;  /* 0x0000098010089810 */ /* 0x000fea0007f1e0ff */
[----:B------:R-:W-:Y:S06]  /*61e0*/  @!P1 IMAD.X R6, RZ, RZ, R17, P0 ;  /* 0x000000ffff069224 */ /* 0x000fec00000e0611 */
[----:B------:R1:W-:Y:S01]  /*61f0*/  @!UP0 UTMALDG.3D [UR32], [UR8], desc[UR10] ;  /* 0x00000a20080085b4 */ /* 0x0003e20008011000 */
[----:B------:R1:W-:Y:S01]  /*6200*/  @!P1 SYNCS.ARRIVE.TRANS64.RED.A0TR RZ, [UR21+0x20], R0 ;  /* 0x00002000ffff99a7 */ /* 0x0003e20008300415 */
[----:B------:R-:W-:Y:S01]  /*6210*/  SYNCS.ARRIVE.TRANS64.RED.A1T0 RZ, [UR46], RZ ;  /* 0x000000ffffff79a7 */ /* 0x000fe2000810042e */
[----:B------:R-:W2:Y:S02]  /*6220*/  SYNCS.PHASECHK.TRANS64.TRYWAIT P2, [UR21+0x48], R9 ;  /* 0x00004809ff0075a7 */ /* 0x000ea40008041115 */
[----:B-12---:R-:W-:Y:S05]  /*6230*/  @!P2 BRA `(.L_x_92) ;  /* 0x0000007000f8a947 */ /* 0x006fea0003800000 */
.L_x_175:
[----:B------:R-:W-:Y:S01]  /*6240*/  @!P1 R2UR UR6, R8 ;  /* 0x00000000080692ca */ /* 0x000fe200000e0000 */
[----:B------:R-:W-:Y:S01]  /*6250*/  VOTEU.ALL UP0, P1 ;  /* 0x0000000000ff7886 */ /* 0x000fe20000800000 */
[----:B------:R-:W-:Y:S01]  /*6260*/  @!P1 R2UR UR5, R6 ;  /* 0x00000000060592ca */ /* 0x000fe200000e0000 */
[----:B-1----:R-:W-:Y:S01]  /*6270*/  @!P1 IMAD.MOV.U32 R0, RZ, RZ, 0x4000 ;  /* 0x00004000ff009424 */ /* 0x002fe200078e00ff */
[----:B------:R-:W-:Y:S01]  /*6280*/  UMOV UR10, 0x0 ;  /* 0x00000000000a7882 */ /* 0x000fe20000000000 */
[----:B------:R-:W-:Y:S01]  /*6290*/  UMOV UR11, 0x10000000 ;  /* 0x10000000000b7882 */ /* 0x000fe20000000000 */
[----:B------:R-:W-:Y:S01]  /*62a0*/  @!UP0 UIADD3 UR24, UPT, UPT, UR21, 0x4400, URZ ;  /* 0x0000440015188890 */ /* 0x000fe2000fffe0ff */
[----:B------:R-:W-:Y:S01]  /*62b0*/  @!P1 IADD3 R8, P0, PT, R16, 0x980, RZ ;  /* 0x0000098010089810 */ /* 0x000fe20007f1e0ff */
[----:B------:R-:W-:Y:S01]  /*62c0*/  UMOV UR27, UR35 ;  /* 0x00000023001b7c82 */ /* 0x000fe20008000000 */
[----:B------:R-:W-:Y:S03]  /*62d0*/  UMOV UR28, UR52 ;  /* 0x00000034001c7c82 */ /* 0x000fe60008000000 */
[----:B------:R-:W-:Y:S02]  /*62e0*/  @!P1 IMAD.X R6, RZ, RZ, R17, P0 ;  /* 0x000000ffff069224 */ /* 0x000fe400000e0611 */
[----:B------:R-:W-:Y:S02]  /*62f0*/  IMAD.U32 R10, RZ, RZ, UR6 ;  /* 0x00000006ff0a7e24 */ /* 0x000fe4000f8e00ff */
[----:B------:R-:W-:Y:S01]  /*6300*/  IMAD.U32 R11, RZ, RZ, UR5 ;  /* 0x00000005ff0b7e24 */ /* 0x000fe2000f8e00ff */
[----:B------:R-:W-:Y:S02]  /*6310*/  @!UP0 UIMAD UR5, UR4, -0x40, UR7 ;  /* 0xffffffc0040588a4 */ /* 0x000fe4000f8e0207 */
[----:B------:R-:W-:Y:S02]  /*6320*/  @!P1 R2UR UR8, R10 ;  /* 0x000000000a0892ca */ /* 0x000fe400000e0000 */
[----:B------:R-:W-:Y:S01]  /*6330*/  @!P1 R2UR UR9, R11 ;  /* 0x000000000b0992ca */ /* 0x000fe200000e0000 */
[----:B------:R-:W-:Y:S01]  /*6340*/  @!UP0 UIADD3 UR26, UPT, UPT, UR5, 0x80, URZ ;  /* 0x00000080051a8890 */ /* 0x000fe2000fffe0ff */
[----:B------:R-:W-:Y:S11]  /*6350*/  VOTEU.ALL UP0, P1 ;  /* 0x0000000000ff7886 */ /* 0x000ff60000800000 */
[----:B------:R1:W-:Y:S01]  /*6360*/  @!UP0 UTMALDG.3D [UR24], [UR8], desc[UR10] ;  /* 0x00000a18080085b4 */ /* 0x0003e20008011000 */
[----:B------:R1:W-:Y:S01]  /*6370*/  @!P1 SYNCS.ARRIVE.TRANS64.RED.A0TR RZ, [UR21+0x28], R0 ;  /* 0x00002800ffff99a7 */ /* 0x0003e20008300415 */
[----:B------:R-:W-:Y:S01]  /*6380*/  SYNCS.ARRIVE.TRANS64.RED.A1T0 RZ, [UR44], RZ ;  /* 0x000000ffffff79a7 */ /* 0x000fe2000810042c */
[----:B------:R-:W2:Y:S02]  /*6390*/  SYNCS.PHASECHK.TRANS64.TRYWAIT P2, [UR21+0x50], R9 ;  /* 0x00005009ff0075a7 */ /* 0x000ea40008041115 */
[----:B-12---:R-:W-:Y:S05]  /*63a0*/  @!P2 BRA `(.L_x_93) ;  /* 0x0000007000b4a947 */ /* 0x006fea0003800000 */
.L_x_177:
        /* <DEDUP_REMOVED lines=13> */
[----:B------:R-:W-:Y:S02]  /*6480*/  @!UP0 ULEA UR5, UR4, UR7, 0x6 ;  /* 0x0000000704058291 */ /* 0x000fe4000f8e30ff */
        /* <DEDUP_REMOVED lines=9> */
.L_x_179:
[----:B------:R-:W-:Y:S01]  /*6520*/  @!P1 R2UR UR6, R8 ;  /* 0x00000000080692ca */ /* 0x000fe200000e0000 */
[----:B------:R-:W-:Y:S01]  /*6530*/  UMOV UR18, 0x0 ;  /* 0x0000000000127882 */ /* 0x000fe20000000000 */
[----:B------:R-:W-:Y:S01]  /*6540*/  @!P1 R2UR UR5, R6 ;  /* 0x00000000060592ca */ /* 0x000fe200000e0000 */
[----:B------:R-:W-:Y:S01]  /*6550*/  VOTEU.ALL UP0, P1 ;  /* 0x0000000000ff7886 */ /* 0x000fe20000800000 */
[----:B------:R-:W-:Y:S01]  /*6560*/  ISETP.NE.OR P0, PT, RZ, UR4, P1 ;  /* 0x00000004ff007c0c */ /* 0x000fe20008f05670 */
[----:B------:R-:W-:Y:S01]  /*6570*/  UMOV UR19, 0x10000000 ;  /* 0x1000000000137882 */ /* 0x000fe20000000000 */
[----:B------:R-:W-:Y:S01]  /*6580*/  UMOV UR11, UR35 ;  /* 0x00000023000b7c82 */ /* 0x000fe20008000000 */
[----:B------:R-:W-:Y:S01]  /*6590*/  UMOV UR12, UR52 ;  /* 0x00000034000c7c82 */ /* 0x000fe20008000000 */
[----:B------:R-:W-:Y:S01]  /*65a0*/  @!UP0 UIADD3 UR4, UPT, UPT, UR7, 0xc0, URZ ;  /* 0x000000c007048890 */ /* 0x000fe2000fffe0ff */
[----:B------:R-:W-:Y:S01]  /*65b0*/  VIADD R14, R14, 0x1 ;  /* 0x000000010e0e7836 */ /* 0x000fe20000000000 */
[----:B------:R-:W-:Y:S01]  /*65c0*/  @!UP0 UIADD3 UR8, UPT, UPT, UR21, 0xc400, URZ ;  /* 0x0000c40015088890 */ /* 0x000fe2000fffe0ff */
[----:B------:R-:W-:Y:S01]  /*65d0*/  R2UR UR16, R144 ;  /* 0x00000000901072ca */ /* 0x000fe200000e0000 */
[----:B------:R-:W-:Y:S01]  /*65e0*/  @!UP0 UIADD3 UR9, UPT, UPT, UR21, 0x38, URZ ;  /* 0x0000003815098890 */ /* 0x000fe2000fffe0ff */
[----:B------:R-:W-:Y:S01]  /*65f0*/  IMAD.U32 R8, RZ, RZ, UR6 ;  /* 0x00000006ff087e24 */ /* 0x000fe2000f8e00ff */
[----:B------:R-:W-:Y:S01]  /*6600*/  VOTEU.ALL UP0, P1 ;  /* 0x0000000000ff7886 */ /* 0x000fe20000800000 */
[----:B-1----:R-:W-:Y:S01]  /*6610*/  @!P1 IMAD.U32 R0, RZ, RZ, UR4 ;  /* 0x00000004ff009e24 */ /* 0x002fe2000f8e00ff */
[----:B------:R-:W-:Y:S01]  /*6620*/  R2UR UR20, R145 ;  /* 0x00000000911472ca */ /* 0x000fe200000e0000 */
[----:B------:R-:W-:Y:S01]  /*6630*/  IMAD.U32 R9, RZ, RZ, UR5 ;  /* 0x00000005ff097e24 */ /* 0x000fe2000f8e00ff */
[----:B------:R-:W-:Y:S01]  /*6640*/  @!P1 R2UR UR4, R8 ;  /* 0x00000000080492ca */ /* 0x000fe200000e0000 */
[----:B------:R-:W-:Y:S01]  /*6650*/  @!P0 IMAD R0, RZ, RZ, UR7 ;  /* 0x00000007ff008e24 */ /* 0x000fe2000f8e02ff */
[----:B------:R-:W-:Y:S01]  /*6660*/  PLOP3.LUT P0, PT, P1, PT, PT, 0x8, 0x80 ;  /* 0x000000000080781c */ /* 0x000fe20000f0e170 */
[----:B------:R-:W-:Y:S01]  /*6670*/  UIADD3 UR29, UPT, UPT, UR29, 0x1, URZ ;  /* 0x000000011d1d7890 */ /* 0x000fe2000fffe0ff */
[----:B------:R-:W-:Y:S01]  /*6680*/  @!P1 R2UR UR5, R9 ;  /* 0x00000000090592ca */ /* 0x000fe200000e0000 */
[----:B------:R-:W-:Y:S10]  /*6690*/  UPLOP3.LUT UP3, UPT, UPT, UPT, UPT, 0x80, 0x8 ;  /* 0x000000000008789c */ /* 0x000ff40003f6f070 */
[----:B------:R-:W-:Y:S01]  /*66a0*/  @P0 R2UR.BROADCAST UR10, R0 ;  /* 0x00000000000a02ca */ /* 0x000fe200008e0000 */
[----:B------:R-:W-:Y:S01]  /*66b0*/  UIADD3 UR16, UPT, UPT, UR13, UR16, URZ ;  /* 0x000000100d107290 */ /* 0x000fe2000fffe0ff */
[C---:B------:R-:W-:Y:S01]  /*66c0*/  ISETP.NE.AND P0, PT, R14.reuse, 0x2, PT ;  /* 0x000000020e00780c */ /* 0x040fe20003f05270 */
[----:B------:R-:W-:Y:S01]  /*66d0*/  UMOV UR52, UR30 ;  /* 0x0000001e00347c82 */ /* 0x000fe20008000000 */
[----:B------:R-:W-:Y:S01]  /*66e0*/  LOP3.LUT R15, R15, 0x1, RZ, 0x3c, !PT ;  /* 0x000000010f0f7812 */ /* 0x000fe200078e3cff */
[----:B------:R-:W-:Y:S01]  /*66f0*/  UIADD3 UR20, UPT, UPT, UR14, UR20, URZ ;  /* 0x000000140e147290 */ /* 0x000fe2000fffe0ff */
[----:B------:R-:W-:Y:S02]  /*6700*/  SEL R0, RZ, 0x1, P0 ;  /* 0x00000001ff007807 */ /* 0x000fe40000000000 */
[----:B------:R-:W-:Y:S02]  /*6710*/  SEL R14, R14, RZ, P0 ;  /* 0x000000ff0e0e7207 */ /* 0x000fe40000000000 */
[----:B------:R-:W-:Y:S03]  /*6720*/  LOP3.LUT R13, R13, R0, RZ, 0x3c, !PT ;  /* 0x000000000d0d7212 */ /* 0x000fe600078e3cff */
[----:B------:R1:W-:Y:S01]  /*6730*/  @!UP0 UTMALDG.3D [UR8], [UR4], desc[UR18] ;  /* 0x00001208040085b4 */ /* 0x0003e20008011000 */
[----:B------:R1:W-:Y:S01]  /*6740*/  @!P1 SYNCS.ARRIVE.TRANS64.RED.A0TR RZ, [UR21+0x38], R7 ;  /* 0x00003807ffff99a7 */ /* 0x0003e20008300415 */
[----:B------:R-:W-:Y:S01]  /*6750*/  SYNCS.ARRIVE.TRANS64.RED.A1T0 RZ, [UR38], RZ ;  /* 0x000000ffffff79a7 */ /* 0x000fe20008100426 */
[----:B------:R-:W-:Y:S05]  /*6760*/  BRA.U UP1, `(.L_x_95) ;  /* 0xfffffff1013c7547 */ /* 0x000fea000b83ffff */
[----:B------:R-:W-:-:S04]  /*6770*/  SHF.L.U32 R2, R15, 0x1f, RZ ;  /* 0x0000001f0f027819 */ /* 0x000fc800000006ff */
[----:B------:R-:W2:Y:S02]  /*6780*/  SYNCS.PHASECHK.TRANS64.TRYWAIT P0, [UR21+0x40], R2 ;  /* 0x00004002ff0075a7 */ /* 0x000ea40008001115 */
[----:B--2---:R-:W-:Y:S05]  /*6790*/  @!P0 BRA `(.L_x_96) ;  /* 0x0000006c00e88947 */ /* 0x004fea0003800000 */
.L_x_181:
[----:B------:R-:W3:Y:S02]  /*67a0*/  SYNCS.PHASECHK.TRANS64.TRYWAIT P0, [UR21+0x48], R2 ;  /* 0x00004802ff0075a7 */ /* 0x000ee40008001115 */
[----:B---3--:R-:W-:Y:S05]  /*67b0*/  @!P0 BRA `(.L_x_97) ;  /* 0x0000006c00f88947 */ /* 0x008fea0003800000 */
.L_x_183:
[----:B------:R-:W3:Y:S02]  /*67c0*/  SYNCS.PHASECHK.TRANS64.TRYWAIT P0, [UR21+0x50], R2 ;  /* 0x00005002ff0075a7 */ /* 0x000ee40008001115 */
[----:B---3--:R-:W-:Y:S05]  /*67d0*/  @!P0 BRA `(.L_x_98) ;  /* 0x0000007000088947 */ /* 0x008fea0003800000 */
.L_x_185:
[----:B--2---:R-:W-:-:S07]  /*67e0*/  MOV R0, UR21 ;  /* 0x0000001500007c02 */ /* 0x004fce0008000f00 */
.L_x_99:
[----:B--2---:R-:W-:-:S04]  /*67f0*/  SHF.L.U32 R2, R15, 0x1f, RZ ;  /* 0x0000001f0f027819 */ /* 0x004fc800000006ff */
[----:B------:R2:W3:Y:S03]  /*6800*/  SYNCS.PHASECHK.TRANS64.TRYWAIT P0, [R0+URZ+0x58], R2 ;  /* 0x00005802000075a7 */ /* 0x0004e600080011ff */
[----:B---3--:R-:W-:Y:S05]  /*6810*/  @!P0 NANOSLEEP.SYNCS 0x989680 ;  /* 0x009896800000895d */ /* 0x008fea0003900000 */
[----:B------:R-:W3:Y:S02]  /*6820*/  @!P0 SYNCS.PHASECHK.TRANS64 P0, [R0+URZ+0x58], R2 ;  /* 0x00005802000085a7 */ /* 0x000ee400080010ff */
[----:B-1-3--:R-:W-:Y:S05]  /*6830*/  @P0 EXIT ;  /* 0x000000000000094d */ /* 0x00afea0003800000 */
[----:B------:R-:W-:Y:S05]  /*6840*/  BRA `(.L_x_99) ;  /* 0xfffffffc00e87947 */ /* 0x000fea000383ffff */
.L_x_84:
[----:B------:R-:W-:-:S06]  /*6850*/  UISETP.GE.AND UP0, UPT, UR17, 0x4, UPT ;  /* 0x000000041100788c */ /* 0x000fcc000bf06270 */
[----:B------:R-:W-:-:S13]  /*6860*/  PLOP3.LUT P0, PT, PT, PT, UP0, 0x80, 0x8 ;  /* 0x000000000008781c */ /* 0x000fda0003f0f008 */
[----:B------:R-:W-:Y:S05]  /*6870*/  @!P0 EXIT ;  /* 0x000000000000894d */ /* 0x000fea0003800000 */
[----:B------:R-:W1:Y:S08]  /*6880*/  S2UR UR4, SR_CgaCtaId ;  /* 0x00000000000479c3 */ /* 0x000e700000008800 */
[----:B------:R-:W-:Y:S01]  /*6890*/  BAR.SYNC.DEFER_BLOCKING 0x6, 0xa0 ;  /* 0x0182800000007b1d */ /* 0x000fe20000010000 */
[C---:B------:R-:W-:Y:S01]  /*68a0*/  IMAD.SHL.U32 R3, R154.reuse, 0x40, RZ ;  /* 0x000000409a037824 */ /* 0x040fe200078e00ff */
[C---:B------:R-:W-:Y:S01]  /*68b0*/  LOP3.LUT R141, R154.reuse, 0x1, RZ, 0xc0, !PT ;  /* 0x000000019a8d7812 */ /* 0x040fe200078ec0ff */
[----:B------:R-:W-:-:S02]  /*68c0*/  IMAD.SHL.U32 R140, R154, 0x8, RZ ;  /* 0x000000089a8c7824 */ /* 0x000fc400078e00ff */
[----:B------:R-:W-:Y:S01]  /*68d0*/  IMAD.U32 R2, R154, 0x10000, RZ ;  /* 0x000100009a027824 */ /* 0x000fe200078e00ff */
[----:B------:R-:W-:Y:S02]  /*68e0*/  UMOV UR44, 0x400 ;  /* 0x00000400002c7882 */ /* 0x000fe40000000000 */
[----:B------:R-:W2:Y:S01]  /*68f0*/  LDC.64 R136, c[0x0][0xc88] ;  /* 0x00032200ff887b82 */ /* 0x000ea20000000a00 */
[----:B------:R-:W-:Y:S01]  /*6900*/  LOP3.LUT R6, R3, 0x1c0, RZ, 0xc0, !PT ;  /* 0x000001c003067812 */ /* 0x000fe200078ec0ff */
[----:B------:R-:W-:Y:S01]  /*6910*/  IMAD.MOV.U32 R153, RZ, RZ, 0x2 ;  /* 0x00000002ff997424 */ /* 0x000fe200078e00ff */
[----:B------:R-:W-:Y:S01]  /*6920*/  ISETP.NE.U32.AND P0, PT, R141, 0x1, PT ;  /* 0x000000018d00780c */ /* 0x000fe20003f05070 */
[----:B------:R-:W-:Y:S01]  /*6930*/  IMAD.MOV.U32 R152, RZ, RZ, 0x4 ;  /* 0x00000004ff987424 */ /* 0x000fe200078e00ff */
[----:B------:R-:W-:Y:S01]  /*6940*/  LOP3.LUT R140, R6, 0x38, R140, 0xf8, !PT ;  /* 0x00000038068c7812 */ /* 0x000fe200078ef88c */
[----:B------:R-:W-:Y:S01]  /*6950*/  IMAD.MOV.U32 R151, RZ, RZ, 0x1 ;  /* 0x00000001ff977424 */ /* 0x000fe200078e00ff */
[----:B------:R-:W-:Y:S01]  /*6960*/  LOP3.LUT R2, R2, 0x600000, RZ, 0xc0, !PT ;  /* 0x0060000002027812 */ /* 0x000fe200078ec0ff */
[----:B------:R-:W3:Y:S01]  /*6970*/  LDC.64 R138, c[0x0][0xc90] ;  /* 0x00032400ff8a7b82 */ /* 0x000ee20000000a00 */
[----:B------:R-:W-:Y:S01]  /*6980*/  R2P PR, R154, 0x6 ;  /* 0x000000069a007804 */ /* 0x000fe20000000000 */
[----:B------:R-:W-:Y:S01]  /*6990*/  IMAD.MOV.U32 R148, RZ, RZ, RZ ;  /* 0x000000ffff947224 */ /* 0x000fe200078e00ff */
[----:B------:R-:W-:Y:S01]  /*69a0*/  LOP3.LUT R140, R140, 0x1e00, R3, 0xf8, !PT ;  /* 0x00001e008c8c7812 */ /* 0x000fe200078ef803 */
[----:B------:R-:W-:Y:S01]  /*69b0*/  IMAD.MOV.U32 R150, RZ, RZ, RZ ;  /* 0x000000ffff967224 */ /* 0x000fe200078e00ff */
[----:B------:R-:W-:Y:S01]  /*69c0*/  P2R R3, PR, RZ, 0x1 ;  /* 0x00000001ff037803 */ /* 0x000fe20000000000 */
[----:B------:R-:W4:Y:S01]  /*69d0*/  LDCU UR62, c[0x0][0x370] ;  /* 0x00006e00ff3e77ac */ /* 0x000f220008000800 */
[----:B------:R-:W-:Y:S01]  /*69e0*/  LOP3.LUT R154, R154, 0x60, RZ, 0xc0, !PT ;  /* 0x000000609a9a7812 */ /* 0x000fe200078ec0ff */
[----:B------:R-:W2:Y:S01]  /*69f0*/  LDC.64 R134, c[0x0][0xcb0] ;  /* 0x00032c00ff867b82 */ /* 0x000ea20000000a00 */
[----:B------:R-:W-:Y:S01]  /*6a00*/  SEL R153, R153, 0xfffffffe, !P1 ;  /* 0xfffffffe99997807 */ /* 0x000fe20004800000 */
[----:B-1----:R-:W-:Y:S01]  /*6a10*/  ULEA UR44, UR4, UR44, 0x18 ;  /* 0x0000002c042c7291 */ /* 0x002fe2000f8ec0ff */
[----:B------:R-:W-:Y:S01]  /*6a20*/  SEL R152, R152, 0xfffffffc, !P2 ;  /* 0xfffffffc98987807 */ /* 0x000fe20005000000 */
[----:B------:R-:W-:Y:S01]  /*6a30*/  UMOV UR38, URZ ;  /* 0x000000ff00267c82 */ /* 0x000fe20008000000 */
[----:B------:R-:W1:Y:S03]  /*6a40*/  LDCU UR41, c[0x0][0xf0c] ;  /* 0x0001e180ff2977ac */ /* 0x000e660008000800 */
[----:B------:R-:W1:Y:S01]  /*6a50*/  LDC.64 R132, c[0x0][0xca8] ;  /* 0x00032a00ff847b82 */ /* 0x000e620000000a00 */
[----:B------:R-:W-:-:S02]  /*6a60*/  UIADD3 UR5, UPT, UPT, UR44, 0x98, URZ ;  /* 0x000000982c057890 */ /* 0x000fc4000fffe0ff */
[----:B------:R-:W4:Y:S01]  /*6a70*/  LDS R0, [UR44+0xf0] ;  /* 0x0000f02cff007984 */ /* 0x000f220008000800 */
[----:B------:R-:W-:Y:S02]  /*6a80*/  UIADD3 UR4, UPT, UPT, UR44, 0x400, URZ ;  /* 0x000004002c047890 */ /* 0x000fe4000fffe0ff */
[----:B------:R-:W-:Y:S01]  /*6a90*/  ULOP3.LUT UR5, UR5, 0xfefffff8, URZ, 0xc0, !UPT ;  /* 0xfefffff805057892 */ /* 0x000fe2000f8ec0ff */
[----:B------:R-:W1:Y:S03]  /*6aa0*/  LDCU UR40, c[0x0][0xf30] ;  /* 0x0001e600ff2877ac */ /* 0x000e660008000800 */
[----:B------:R-:W-:Y:S02]  /*6ab0*/  IMAD.U32 R146, RZ, RZ, UR4 ;  /* 0x00000004ff927e24 */ /* 0x000fe4000f8e00ff */
[----:B------:R-:W-:Y:S01]  /*6ac0*/  IMAD.U32 R155, RZ, RZ, UR5 ;  /* 0x00000005ff9b7e24 */ /* 0x000fe2000f8e00ff */
[----:B------:R-:W1:Y:S01]  /*6ad0*/  LDCU.64 UR60, c[0x0][0xc88] ;  /* 0x00019100ff3c77ac */ /* 0x000e620008000a00 */
[----:B------:R-:W1:Y:S01]  /*6ae0*/  LDCU.64 UR42, c[0x0][0xf28] ;  /* 0x0001e500ff2a77ac */ /* 0x000e620008000a00 */
[----:B------:R-:W1:Y:S01]  /*6af0*/  LDCU.128 UR56, c[0x0][0xf10] ;  /* 0x0001e200ff3877ac */ /* 0x000e620008000c00 */
[----:B------:R-:W1:Y:S01]  /*6b00*/  LDCU UR55, c[0x0][0x374] ;  /* 0x00006e80ff3777ac */ /* 0x000e620008000800 */
[----:B------:R-:W-:Y:S01]  /*6b10*/  UMOV UR54, URZ ;  /* 0x000000ff00367c82 */ /* 0x000fe20008000000 */
[----:B------:R-:W-:Y:S01]  /*6b20*/  UMOV UR47, URZ ;  /* 0x000000ff002f7c82 */ /* 0x000fe20008000000 */
[----:B--234-:R-:W-:-:S07]  /*6b30*/  IMAD.IADD R2, R0, 0x1, R2 ;  /* 0x0000000100027824 */ /* 0x01cfce00078e0202 */
.L_x_144:
[----:B-1----:R-:W-:Y:S02]  /*6b40*/  LEA R8, R148, UR44, 0x3 ;  /* 0x0000002c94087c11 */ /* 0x002fe4000f8e18ff */
[----:B------:R-:W-:Y:S02]  /*6b50*/  SHF.L.U32 R0, R150, 0x1f, RZ ;  /* 0x0000001f96007819 */ /* 0x000fe400000006ff */
[----:B------:R-:W-:Y:S02]  /*6b60*/  LEA R4, R148, UR44, 0x4 ;  /* 0x0000002c94047c11 */ /* 0x000fe4000f8e20ff */
[----:B------:R-:W2:Y:S02]  /*6b70*/  SYNCS.PHASECHK.TRANS64.TRYWAIT P0, [R8+URZ+0x70], R0 ;  /* 0x00007000080075a7 */ /* 0x000ea400080011ff */
[----:B--2---:R-:W-:Y:S05]  /*6b80*/  @!P0 BRA `(.L_x_100) ;  /* 0x0000006c00348947 */ /* 0x004fea0003800000 */
.L_x_186:
[----:B------:R-:W3:Y:S01]  /*6b90*/  LDS.128 R4, [R4+0xd0] ;  /* 0x0000d00004047984 */ /* 0x000ee20000000c00 */
[----:B------:R-:W-:Y:S01]  /*6ba0*/  UISETP.GE.AND UP0, UPT, UR45, 0x1, UPT ;  /* 0x000000012d00788c */ /* 0x000fe2000bf06270 */
[----:B------:R-:W-:Y:S01]  /*6bb0*/  @!PT LDS RZ, [RZ] ;  /* 0x00000000fffff984 */ /* 0x000fe20000000800 */
[----:B------:R-:W-:Y:S01]  /*6bc0*/  @!PT LDS RZ, [RZ] ;  /* 0x00000000fffff984 */ /* 0x000fe20000000800 */
[----:B------:R-:W-:Y:S01]  /*6bd0*/  @!PT LDS RZ, [RZ] ;  /* 0x00000000fffff984 */ /* 0x000fe20000000800 */
[----:B------:R-:W-:Y:S01]  /*6be0*/  @!PT LDS RZ, [RZ] ;  /* 0x00000000fffff984 */ /* 0x000fe20000000800 */
[----:B------:R4:W-:Y:S06]  /*6bf0*/  MEMBAR.ALL.CTA ;  /* 0x0000000000007992 */ /* 0x0009ec0000008000 */
[----:B----4-:R-:W4:Y:S01]  /*6c00*/  FENCE.VIEW.ASYNC.S ;  /* 0x00000000000073c6 */ /* 0x010f220000000000 */
[----:B---3--:R-:W-:Y:S11]  /*6c10*/  LOP3.LUT P0, RZ, R6, 0x1, RZ, 0xc0, !PT ;  /* 0x0000000106ff7812 */ /* 0x008ff6000780c0ff */
[----:B------:R-:W-:Y:S02]  /*6c20*/  @!UPT UIADD3 URZ, UPT, UPT, URZ, URZ, URZ ;  /* 0x000000fffffff290 */ /* 0x000fe4000fffe0ff */
[----:B----4-:R-:W-:Y:S01]  /*6c30*/  VOTEU.ANY UP1, P0 ;  /* 0x0000000000ff7886 */ /* 0x010fe20000020100 */
[----:B------:R-:W-:Y:S01]  /*6c40*/  PLOP3.LUT P0, PT, PT, PT, UP1, 0x80, 0x8 ;  /* 0x000000000008781c */ /* 0x000fe20003f0f018 */
[----:B------:R-:W-:Y:S06]  /*6c50*/  UP2UR UR4, UPR, URZ, 0x2 ;  /* 0x00000002ff047883 */ /* 0x000fec0008000000 */
[----:B------:R-:W-:Y:S06]  /*6c60*/  IMAD.U32 R156, RZ, RZ, UR4 ;  /* 0x00000004ff9c7e24 */ /* 0x000fec000f8e00ff */
[----:B--2---:R-:W-:Y:S02]  /*6c70*/  @P0 SHF.R.U32.HI R0, RZ, 0x10, R5 ;  /* 0x00000010ff000819 */ /* 0x004fe40000011605 */
        /* <DEDUP_REMOVED lines=12> */
[----:B------:R-:W3:Y:S01]  /*6d40*/  LDCU UR12, c[0x0][0xf20] ;  /* 0x0001e400ff0c77ac */ /* 0x000ee20008000800 */
[----:B-1----:R-:W-:Y:S02]  /*6d50*/  UIMAD.WIDE.U32 UR4, UR55, UR59, URZ ;  /* 0x0000003b370472a5 */ /* 0x002fe4000f8e00ff */
[----:B------:R-:W-:Y:S02]  /*6d60*/  UIMAD.WIDE.U32 UR6, UR62, UR56, URZ ;  /* 0x000000383e0672a5 */ /* 0x000fe4000f8e00ff */
[----:B------:R-:W-:Y:S02]  /*6d70*/  UISETP.NE.AND UP0, UPT, UR58, 0x1, UPT ;  /* 0x000000013a00788c */ /* 0x000fe4000bf05270 */
[----:B------:R-:W-:Y:S02]  /*6d80*/  UIMAD.WIDE.U32 UR8, UR36, UR59, URZ ;  /* 0x0000003b240872a5 */ /* 0x000fe4000f8e00ff */
[----:B------:R-:W-:Y:S02]  /*6d90*/  UISETP.NE.AND UP1, UPT, UR41, 0x1, UPT ;  /* 0x000000012900788c */ /* 0x000fe4000bf25270 */
[----:B------:R-:W-:Y:S02]  /*6da0*/  UIMAD.WIDE.U32 UR10, UR37, UR56, URZ ;  /* 0x00000038250a72a5 */ /* 0x000fe4000f8e00ff */
[----:B------:R-:W-:Y:S01]  /*6db0*/  UISETP.NE.AND UP2, UPT, UR45, 0x1, UPT ;  /* 0x000000012d00788c */ /* 0x000fe2000bf45270 */
[----:B------:R-:W-:Y:S02]  /*6dc0*/  UMOV UR4, UR5 ;  /* 0x0000000500047c82 */ /* 0x000fe40008000000 */
[----:B---3--:R-:W-:Y:S03]  /*6dd0*/  USHF.R.U32.HI UR5, URZ, UR12, UR4 ;  /* 0x0000000cff057299 */ /* 0x008fe60008011604 */
[----:B------:R-:W-:Y:S02]  /*6de0*/  UMOV UR4, UR7 ;  /* 0x0000000700047c82 */ /* 0x000fe40008000000 */
[----:B------:R-:W-:Y:S02]  /*6df0*/  USHF.R.U32.HI UR7, URZ, UR57, UR4 ;  /* 0x00000039ff077299 */ /* 0x000fe40008011604 */
[----:B------:R-:W-:Y:S02]  /*6e00*/  USEL UR4, UR55, UR5, !UP0 ;  /* 0x0000000537047287 */ /* 0x000fe4000c000000 */
[----:B------:R-:W-:Y:S01]  /*6e10*/  USEL UR7, UR62, UR7, !UP1 ;  /* 0x000000073e077287 */ /* 0x000fe2000c800000 */
[----:B------:R-:W-:Y:S01]  /*6e20*/  UMOV UR5, UR9 ;  /* 0x0000000900057c82 */ /* 0x000fe20008000000 */
[----:B------:R-:W-:Y:S02]  /*6e30*/  UIMAD.WIDE.U32 UR8, UR4, UR42, URZ ;  /* 0x0000002a040872a5 */ /* 0x000fe4000f8e00ff */
[----:B------:R-:W-:Y:S03]  /*6e40*/  USHF.R.U32.HI UR6, URZ, UR12, UR5 ;  /* 0x0000000cff067299 */ /* 0x000fe60008011605 */
[----:B------:R-:W-:Y:S01]  /*6e50*/  UMOV UR5, UR11 ;  /* 0x0000000b00057c82 */ /* 0x000fe20008000000 */
[----:B------:R-:W-:Y:S02]  /*6e60*/  UIMAD.WIDE.U32 UR10, UR7, UR42, URZ ;  /* 0x0000002a070a72a5 */ /* 0x000fe4000f8e00ff */
[----:B------:R-:W-:Y:S02]  /*6e70*/  USEL UR6, UR36, UR6, !UP0 ;  /* 0x0000000624067287 */ /* 0x000fe4000c000000 */
[----:B------:R-:W-:Y:S01]  /*6e80*/  USHF.R.U32.HI UR5, URZ, UR57, UR5 ;  /* 0x00000039ff057299 */ /* 0x000fe20008011605 */
[----:B------:R-:W-:Y:S02]  /*6e90*/  UMOV UR8, UR9 ;  /* 0x0000000900087c82 */ /* 0x000fe40008000000 */
[----:B------:R-:W-:Y:S01]  /*6ea0*/  UMOV UR10, UR11 ;  /* 0x0000000b000a7c82 */ /* 0x000fe20008000000 */
[----:B------:R-:W-:Y:S02]  /*6eb0*/  @UP2 USHF.R.U32.HI UR4, URZ, UR43, UR8 ;  /* 0x0000002bff042299 */ /* 0x000fe40008011608 */
[----:B------:R-:W-:Y:S02]  /*6ec0*/  @UP2 USHF.R.U32.HI UR7, URZ, UR43, UR10 ;  /* 0x0000002bff072299 */ /* 0x000fe4000801160a */
[----:B------:R-:W-:Y:S02]  /*6ed0*/  UIMAD UR4, UR45, UR4, URZ ;  /* 0x000000042d0472a4 */ /* 0x000fe4000f8e02ff */
        /* <DEDUP_REMOVED lines=8> */
[----:B------:R-:W-:Y:S02]  /*6f60*/  USEL UR11, UR6, UR4, !UP2 ;  /* 0x00000004060b7287 */ /* 0x000fe4000d000000 */
[----:B------:R-:W-:Y:S02]  /*6f70*/  UIADD3 UR8, UPT, UPT, -UR5, URZ, URZ ;  /* 0x000000ff05087290 */ /* 0x000fe4000fffe1ff */
[----:B------:R-:W-:Y:S01]  /*6f80*/  UIADD3 UR10, UPT, UPT, -UR11, URZ, URZ ;  /* 0x000000ff0b0a7290 */ /* 0x000fe2000fffe1ff */
[----:B------:R-:W-:Y:S01]  /*6f90*/  @!UP0 UMOV UR4, UR9 ;  /* 0x0000000900048c82 */ /* 0x000fe20008000000 */
[----:B------:R-:W-:Y:S02]  /*6fa0*/  UIADD3 UR9, UPT, UPT, -UR6, URZ, URZ ;  /* 0x000000ff06097290 */ /* 0x000fe4000fffe1ff */
[----:B------:R-:W-:Y:S02]  /*6fb0*/  @!UP0 USHF.R.U32.HI UR4, URZ, UR43, UR4 ;  /* 0x0000002bff048299 */ /* 0x000fe40008011604 */
[----:B------:R-:W-:Y:S02]  /*6fc0*/  UIMAD UR10, UR45, UR10, UR6 ;  /* 0x0000000a2d0a72a4 */ /* 0x000fe4000f8e0206 */
[----:B------:R-:W-:Y:S04]  /*6fd0*/  @!UP0 USEL UR4, UR5, UR4, !UP2 ;  /* 0x0000000405048287 */ /* 0x000fe8000d000000 */
[----:B------:R-:W-:Y:S02]  /*6fe0*/  @!UP0 UIMAD UR10, UR7, UR10, UR4 ;  /* 0x0000000a070a82a4 */ /* 0x000fe4000f8e0204 */
[----:B------:R-:W-:Y:S02]  /*6ff0*/  @!UP0 UIADD3 UR11, UPT, UPT, UR11, -UR4, URZ ;  /* 0x800000040b0b8290 */ /* 0x000fe4000fffe0ff */
[----:B------:R-:W-:Y:S02]  /*7000*/  UIMAD UR7, UR41, UR8, UR37 ;  /* 0x00000008290772a4 */ /* 0x000fe4000f8e0225 */
[----:B------:R-:W-:Y:S02]  /*7010*/  @!UP0 UIMAD UR6, UR11, UR45, UR5 ;  /* 0x0000002d0b0682a4 */ /* 0x000fe4000f8e0205 */
[----:B------:R-:W-:Y:S01]  /*7020*/  UIMAD UR4, UR58, UR9, UR36 ;  /* 0x000000093a0472a4 */ /* 0x000fe2000f8e0224 */
[----:B------:R-:W-:Y:S02]  /*7030*/  @!UP0 UMOV UR5, UR10 ;  /* 0x0000000a00058c82 */ /* 0x000fe40008000000 */
[----:B------:R-:W-:Y:S02]  /*7040*/  UIMAD UR37, UR5, UR41, UR7 ;  /* 0x00000029052572a4 */ /* 0x000fe4000f8e0207 */
[----:B------:R-:W-:Y:S11]  /*7050*/  UIMAD UR36, UR6, UR58, UR4 ;  /* 0x0000003a062472a4 */ /* 0x000ff6000f8e0204 */
[----:B------:R-:W-:Y:S01]  /*7060*/  @!UPT UIADD3 URZ, UPT, UPT, URZ, URZ, URZ ;  /* 0x000000fffffff290 */ /* 0x000fe2000fffe0ff */
.L_x_101:
[----:B-1----:R-:W-:Y:S01]  /*7070*/  UISETP.NE.AND UP0, UPT, UR40, 0x1, UPT ;  /* 0x000000012800788c */ /* 0x002fe2000bf05270 */
[----:B------:R-:W-:Y:S01]  /*7080*/  LOP3.LUT P0, RZ, R146, 0x3f0, RZ, 0xc0, !PT ;  /* 0x000003f092ff7812 */ /* 0x000fe2000780c0ff */
[----:B------:R-:W-:Y:S01]  /*7090*/  USHF.L.U32 UR53, UR16, 0x8, URZ ;  /* 0x0000000810357899 */ /* 0x000fe200080006ff */
[----:B------:R-:W-:Y:S01]  /*70a0*/  BSSY.RECONVERGENT B6, `(.L_x_102) ;  /* 0x0000034000067945 */ /* 0x000fe20003800200 */
[----:B------:R-:W-:Y:S01]  /*70b0*/  USHF.L.U32 UR50, UR20, 0x7, URZ ;  /* 0x0000000714327899 */ /* 0x000fe200080006ff */
[----:B------:R-:W-:Y:S06]  /*70c0*/  IADD3 R148, PT, PT, R148, 0x1, RZ ;  /* 0x0000000194947810 */ /* 0x000fec0007ffe0ff */
[----:B------:R-:W1:Y:S01]  /*70d0*/  @!UP0 LDCU.128 UR12, c[0x0][0xf10] ;  /* 0x0001e200ff0c87ac */ /* 0x000e620008000c00 */
[----:B------:R-:W3:Y:S01]  /*70e0*/  @!UP0 LDCU UR5, c[0x0][0xf0c] ;  /* 0x0001e180ff0587ac */ /* 0x000ee20008000800 */
[----:B------:R-:W4:Y:S01]  /*70f0*/  @!UP0 LDCU UR10, c[0x0][0xf20] ;  /* 0x0001e400ff0a87ac */ /* 0x000f220008000800 */
[----:B-1----:R-:W-:Y:S02]  /*7100*/  UIMAD.WIDE.U32 UR8, UR37, UR12, URZ ;  /* 0x0000000c250872a5 */ /* 0x002fe4000f8e00ff */
[----:B------:R-:W-:Y:S02]  /*7110*/  UIMAD.WIDE.U32 UR6, UR36, UR15, URZ ;  /* 0x0000000f240672a5 */ /* 0x000fe4000f8e00ff */
[----:B------:R-:W-:Y:S03]  /*7120*/  @!UP0 UISETP.NE.AND UP1, UPT, UR14, 0x1, UPT ;  /* 0x000000010e00888c */ /* 0x000fe6000bf25270 */
[----:B------:R-:W-:Y:S01]  /*7130*/  @!UP0 UMOV UR4, UR9 ;  /* 0x0000000900048c82 */ /* 0x000fe20008000000 */
[----:B---3--:R-:W-:Y:S02]  /*7140*/  @!UP0 UISETP.NE.AND UP2, UPT, UR5, 0x1, UPT ;  /* 0x000000010500888c */ /* 0x008fe4000bf45270 */
[----:B------:R-:W-:Y:S01]  /*7150*/  @!UP0 USHF.R.U32.HI UR4, URZ, UR13, UR4 ;  /* 0x0000000dff048299 */ /* 0x000fe20008011604 */
[----:B------:R-:W-:Y:S02]  /*7160*/  @!UP0 UMOV UR6, UR7 ;  /* 0x0000000700068c82 */ /* 0x000fe40008000000 */
[----:B----4-:R-:W-:Y:S02]  /*7170*/  @!UP0 USHF.R.U32.HI UR6, URZ, UR10, UR6 ;  /* 0x0000000aff068299 */ /* 0x010fe40008011606 */
[----:B------:R-:W-:Y:S02]  /*7180*/  @!UP0 USEL UR7, UR37, UR4, !UP2 ;  /* 0x0000000425078287 */ /* 0x000fe4000d000000 */
[----:B------:R-:W-:Y:S04]  /*7190*/  @!UP0 USEL UR6, UR36, UR6, !UP1 ;  /* 0x0000000624068287 */ /* 0x000fe8000c800000 */
[----:B------:R-:W-:Y:S02]  /*71a0*/  @!UP0 UIADD3 UR4, UPT, UPT, -UR7, UR6, URZ ;  /* 0x0000000607048290 */ /* 0x000fe4000fffe1ff */
[----:B------:R-:W-:Y:S02]  /*71b0*/  @!UP0 UIADD3 UR6, UPT, UPT, UR7, -UR6, URZ ;  /* 0x8000000607068290 */ /* 0x000fe4000fffe0ff */
[----:B------:R-:W-:Y:S02]  /*71c0*/  @!UP0 UIMAD UR37, UR4, UR5, UR37 ;  /* 0x00000005042582a4 */ /* 0x000fe4000f8e0225 */
[----:B------:R-:W-:Y:S01]  /*71d0*/  @!UP0 UIMAD UR36, UR6, UR14, UR36 ;  /* 0x0000000e062482a4 */ /* 0x000fe2000f8e0224 */
[----:B------:R-:W-:Y:S11]  /*71e0*/  @!P0 BRA `(.L_x_103) ;  /* 0x00000000007c8947 */ /* 0x000ff60003800000 */
[----:B------:R-:W1:Y:S01]  /*71f0*/  LDCU.64 UR8, c[0x4][0x80] ;  /* 0x01001000ff0877ac */ /* 0x000e620008000a00 */
[----:B------:R-:W-:Y:S01]  /*7200*/  MOV R16, 0x0 ;  /* 0x0000000000107802 */ /* 0x000fe20000000f00 */
[----:B------:R-:W-:Y:S02]  /*7210*/  HFMA2 R12, -RZ, RZ, 0, 5.9604644775390625e-08 ;  /* 0x00000001ff0c7431 */ /* 0x000fe400000001ff */
[----:B------:R-:W-:Y:S01]  /*7220*/  IMAD.MOV.U32 R8, RZ, RZ, 0x70 ;  /* 0x00000070ff087424 */ /* 0x000fe200078e00ff */
[----:B------:R3:W4:Y:S01]  /*7230*/  LDC.64 R14, c[0x4][R16] ;  /* 0x01000000100e7b82 */ /* 0x0007220000000a00 */
[----:B------:R-:W2:Y:S01]  /*7240*/  LDCU.64 UR6, c[0x4][0x88] ;  /* 0x01001100ff0677ac */ /* 0x000ea20008000a00 */
[----:B------:R-:W-:Y:S01]  /*7250*/  IMAD.MOV.U32 R13, RZ, RZ, RZ ;  /* 0x000000ffff0d7224 */ /* 0x000fe200078e00ff */
[----:B------:R-:W2:Y:S01]  /*7260*/  LDCU.64 UR4, c[0x4][0x8] ;  /* 0x01000100ff0477ac */ /* 0x000ea20008000a00 */
[----:B-1----:R-:W-:Y:S01]  /*7270*/  MOV R5, UR9 ;  /* 0x0000000900057c02 */ /* 0x002fe20008000f00 */
[----:B------:R-:W-:Y:S01]  /*7280*/  IMAD.U32 R4, RZ, RZ, UR8 ;  /* 0x00000008ff047e24 */ /* 0x000fe2000f8e00ff */
[----:B--2---:R-:W-:Y:S01]  /*7290*/  MOV R7, UR7 ;  /* 0x0000000700077c02 */ /* 0x004fe20008000f00 */
[----:B------:R-:W-:Y:S01]  /*72a0*/  IMAD.U32 R6, RZ, RZ, UR6 ;  /* 0x00000006ff067e24 */ /* 0x000fe2000f8e00ff */
[----:B------:R-:W-:Y:S01]  /*72b0*/  MOV R11, UR5 ;  /* 0x00000005000b7c02 */ /* 0x000fe20008000f00 */
[----:B------:R-:W-:Y:S02]  /*72c0*/  IMAD.U32 R10, RZ, RZ, UR4 ;  /* 0x00000004ff0a7e24 */ /* 0x000fe4000f8e00ff */
[----:B------:R-:W-:Y:S07]  /*72d0*/  LEPC R20, `(.L_x_104) ;  /* 0x000000001014794e */ /* 0x000fee0000000000 */
[----:B---345:R-:W-:Y:S05]  /*72e0*/  CALL.ABS.NOINC R14 ;  /* 0x000000000e007343 */ /* 0x038fea0003c00000 */
.L_x_104:
[----:B------:R-:W1:Y:S01]  /*72f0*/  LDCU.64 UR8, c[0x4][0x80] ;  /* 0x01001000ff0877ac */ /* 0x000e620008000a00 */
[----:B------:R-:W2:Y:S01]  /*7300*/  LDC.64 R16, c[0x4][R16] ;  /* 0x0100000010107b82 */ /* 0x000ea20000000a00 */
[----:B------:R-:W-:Y:S02]  /*7310*/  HFMA2 R12, -RZ, RZ, 0, 5.9604644775390625e-08 ;  /* 0x00000001ff0c7431 */ /* 0x000fe400000001ff */
[----:B------:R-:W-:Y:S02]  /*7320*/  IMAD.MOV.U32 R8, RZ, RZ, 0x70 ;  /* 0x00000070ff087424 */ /* 0x000fe400078e00ff */
[----:B------:R-:W-:Y:S01]  /*7330*/  IMAD.MOV.U32 R13, RZ, RZ, RZ ;  /* 0x000000ffff0d7224 */ /* 0x000fe200078e00ff */
[----:B------:R-:W3:Y:S01]  /*7340*/  LDCU.64 UR6, c[0x4][0x88] ;  /* 0x01001100ff0677ac */ /* 0x000ee20008000a00 */
[----:B------:R-:W4:Y:S01]  /*7350*/  LDCU.64 UR4, c[0x4][0x8] ;  /* 0x01000100ff0477ac */ /* 0x000f220008000a00 */
[----:B-1----:R-:W-:Y:S02]  /*7360*/  MOV R4, UR8 ;  /* 0x0000000800047c02 */ /* 0x002fe40008000f00 */
[----:B------:R-:W-:Y:S02]  /*7370*/  MOV R5, UR9 ;  /* 0x0000000900057c02 */ /* 0x000fe40008000f00 */
[----:B---3--:R-:W-:Y:S01]  /*7380*/  MOV R7, UR7 ;  /* 0x0000000700077c02 */ /* 0x008fe20008000f00 */
[----:B------:R-:W-:Y:S01]  /*7390*/  IMAD.U32 R6, RZ, RZ, UR6 ;  /* 0x00000006ff067e24 */ /* 0x000fe2000f8e00ff */
[----:B----4-:R-:W-:Y:S01]  /*73a0*/  MOV R11, UR5 ;  /* 0x00000005000b7c02 */ /* 0x010fe20008000f00 */
[----:B------:R-:W-:Y:S02]  /*73b0*/  IMAD.U32 R10, RZ, RZ, UR4 ;  /* 0x00000004ff0a7e24 */ /* 0x000fe4000f8e00ff */
[----:B------:R-:W-:Y:S07]  /*73c0*/  LEPC R20, `(.L_x_103) ;  /* 0x000000001014794e */ /* 0x000fee0000000000 */
[----:B--2---:R-:W-:Y:S05]  /*73d0*/  CALL.ABS.NOINC R16 ;  /* 0x0000000010007343 */ /* 0x004fea0003c00000 */
.L_x_103:
[----:B------:R-:W-:Y:S05]  /*73e0*/  BSYNC.RECONVERGENT B6 ;  /* 0x0000000000067941 */ /* 0x000fea0003800200 */
.L_x_102:
[----:B------:R-:W-:Y:S02]  /*73f0*/  ISETP.NE.U32.AND P0, PT, RZ, UR60, PT ;  /* 0x0000003cff007c0c */ /* 0x000fe4000bf05070 */
[C---:B------:R-:W-:Y:S02]  /*7400*/  ISETP.NE.U32.AND P3, PT, R138.reuse, RZ, PT ;  /* 0x000000ff8a00720c */ /* 0x040fe40003f65070 */
[----:B------:R-:W-:Y:S02]  /*7410*/  ISETP.NE.U32.AND P4, PT, R138, RZ, PT ;  /* 0x000000ff8a00720c */ /* 0x000fe40003f85070 */
[----:B------:R-:W-:Y:S02]  /*7420*/  ISETP.NE.AND.EX P0, PT, RZ, UR61, PT, P0 ;  /* 0x0000003dff007c0c */ /* 0x000fe4000bf05300 */
[C---:B------:R-:W-:Y:S02]  /*7430*/  ISETP.NE.AND.EX P3, PT, R139.reuse, RZ, PT, P3 ;  /* 0x000000ff8b00720c */ /* 0x040fe40003f65330 */
[----:B------:R-:W-:Y:S02]  /*7440*/  ISETP.NE.AND.EX P4, PT, R139, RZ, P0, P4 ;  /* 0x000000ff8b00720c */ /* 0x000fe40000785340 */
[----:B------:R-:W-:Y:S02]  /*7450*/  ISETP.NE.U32.AND P5, PT, R134, RZ, PT ;  /* 0x000000ff8600720c */ /* 0x000fe40003fa5070 */
[----:B------:R-:W-:Y:S02]  /*7460*/  ISETP.NE.U32.AND P2, PT, RZ, UR60, PT ;  /* 0x0000003cff007c0c */ /* 0x000fe4000bf45070 */
[----:B------:R-:W-:Y:S02]  /*7470*/  PLOP3.LUT P1, PT, PT, PT, PT, 0x8, 0x80 ;  /* 0x000000000080781c */ /* 0x000fe40003f2e170 */
[----:B------:R-:W-:Y:S02]  /*7480*/  ISETP.NE.AND.EX P5, PT, R135, RZ, PT, P5 ;  /* 0x000000ff8700720c */ /* 0x000fe40003fa5350 */
[----:B------:R-:W-:Y:S03]  /*7490*/  ISETP.NE.AND.EX P2, PT, RZ, UR61, PT, P2 ;  /* 0x0000003dff007c0c */ /* 0x000fe6000bf45320 */
[----:B------:R-:W-:Y:S01]  /*74a0*/  @!P4 PLOP3.LUT P1, PT, P3, PT, PT, 0x80, 0x8 ;  /* 0x000000000008c81c */ /* 0x000fe20001f2f070 */
[----:B------:R-:W-:Y:S01]  /*74b0*/  @!UPT UIADD3 URZ, UPT, UPT, URZ, URZ, URZ ;  /* 0x000000fffffff290 */ /* 0x000fe2000fffe0ff */
[----:B------:R-:W-:Y:S11]  /*74c0*/  @!P3 BRA `(.L_x_105) ;  /* 0x000000000030b947 */ /* 0x000ff60003800000 */
[----:B------:R-:W-:Y:S01]  /*74d0*/  ISETP.NE.U32.AND P0, PT, R136, RZ, PT ;  /* 0x000000ff8800720c */ /* 0x000fe20003f05070 */
[----:B------:R-:W1:Y:S01]  /*74e0*/  LDCU.64 UR4, c[0x0][0x358] ;  /* 0x00006b00ff0477ac */ /* 0x000e620008000a00 */
[----:B------:R-:W-:Y:S02]  /*74f0*/  IMAD.MOV.U32 R142, RZ, RZ, 0x1 ;  /* 0x00000001ff8e7424 */ /* 0x000fe400078e00ff */
[----:B------:R-:W-:Y:S11]  /*7500*/  ISETP.NE.AND.EX P0, PT, R137, RZ, PT, P0 ;  /* 0x000000ff8900720c */ /* 0x000ff60003f05300 */
[----:B------:R-:W-:Y:S02]  /*7510*/  @!UPT UIADD3 URZ, UPT, UPT, URZ, URZ, URZ ;  /* 0x000000fffffff290 */ /* 0x000fe4000fffe0ff */
[----:B------:R-:W3:Y:S01]  /*7520*/  @P0 LDC.64 R4, c[0x0][0xc88] ;  /* 0x00032200ff040b82 */ /* 0x000ee20000000a00 */
[----:B--2---:R-:W-:Y:S04]  /*7530*/  @P0 IMAD R0, R138, UR52, RZ ;  /* 0x000000348a000c24 */ /* 0x004fe8000f8e02ff */
[----:B---3--:R-:W-:Y:S04]  /*7540*/  @P0 IMAD.WIDE R4, R0, 0x4, R4 ;  /* 0x0000000400040825 */ /* 0x008fe800078e0204 */
[----:B------:R-:W-:Y:S01]  /*7550*/  HFMA2 R0, -RZ, RZ, 0, 5.9604644775390625e-08 ;  /* 0x00000001ff007431 */ /* 0x000fe200000001ff */
[----:B-1---5:R1:W5:Y:S04]  /*7560*/  @P0 LDG.E R71, desc[UR4][R4.64] ;  /* 0x0000000404470981 */ /* 0x022368000c1e1900 */
[----:B------:R-:W-:Y:S01]  /*7570*/  @!P0 PRMT R142, R0, 0x7610, R142 ;  /* 0x00007610008e8816 */ /* 0x000fe2000000008e */
[----:B-1----:R-:W3:Y:S06]  /*7580*/  @!P0 LDC R71, c[0x0][0xc80] ;  /* 0x00032000ff478b82 */ /* 0x002eec0000000800 */
.L_x_105:
[----:B------:R-:W-:Y:S05]  /*7590*/  @!P5 BRA `(.L_x_106) ;  /* 0x000000000024d947 */ /* 0x000fea0003800000 */
[----:B------:R-:W-:Y:S01]  /*75a0*/  ISETP.NE.U32.AND P0, PT, R132, RZ, PT ;  /* 0x000000ff8400720c */ /* 0x000fe20003f05070 */
[----:B------:R-:W1:Y:S03]  /*75b0*/  LDCU.64 UR4, c[0x0][0x358] ;  /* 0x00006b00ff0477ac */ /* 0x000e660008000a00 */
[----:B------:R-:W-:Y:S11]  /*75c0*/  ISETP.NE.AND.EX P0, PT, R133, RZ, PT, P0 ;  /* 0x000000ff8500720c */ /* 0x000ff60003f05300 */
[----:B------:R-:W-:Y:S02]  /*75d0*/  @!UPT UIADD3 URZ, UPT, UPT, URZ, URZ, URZ ;  /* 0x000000fffffff290 */ /* 0x000fe4000fffe0ff */
[----:B------:R-:W4:Y:S01]  /*75e0*/  @P0 LDC.64 R4, c[0x0][0xca8] ;  /* 0x00032a00ff040b82 */ /* 0x000f220000000a00 */
[----:B--2---:R-:W-:Y:S04]  /*75f0*/  @P0 IMAD R0, R134, UR52, RZ ;  /* 0x0000003486000c24 */ /* 0x004fe8000f8e02ff */
[----:B----4-:R-:W-:Y:S05]  /*7600*/  @P0 IMAD.WIDE R4, R0, 0x4, R4 ;  /* 0x0000000400040825 */ /* 0x010fea00078e0204 */
[----:B-1---5:R1:W5:Y:S02]  /*7610*/  @P0 LDG.E R68, desc[UR4][R4.64] ;  /* 0x0000000404440981 */ /* 0x022364000c1e1900 */
[----:B-1----:R-:W4:Y:S02]  /*7620*/  @!P0 LDC R68, c[0x0][0xca0] ;  /* 0x00032800ff448b82 */ /* 0x002f240000000800 */
.L_x_106:
[----:B---3-5:R-:W-:Y:S01]  /*7630*/  FSETP.NEU.AND P0, PT, R71, RZ, PT ;  /* 0x000000ff4700720b */ /* 0x028fe20003f0d000 */
[----:B------:R-:W-:Y:S01]  /*7640*/  IMAD.U32 R3, RZ, RZ, UR38 ;  /* 0x00000026ff037e24 */ /* 0x000fe2000f8e00ff */
[----:B------:R-:W-:Y:S01]  /*7650*/  SEL R4, RZ, 0xffffffff, P2 ;  /* 0xffffffffff047807 */ /* 0x000fe20001000000 */
[----:B------:R-:W-:Y:S01]  /*7660*/  IMAD.SHL.U32 R164, R140, 0x2, RZ ;  /* 0x000000028ca47824 */ /* 0x000fe200078e00ff */
[----:B------:R-:W-:Y:S01]  /*7670*/  @!P4 LOP3.LUT P2, RZ, R142, 0xff, RZ, 0xc0, !PT ;  /* 0x000000ff8effc812 */ /* 0x000fe2000784c0ff */
[----:B------:R-:W-:Y:S01]  /*7680*/  IMAD.SHL.U32 R75, R152, 0x10, RZ ;  /* 0x00000010984b7824 */ /* 0x000fe200078e00ff */
[----:B--2---:R-:W-:Y:S01]  /*7690*/  @!P4 SEL R0, RZ, 0xffffffff, P0 ;  /* 0xffffffffff00c807 */ /* 0x004fe20000000000 */
[----:B------:R-:W-:Y:S01]  /*76a0*/  VIADD R163, R164, UR44 ;  /* 0x0000002ca4a37c36 */ /* 0x000fe20008000000 */
[----:B------:R-:W-:Y:S01]  /*76b0*/  LOP3.LUT R151, R151, 0x1, RZ, 0x3c, !PT ;  /* 0x0000000197977812 */ /* 0x000fe200078e3cff */
[----:B------:R-:W-:Y:S01]  /*76c0*/  IMAD.MOV.U32 R85, RZ, RZ, -0x10 ;  /* 0xfffffff0ff557424 */ /* 0x000fe200078e00ff */
[----:B------:R-:W-:Y:S01]  /*76d0*/  @P1 SEL R0, R4, R0, !P2 ;  /* 0x0000000004001207 */ /* 0x000fe20005000000 */
[----:B------:R-:W-:Y:S01]  /*76e0*/  IMAD.SHL.U32 R84, R153, 0x10, RZ ;  /* 0x0000001099547824 */ /* 0x000fe200078e00ff */
[----:B------:R-:W-:Y:S01]  /*76f0*/  SHF.L.U32 R3, R3, 0x1f, RZ ;  /* 0x0000001f03037819 */ /* 0x000fe200000006ff */
[C---:B------:R-:W-:Y:S01]  /*7700*/  IMAD.IADD R149, R163.reuse, 0x1, R75 ;  /* 0x00000001a3957824 */ /* 0x040fe200078e024b */
[----:B------:R-:W-:Y:S01]  /*7710*/  @!P4 LOP3.LUT R0, R0, 0x1, RZ, 0xc0, !PT ;  /* 0x000000010000c812 */ /* 0x000fe200078ec0ff */
[----:B------:R-:W-:Y:S01]  /*7720*/  IMAD.IADD R162, R163, 0x1, R84 ;  /* 0x00000001a3a27824 */ /* 0x000fe200078e0254 */
[----:B------:R-:W-:Y:S01]  /*7730*/  BSSY B1, `(.L_x_107) ;  /* 0x000004d000017945 */ /* 0x000fe20003800000 */
[----:B------:R-:W-:Y:S01]  /*7740*/  IMAD.IADD R159, R84, 0x1, R149 ;  /* 0x00000001549f7824 */ /* 0x000fe200078e0295 */
[----:B------:R-:W-:Y:S01]  /*7750*/  ISETP.NE.U32.OR P5, PT, R0, 0x1, P4 ;  /* 0x000000010000780c */ /* 0x000fe200027a5470 */
[----:B------:R-:W-:Y:S01]  /*7760*/  IMAD.MOV.U32 R86, RZ, RZ, 0x1 ;  /* 0x00000001ff567424 */ /* 0x000fe200078e00ff */
[----:B------:R-:W-:Y:S01]  /*7770*/  LOP3.LUT P4, R147, R142, 0xff, RZ, 0xc0, !PT ;  /* 0x000000ff8e937812 */ /* 0x000fe2000788c0ff */
[----:B------:R-:W-:Y:S01]  /*7780*/  IMAD.MOV.U32 R74, RZ, RZ, RZ ;  /* 0x000000ffff4a7224 */ /* 0x000fe200078e00ff */
[----:B------:R-:W-:Y:S02]  /*7790*/  P2R R157, PR, RZ, 0x20 ;  /* 0x00000020ff9d7803 */ /* 0x000fe40000000000 */
[----:B------:R-:W-:Y:S02]  /*77a0*/  CS2R R130, SRZ ;  /* 0x0000000000827805 */ /* 0x000fe4000001ff00 */
[----:B------:R-:W-:Y:S02]  /*77b0*/  CS2R R128, SRZ ;  /* 0x0000000000807805 */ /* 0x000fe4000001ff00 */
[----:B------:R-:W-:Y:S02]  /*77c0*/  CS2R R122, SRZ ;  /* 0x00000000007a7805 */ /* 0x000fe4000001ff00 */
[----:B------:R-:W-:Y:S02]  /*77d0*/  CS2R R120, SRZ ;  /* 0x0000000000787805 */ /* 0x000fe4000001ff00 */
[----:B------:R-:W-:Y:S02]  /*77e0*/  CS2R R114, SRZ ;  /* 0x0000000000727805 */ /* 0x000fe4000001ff00 */
[----:B------:R-:W-:Y:S02]  /*77f0*/  CS2R R112, SRZ ;  /* 0x0000000000707805 */ /* 0x000fe4000001ff00 */
[----:B------:R-:W-:Y:S02]  /*7800*/  CS2R R106, SRZ ;  /* 0x00000000006a7805 */ /* 0x000fe4000001ff00 */
[----:B------:R-:W-:Y:S02]  /*7810*/  CS2R R104, SRZ ;  /* 0x0000000000687805 */ /* 0x000fe4000001ff00 */
[----:B------:R-:W-:Y:S02]  /*7820*/  @P5 SHF.L.U32 R0, R151, 0x1f, RZ ;  /* 0x0000001f97005819 */ /* 0x000fe400000006ff */
[----:B------:R-:W-:Y:S02]  /*7830*/  CS2R R98, SRZ ;  /* 0x0000000000627805 */ /* 0x000fe4000001ff00 */
[----:B------:R-:W-:Y:S02]  /*7840*/  CS2R R96, SRZ ;  /* 0x0000000000607805 */ /* 0x000fe4000001ff00 */
[----:B------:R-:W-:Y:S01]  /*7850*/  CS2R R90, SRZ ;  /* 0x00000000005a7805 */ /* 0x000fe2000001ff00 */
[----:B------:R1:W2:Y:S01]  /*7860*/  @P5 SYNCS.PHASECHK.TRANS64.TRYWAIT P2, [UR44+0x20], R0 ;  /* 0x00002000ff0055a7 */ /* 0x0002a2000804112c */
[----:B------:R-:W-:Y:S02]  /*7870*/  CS2R R88, SRZ ;  /* 0x0000000000587805 */ /* 0x000fe4000001ff00 */
[----:B------:R-:W-:Y:S02]  /*7880*/  CS2R R82, SRZ ;  /* 0x0000000000527805 */ /* 0x000fe4000001ff00 */
[----:B------:R-:W-:Y:S02]  /*7890*/  CS2R R80, SRZ ;  /* 0x0000000000507805 */ /* 0x000fe4000001ff00 */
[----:B------:R-:W-:Y:S02]  /*78a0*/  CS2R R78, SRZ ;  /* 0x00000000004e7805 */ /* 0x000fe4000001ff00 */
[----:B------:R-:W-:Y:S01]  /*78b0*/  CS2R R76, SRZ ;  /* 0x00000000004c7805 */ /* 0x000fe2000001ff00 */
[----:B------:R3:W3:Y:S01]  /*78c0*/  SYNCS.PHASECHK.TRANS64.TRYWAIT P1, [UR44+0x90], R3 ;  /* 0x00009003ff0075a7 */ /* 0x0006e2000802112c */
[----:B-1----:R-:W-:Y:S02]  /*78d0*/  SEL R0, RZ, 0xffffffff, P0 ;  /* 0xffffffffff007807 */ /* 0x002fe40000000000 */
[----:B------:R-:W-:Y:S02]  /*78e0*/  ISETP.NE.AND P0, PT, RZ, UR38, PT ;  /* 0x00000026ff007c0c */ /* 0x000fe4000bf05270 */
[----:B------:R-:W-:Y:S02]  /*78f0*/  @P3 SEL R0, R4, R0, !P4 ;  /* 0x0000000004003207 */ /* 0x000fe40006000000 */
[----:B------:R-:W-:Y:S02]  /*7900*/  SEL R70, RZ, 0xc0, P0 ;  /* 0x000000c0ff467807 */ /* 0x000fe40000000000 */
[----:B------:R-:W-:Y:S04]  /*7910*/  LOP3.LUT R0, R0, 0x1, RZ, 0xc0, !PT ;  /* 0x0000000100007812 */ /* 0x000fe800078ec0ff */
[----:B------:R-:W-:Y:S01]  /*7920*/  ISETP.NE.U32.AND P3, PT, R0, 0x1, PT ;  /* 0x000000010000780c */ /* 0x000fe20003f65070 */
[----:B------:R-:W-:Y:S03]  /*7930*/  IMAD.U32 R0, RZ, RZ, UR38 ;  /* 0x00000026ff007e24 */ /* 0x000fe6000f8e00ff */
[----:B------:R-:W-:Y:S01]  /*7940*/  P2R R87, PR, RZ, 0x8 ;  /* 0x00000008ff577803 */ /* 0x000fe20000000000 */
[----:B------:R-:W-:Y:S01]  /*7950*/  IMAD R69, R0, 0xc0, R2 ;  /* 0x000000c000457824 */ /* 0x000fe200078e0202 */
[----:B------:R-:W-:Y:S04]  /*7960*/  ISETP.NE.U32.AND P3, PT, R141, 0x1, PT ;  /* 0x000000018d00780c */ /* 0x000fe80003f65070 */
[----:B------:R-:W-:Y:S05]  /*7970*/  SEL R85, R85, 0x10, !P3 ;  /* 0x0000001055557807 */ /* 0x000fea0005800000 */
[----:B------:R-:W-:Y:S02]  /*7980*/  IMAD.IADD R163, R163, 0x1, R85 ;  /* 0x00000001a3a37824 */ /* 0x000fe400078e0255 */
[C---:B------:R-:W-:Y:S02]  /*7990*/  IMAD.IADD R161, R85.reuse, 0x1, R162 ;  /* 0x0000000155a17824 */ /* 0x040fe400078e02a2 */
[C---:B------:R-:W-:Y:S02]  /*79a0*/  IMAD.IADD R160, R85.reuse, 0x1, R149 ;  /* 0x0000000155a07824 */ /* 0x040fe400078e0295 */
[----:B------:R-:W-:Y:S01]  /*79b0*/  IMAD.IADD R158, R85, 0x1, R159 ;  /* 0x00000001559e7824 */ /* 0x000fe200078e029f */
[----:B--2---:R-:W-:Y:S01]  /*79c0*/  @P5 SEL R86, RZ, 0x1, !P2 ;  /* 0x00000001ff565807 */ /* 0x004fe20005000000 */
[----:B------:R-:W-:Y:S06]  /*79d0*/  @!P5 BRA `(.L_x_108) ;  /* 0x000000000088d947 */ /* 0x000fec0003800000 */
[----:B------:R-:W-:Y:S01]  /*79e0*/  IMAD.MOV.U32 R131, RZ, RZ, RZ ;  /* 0x000000ffff837224 */ /* 0x000fe200078e00ff */
[----:B------:R-:W-:Y:S01]  /*79f0*/  ISETP.NE.AND P0, PT, R86, RZ, PT ;  /* 0x000000ff5600720c */ /* 0x000fe20003f05270 */
[----:B------:R-:W-:Y:S01]  /*7a00*/  BSSY B0, `(.L_x_109) ;  /* 0x0000014000007945 */ /* 0x000fe20003800000 */
        /* <DEDUP_REMOVED lines=14> */
[----:B------:R-:W-:Y:S01]  /*7af0*/  CS2R R128, SRZ ;  /* 0x0000000000807805 */ /* 0x000fe2000001ff00 */
[----:B------:R-:W-:Y:S06]  /*7b00*/  @P0 BRA `(.L_x_110) ;  /* 0x00000000000c0947 */ /* 0x000fec0003800000 */
[----:B------:R-:W-:Y:S04]  /*7b10*/  SHF.L.U32 R4, R151, 0x1f, RZ ;  /* 0x0000001f97047819 */ /* 0x000fe800000006ff */
[----:B------:R-:W1:Y:S02]  /*7b20*/  SYNCS.PHASECHK.TRANS64.TRYWAIT P0, [UR44+0x20], R4 ;  /* 0x00002004ff0075a7 */ /* 0x000e64000800112c */
[----:B-1----:R-:W-:Y:S05]  /*7b30*/  @!P0 BRA `(.L_x_111) ;  /* 0x0000005c005c8947 */ /* 0x002fea0003800000 */
.L_x_110:
[----:B------:R-:W-:Y:S05]  /*7b40*/  BSYNC B0 ;  /* 0x0000000000007941 */ /* 0x000fea0003800000 */
.L_x_109:
[----:B------:R-:W-:Y:S01]  /*7b50*/  ISETP.NE.AND P0, PT, R87, RZ, PT ;  /* 0x000000ff5700720c */ /* 0x000fe20003f05270 */
[----:B------:R-:W-:Y:S11]  /*7b60*/  HFMA2 R74, -RZ, RZ, 0, 5.9604644775390625e-08 ;  /* 0x00000001ff4a7431 */ /* 0x000ff600000001ff */
[----:B------:R-:W-:Y:S01]  /*7b70*/  @!UPT UIADD3 URZ, UPT, UPT, URZ, URZ, URZ ;  /* 0x000000fffffff290 */ /* 0x000fe2000fffe0ff */
[----:B------:R2:W1:Y:S04]  /*7b80*/  @P0 LDS.128 R76, [R164+UR44+0x400] ;  /* 0x0004002ca44c0984 */ /* 0x0004680008000c00 */
[----:B------:R2:W1:Y:S04]  /*7b90*/  @P0 LDS.128 R80, [R163+0x400] ;  /* 0x00040000a3500984 */ /* 0x0004680000000c00 */
[----:B------:R2:W1:Y:S04]  /*7ba0*/  @P0 LDS.128 R88, [R162+0x400] ;  /* 0x00040000a2580984 */ /* 0x0004680000000c00 */
[----:B------:R2:W1:Y:S04]  /*7bb0*/  @P0 LDS.128 R96, [R161+0x400] ;  /* 0x00040000a1600984 */ /* 0x0004680000000c00 */
[----:B------:R2:W1:Y:S04]  /*7bc0*/  @P0 LDS.128 R104, [R149+0x400] ;  /* 0x0004000095680984 */ /* 0x0004680000000c00 */
[----:B------:R2:W1:Y:S04]  /*7bd0*/  @P0 LDS.128 R112, [R160+0x400] ;  /* 0x00040000a0700984 */ /* 0x0004680000000c00 */
[----:B------:R2:W1:Y:S04]  /*7be0*/  @P0 LDS.128 R120, [R159+0x400] ;  /* 0x000400009f780984 */ /* 0x0004680000000c00 */
[----:B------:R2:W1:Y:S02]  /*7bf0*/  @P0 LDS.128 R128, [R158+0x400] ;  /* 0x000400009e800984 */ /* 0x0004640000000c00 */
.L_x_108:
[----:B------:R-:W-:Y:S05]  /*7c00*/  BSYNC B1 ;  /* 0x0000000000017941 */ /* 0x000fea0003800000 */
.L_x_107:
[----:B------:R-:W-:Y:S05]  /*7c10*/  IMAD.IADD R16, R69, 0x1, R70 ;  /* 0x0000000145107824 */ /* 0x000fea00078e0246 */
[----:B-1----:R-:W-:Y:S04]  /*7c20*/  SHF.R.U32.HI R0, RZ, 0x15, R16 ;  /* 0x00000015ff007819 */ /* 0x002fe80000011610 */
[----:B------:R-:W-:Y:S01]  /*7c30*/  LOP3.LUT P0, RZ, R0, 0x3, R143, 0x48, !PT ;  /* 0x0000000300ff7812 */ /* 0x000fe2000780488f */
[----:B------:R-:W-:Y:S01]  /*7c40*/  @!UPT UIADD3 URZ, UPT, UPT, URZ, URZ, URZ ;  /* 0x000000fffffff290 */ /* 0x000fe2000fffe0ff */
[----:B---3--:R-:W-:Y:S11]  /*7c50*/  @P1 BRA `(.L_x_112) ;  /* 0x0000000000081947 */ /* 0x008ff60003800000 */
[----:B------:R-:W1:Y:S02]  /*7c60*/  SYNCS.PHASECHK.TRANS64.TRYWAIT P1, [UR44+0x90], R3 ;  /* 0x00009003ff0075a7 */ /* 0x000e64000802112c */
[----:B-1----:R-:W-:Y:S05]  /*7c70*/  @!P1 BRA `(.L_x_113) ;  /* 0x0000005c00249947 */ /* 0x002fea0003800000 */
.L_x_112:
[----:B------:R-:W-:Y:S05]  /*7c80*/  @!P0 BRA `(.L_x_114) ;  /* 0x0000000000408947 */ /* 0x000fea0003800000 */
[----:B------:R-:W3:Y:S01]  /*7c90*/  LDCU.64 UR8, c[0x4][0x70] ;  /* 0x01000e00ff0877ac */ /* 0x000ee20008000a00 */
[----:B------:R-:W-:Y:S01]  /*7ca0*/  MOV R15, 0x0 ;  /* 0x00000000000f7802 */ /* 0x000fe20000000f00 */
[----:B------:R-:W-:Y:S02]  /*7cb0*/  HFMA2 R12, -RZ, RZ, 0, 5.9604644775390625e-08 ;  /* 0x00000001ff0c7431 */ /* 0x000fe400000001ff */
[----:B------:R-:W-:Y:S02]  /*7cc0*/  IMAD.MOV.U32 R8, RZ, RZ, 0x192 ;  /* 0x00000192ff087424 */ /* 0x000fe400078e00ff */
[----:B------:R-:W-:Y:S01]  /*7cd0*/  IMAD.MOV.U32 R13, RZ, RZ, RZ ;  /* 0x000000ffff0d7224 */ /* 0x000fe200078e00ff */
[----:B------:R-:W5:Y:S01]  /*7ce0*/  LDCU.64 UR6, c[0x4][0x78] ;  /* 0x01000f00ff0677ac */ /* 0x000f620008000a00 */
[----:B------:R-:W1:Y:S01]  /*7cf0*/  LDC.64 R14, c[0x4][R15] ;  /* 0x010000000f0e7b82 */ /* 0x000e620000000a00 */
[----:B------:R-:W2:Y:S01]  /*7d00*/  LDCU.64 UR4, c[0x4][0x10] ;  /* 0x01000200ff0477ac */ /* 0x000ea20008000a00 */
[----:B---3--:R-:W-:Y:S01]  /*7d10*/  MOV R5, UR9 ;  /* 0x0000000900057c02 */ /* 0x008fe20008000f00 */
[----:B------:R-:W-:Y:S01]  /*7d20*/  IMAD.U32 R4, RZ, RZ, UR8 ;  /* 0x00000008ff047e24 */ /* 0x000fe2000f8e00ff */
[----:B-----5:R-:W-:Y:S01]  /*7d30*/  MOV R7, UR7 ;  /* 0x0000000700077c02 */ /* 0x020fe20008000f00 */
[----:B------:R-:W-:Y:S01]  /*7d40*/  IMAD.U32 R6, RZ, RZ, UR6 ;  /* 0x00000006ff067e24 */ /* 0x000fe2000f8e00ff */
[----:B--2---:R-:W-:Y:S01]  /*7d50*/  MOV R11, UR5 ;  /* 0x00000005000b7c02 */ /* 0x004fe20008000f00 */
[----:B------:R-:W-:Y:S02]  /*7d60*/  IMAD.U32 R10, RZ, RZ, UR4 ;  /* 0x00000004ff0a7e24 */ /* 0x000fe4000f8e00ff */
[----:B------:R-:W-:Y:S07]  /*7d70*/  LEPC R20, `(.L_x_114) ;  /* 0x000000001014794e */ /* 0x000fee0000000000 */
[----:B-1--4-:R-:W-:Y:S05]  /*7d80*/  CALL.ABS.NOINC R14 ;  /* 0x000000000e007343 */ /* 0x012fea0003c00000 */
.L_x_114:
[----:B------:R-:W-:Y:S01]  /*7d90*/  SHF.L.U32 R72, R76, 0x10, RZ ;  /* 0x000000104c487819 */ /* 0x000fe200000006ff */
[----:B------:R-:W-:Y:S05]  /*7da0*/  WARPSYNC.ALL ;  /* 0x0000000000007948 */ /* 0x000fea0003800000 */
[----:B------:R-:W-:Y:S01]  /*7db0*/  R2UR UR4, R16 ;  /* 0x00000000100472ca */ /* 0x000fe200000e0000 */
[----:B------:R-:W-:Y:S01]  /*7dc0*/  BSSY.RECONVERGENT B0, `(.L_x_115) ;  /* 0x0000101000007945 */ /* 0x000fe20003800200 */
[----:B------:R-:W-:Y:S02]  /*7dd0*/  LOP3.LUT R73, R77, 0xffff0000, RZ, 0xc0, !PT ;  /* 0xffff00004d497812 */ /* 0x000fe400078ec0ff */
[----:B------:R-:W-:Y:S02]  /*7de0*/  R2UR UR5, R155 ;  /* 0x000000009b0572ca */ /* 0x000fe400000e0000 */
[----:B------:R-:W-:Y:S07]  /*7df0*/  ISETP.NE.AND P0, PT, R154, RZ, PT ;  /* 0x000000ff9a00720c */ /* 0x000fee0003f05270 */
[----:B------:R-:W3:Y:S01]  /*7e00*/  LDTM.x64 R4, tmem[UR4] ;  /* 0x00000004000479ee */ /* 0x000ee20008340000 */
[----:B------:R-:W-:Y:S03]  /*7e10*/  NOP ;  /* 0x0000000000007918 */ /* 0x000fe60000000000 */
[----:B---3--:R-:W-:Y:S01]  /*7e20*/  SYNCS.ARRIVE.TRANS64.RED.A1T0 RZ, [UR5], RZ ;  /* 0x000000ffffff79a7 */ /* 0x008fe20008100405 */
[----:B-1--4-:R-:W-:Y:S01]  /*7e30*/  FMUL R0, R68, R4 ;  /* 0x0000000444007220 */ /* 0x012fe20000400000 */
[----:B------:R-:W-:Y:S01]  /*7e40*/  LOP3.LUT R4, R76, 0xffff0000, RZ, 0xc0, !PT ;  /* 0xffff00004c047812 */ /* 0x000fe200078ec0ff */
[C---:B------:R-:W-:Y:S01]  /*7e50*/  FMUL R3, R68.reuse, R5 ;  /* 0x0000000544037220 */ /* 0x040fe20000400000 */
[C---:B------:R-:W-:Y:S01]  /*7e60*/  FMUL R5, R68.reuse, R9 ;  /* 0x0000000944057220 */ /* 0x040fe20000400000 */
[----:B------:R-:W-:Y:S01]  /*7e70*/  FFMA R0, R71, R72, R0 ;  /* 0x0000004847007223 */ /* 0x000fe20000000000 */
[----:B------:R-:W-:Y:S01]  /*7e80*/  SHF.L.U32 R72, R77, 0x10, RZ ;  /* 0x000000104d487819 */ /* 0x000fe200000006ff */
[----:B------:R-:W-:Y:S01]  /*7e90*/  FFMA R3, R71, R4, R3 ;  /* 0x0000000447037223 */ /* 0x000fe20000000003 */
[C---:B------:R-:W-:Y:S01]  /*7ea0*/  FMUL R4, R68.reuse, R8 ;  /* 0x0000000844047220 */ /* 0x040fe20000400000 */
[C---:B------:R-:W-:Y:S01]  /*7eb0*/  FMUL R8, R68.reuse, R12 ;  /* 0x0000000c44087220 */ /* 0x040fe20000400000 */
[C---:B------:R-:W-:Y:S01]  /*7ec0*/  FMUL R12, R68.reuse, R16 ;  /* 0x00000010440c7220 */ /* 0x040fe20000400000 */
[C---:B------:R-:W-:Y:S01]  /*7ed0*/  FMUL R16, R68.reuse, R20 ;  /* 0x0000001444107220 */ /* 0x040fe20000400000 */
[----:B------:R-:W-:Y:S01]  /*7ee0*/  F2FP.BF16.F32.PACK_AB R92, R3, R0 ;  /* 0x00000000035c723e */ /* 0x000fe200000010ff */
[----:B------:R-:W-:Y:S01]  /*7ef0*/  FMUL R20, R68, R24 ;  /* 0x0000001844147220 */ /* 0x000fe20000400000 */
[----:B------:R-:W-:Y:S01]  /*7f00*/  LOP3.LUT R0, R78, 0xffff0000, RZ, 0xc0, !PT ;  /* 0xffff00004e007812 */ /* 0x000fe200078ec0ff */
[C---:B------:R-:W-:Y:S01]  /*7f10*/  FMUL R24, R68.reuse, R28 ;  /* 0x0000001c44187220 */ /* 0x040fe20000400000 */
[----:B------:R-:W-:Y:S01]  /*7f20*/  SHF.L.U32 R3, R79, 0x10, RZ ;  /* 0x000000104f037819 */ /* 0x000fe200000006ff */
[C---:B------:R-:W-:Y:S01]  /*7f30*/  FMUL R28, R68.reuse, R32 ;  /* 0x00000020441c7220 */ /* 0x040fe20000400000 */
        /* <DEDUP_REMOVED lines=15> */
[----:B------:R-:W-:Y:S01]  /*8030*/  FMUL R60, R68, R64 ;  /* 0x00000040443c7220 */ /* 0x000fe20000400000 */
[----:B------:R-:W-:Y:S01]  /*8040*/  SHF.L.U32 R64, R78, 0x10, RZ ;  /* 0x000000104e407819 */ /* 0x000fe200000006ff */
[C---:B------:R-:W-:Y:S01]  /*8050*/  FMUL R7, R68.reuse, R7 ;  /* 0x0000000744077220 */ /* 0x040fe20000400000 */
[C---:B------:R-:W-:Y:S01]  /*8060*/  FMUL R37, R68.reuse, R41 ;  /* 0x0000002944257220 */ /* 0x040fe20000400000 */
[C---:B------:R-:W-:Y:S01]  /*8070*/  FMUL R41, R68.reuse, R45 ;  /* 0x0000002d44297220 */ /* 0x040fe20000400000 */
[C---:B------:R-:W-:Y:S01]  /*8080*/  FMUL R45, R68.reuse, R49 ;  /* 0x00000031442d7220 */ /* 0x040fe20000400000 */
[C---:B------:R-:W-:Y:S01]  /*8090*/  FFMA R6, R71.reuse, R72, R6 ;  /* 0x0000004847067223 */ /* 0x040fe20000000006 */
[C---:B------:R-:W-:Y:S01]  /*80a0*/  FMUL R49, R68.reuse, R53 ;  /* 0x0000003544317220 */ /* 0x040fe20000400000 */
[C---:B------:R-:W-:Y:S01]  /*80b0*/  FFMA R7, R71.reuse, R73, R7 ;  /* 0x0000004947077223 */ /* 0x040fe20000000007 */
[C---:B------:R-:W-:Y:S01]  /*80c0*/  FMUL R53, R68.reuse, R57 ;  /* 0x0000003944357220 */ /* 0x040fe20000400000 */
[----:B------:R-:W-:Y:S01]  /*80d0*/  FFMA R4, R71, R64, R4 ;  /* 0x0000004047047223 */ /* 0x000fe20000000004 */
[----:B------:R-:W-:Y:S01]  /*80e0*/  LOP3.LUT R64, R79, 0xffff0000, RZ, 0xc0, !PT ;  /* 0xffff00004f407812 */ /* 0x000fe200078ec0ff */
[C---:B------:R-:W-:Y:S01]  /*80f0*/  FMUL R10, R68.reuse, R10 ;  /* 0x0000000a440a7220 */ /* 0x040fe20000400000 */
[----:B------:R-:W-:Y:S01]  /*8100*/  F2FP.BF16.F32.PACK_AB R93, R7, R6 ;  /* 0x00000006075d723e */ /* 0x000fe200000010ff */
[C---:B------:R-:W-:Y:S01]  /*8110*/  FMUL R57, R68.reuse, R61 ;  /* 0x0000003d44397220 */ /* 0x040fe20000400000 */
[----:B------:R-:W-:Y:S01]  /*8120*/  LOP3.LUT R6, R83, 0xffff0000, RZ, 0xc0, !PT ;  /* 0xffff000053067812 */ /* 0x000fe200078ec0ff */
[----:B------:R-:W-:Y:S01]  /*8130*/  FMUL R61, R68, R65 ;  /* 0x00000041443d7220 */ /* 0x000fe20000400000 */
[C---:B------:R-:W-:Y:S01]  /*8140*/  SHF.L.U32 R65, R80.reuse, 0x10, RZ ;  /* 0x0000001050417819 */ /* 0x040fe200000006ff */
[C---:B------:R-:W-:Y:S01]  /*8150*/  FFMA R5, R71.reuse, R0, R5 ;  /* 0x0000000047057223 */ /* 0x040fe20000000005 */
[----:B------:R-:W-:Y:S01]  /*8160*/  LOP3.LUT R0, R80, 0xffff0000, RZ, 0xc0, !PT ;  /* 0xffff000050007812 */ /* 0x000fe200078ec0ff */
[C---:B------:R-:W-:Y:S01]  /*8170*/  FMUL R11, R68.reuse, R11 ;  /* 0x0000000b440b7220 */ /* 0x040fe20000400000 */
[----:B------:R-:W-:Y:S01]  /*8180*/  FFMA R10, R71, R3, R10 ;  /* 0x00000003470a7223 */ /* 0x000fe2000000000a */
[----:B------:R-:W-:Y:S01]  /*8190*/  SHF.L.U32 R3, R81, 0x10, RZ ;  /* 0x0000001051037819 */ /* 0x000fe200000006ff */
[----:B------:R-:W-:Y:S01]  /*81a0*/  FMUL R14, R68, R14 ;  /* 0x0000000e440e7220 */ /* 0x000fe20000400000 */
[----:B------:R-:W-:Y:S01]  /*81b0*/  F2FP.BF16.F32.PACK_AB R94, R5, R4 ;  /* 0x00000004055e723e */ /* 0x000fe200000010ff */
[C---:B------:R-:W-:Y:S01]  /*81c0*/  FFMA R11, R71.reuse, R64, R11 ;  /* 0x00000040470b7223 */ /* 0x040fe2000000000b */
[C---:B------:R-:W-:Y:S01]  /*81d0*/  LOP3.LUT R4, R82.reuse, 0xffff0000, RZ, 0xc0, !PT ;  /* 0xffff000052047812 */ /* 0x040fe200078ec0ff */
[----:B------:R-:W-:Y:S01]  /*81e0*/  FFMA R8, R71, R65, R8 ;  /* 0x0000004147087223 */ /* 0x000fe20000000008 */
[----:B------:R-:W-:Y:S01]  /*81f0*/  SHF.L.U32 R5, R83, 0x10, RZ ;  /* 0x0000001053057819 */ /* 0x000fe200000006ff */
[----:B------:R-:W-:Y:S01]  /*8200*/  FFMA R9, R71, R0, R9 ;  /* 0x0000000047097223 */ /* 0x000fe20000000009 */
[----:B------:R-:W-:Y:S01]  /*8210*/  LOP3.LUT R0, R81, 0xffff0000, RZ, 0xc0, !PT ;  /* 0xffff000051007812 */ /* 0x000fe200078ec0ff */
[----:B------:R-:W-:Y:S01]  /*8220*/  FFMA R14, R71, R3, R14 ;  /* 0x00000003470e7223 */ /* 0x000fe2000000000e */
[----:B------:R-:W-:Y:S01]  /*8230*/  SHF.L.U32 R3, R82, 0x10, RZ ;  /* 0x0000001052037819 */ /* 0x000fe200000006ff */
[C---:B------:R-:W-:Y:S01]  /*8240*/  FMUL R15, R68.reuse, R15 ;  /* 0x0000000f440f7220 */ /* 0x040fe20000400000 */
[----:B------:R-:W-:Y:S01]  /*8250*/  F2FP.BF16.F32.PACK_AB R95, R11, R10 ;  /* 0x0000000a0b5f723e */ /* 0x000fe200000010ff */
[----:B------:R-:W-:Y:S01]  /*8260*/  FMUL R18, R68, R18 ;  /* 0x0000001244127220 */ /* 0x000fe20000400000 */
[----:B------:R-:W-:Y:S01]  /*8270*/  F2FP.BF16.F32.PACK_AB R8, R9, R8 ;  /* 0x000000080908723e */ /* 0x000fe200000010ff */
[C---:B------:R-:W-:Y:S01]  /*8280*/  FFMA R15, R71.reuse, R0, R15 ;  /* 0x00000000470f7223 */ /* 0x040fe2000000000f */
[----:B------:R-:W-:Y:S01]  /*8290*/  SHF.L.U32 R0, R88, 0x10, RZ ;  /* 0x0000001058007819 */ /* 0x000fe200000006ff */
[----:B------:R-:W-:Y:S01]  /*82a0*/  FMUL R19, R68, R19 ;  /* 0x0000001344137220 */ /* 0x000fe20000400000 */
[C---:B------:R-:W-:Y:S01]  /*82b0*/  FFMA R12, R71.reuse, R3, R12 ;  /* 0x00000003470c7223 */ /* 0x040fe2000000000c */
[----:B------:R-:W-:Y:S01]  /*82c0*/  LOP3.LUT R3, R88, 0xffff0000, RZ, 0xc0, !PT ;  /* 0xffff000058037812 */ /* 0x000fe200078ec0ff */
[C---:B------:R-:W-:Y:S01]  /*82d0*/  FFMA R13, R71.reuse, R4, R13 ;  /* 0x00000004470d7223 */ /* 0x040fe2000000000d */
[----:B------:R-:W-:Y:S01]  /*82e0*/  LOP3.LUT R4, R90, 0xffff0000, RZ, 0xc0, !PT ;  /* 0xffff00005a047812 */ /* 0x000fe200078ec0ff */
[----:B------:R-:W-:Y:S01]  /*82f0*/  FFMA R18, R71, R5, R18 ;  /* 0x0000000547127223 */ /* 0x000fe20000000012 */
[----:B------:R-:W-:Y:S01]  /*8300*/  SHF.L.U32 R5, R91, 0x10, RZ ;  /* 0x000000105b057819 */ /* 0x000fe200000006ff */
[----:B------:R-:W-:Y:S01]  /*8310*/  FFMA R19, R71, R6, R19 ;  /* 0x0000000647137223 */ /* 0x000fe20000000013 */
[----:B------:R-:W-:Y:S01]  /*8320*/  LOP3.LUT R6, R91, 0xffff0000, RZ, 0xc0, !PT ;  /* 0xffff00005b067812 */ /* 0x000fe200078ec0ff */
[----:B------:R-:W-:Y:S01]  /*8330*/  FFMA R16, R71, R0, R16 ;  /* 0x0000000047107223 */ /* 0x000fe20000000010 */
[----:B------:R-:W-:Y:S01]  /*8340*/  SHF.L.U32 R0, R89, 0x10, RZ ;  /* 0x0000001059007819 */ /* 0x000fe200000006ff */
[----:B------:R-:W-:Y:S01]  /*8350*/  FMUL R22, R68, R22 ;  /* 0x0000001644167220 */ /* 0x000fe20000400000 */
[----:B------:R-:W-:Y:S01]  /*8360*/  F2FP.BF16.F32.PACK_AB R9, R15, R14 ;  /* 0x0000000e0f09723e */ /* 0x000fe200000010ff */
[C---:B------:R-:W-:Y:S01]  /*8370*/  FFMA R17, R71.reuse, R3, R17 ;  /* 0x0000000347117223 */ /* 0x040fe20000000011 */
[----:B------:R-:W-:Y:S01]  /*8380*/  SHF.L.U32 R3, R90, 0x10, RZ ;  /* 0x000000105a037819 */ /* 0x000fe200000006ff */
[----:B------:R-:W-:Y:S01]  /*8390*/  FFMA R22, R71, R0, R22 ;  /* 0x0000000047167223 */ /* 0x000fe20000000016 */
[----:B------:R-:W-:Y:S01]  /*83a0*/  LOP3.LUT R0, R89, 0xffff0000, RZ, 0xc0, !PT ;  /* 0xffff000059007812 */ /* 0x000fe200078ec0ff */
[C---:B------:R-:W-:Y:S01]  /*83b0*/  FMUL R23, R68.reuse, R23 ;  /* 0x0000001744177220 */ /* 0x040fe20000400000 */
[----:B------:R-:W-:Y:S01]  /*83c0*/  F2FP.BF16.F32.PACK_AB R10, R13, R12 ;  /* 0x0000000c0d0a723e */ /* 0x000fe200000010ff */
[----:B------:R-:W-:Y:S01]  /*83d0*/  FMUL R26, R68, R26 ;  /* 0x0000001a441a7220 */ /* 0x000fe20000400000 */
[----:B------:R-:W-:Y:S01]  /*83e0*/  F2FP.BF16.F32.PACK_AB R11, R19, R18 ;  /* 0x00000012130b723e */ /* 0x000fe200000010ff */
[----:B------:R-:W-:Y:S01]  /*83f0*/  FFMA R23, R71, R0, R23 ;  /* 0x0000000047177223 */ /* 0x000fe20000000017 */
[----:B------:R-:W-:Y:S01]  /*8400*/  SHF.L.U32 R0, R96, 0x10, RZ ;  /* 0x0000001060007819 */ /* 0x000fe200000006ff */
[----:B------:R-:W-:Y:S01]  /*8410*/  FMUL R27, R68, R27 ;  /* 0x0000001b441b7220 */ /* 0x000fe20000400000 */
[----:B------:R-:W-:Y:S01]  /*8420*/  F2FP.BF16.F32.PACK_AB R16, R17, R16 ;  /* 0x000000101110723e */ /* 0x000fe200000010ff */
[C---:B------:R-:W-:Y:S01]  /*8430*/  FFMA R20, R71.reuse, R3, R20 ;  /* 0x0000000347147223 */ /* 0x040fe20000000014 */
[----:B------:R-:W-:Y:S01]  /*8440*/  LOP3.LUT R3, R96, 0xffff0000, RZ, 0xc0, !PT ;  /* 0xffff000060037812 */ /* 0x000fe200078ec0ff */
[----:B------:R-:W-:Y:S01]  /*8450*/  FFMA R21, R71, R4, R21 ;  /* 0x0000000447157223 */ /* 0x000fe20000000015 */
[----:B------:R-:W-:Y:S01]  /*8460*/  SHF.L.U32 R4, R97, 0x10, RZ ;  /* 0x0000001061047819 */ /* 0x000fe200000006ff */
[----:B------:R-:W-:Y:S01]  /*8470*/  FFMA R26, R71, R5, R26 ;  /* 0x00000005471a7223 */ /* 0x000fe2000000001a */
[----:B------:R-:W-:Y:S01]  /*8480*/  F2FP.BF16.F32.PACK_AB R17, R23, R22 ;  /* 0x000000161711723e */ /* 0x000fe200000010ff */
[----:B------:R-:W-:Y:S01]  /*8490*/  FFMA R27, R71, R6, R27 ;  /* 0x00000006471b7223 */ /* 0x000fe2000000001b */
[----:B------:R-:W-:Y:S01]  /*84a0*/  F2FP.BF16.F32.PACK_AB R18, R21, R20 ;  /* 0x000000141512723e */ /* 0x000fe200000010ff */
[----:B------:R-:W-:Y:S01]  /*84b0*/  FFMA R24, R71, R0, R24 ;  /* 0x0000000047187223 */ /* 0x000fe20000000018 */
[----:B------:R-:W-:Y:S01]  /*84c0*/  LOP3.LUT R0, R97, 0xffff0000, RZ, 0xc0, !PT ;  /* 0xffff000061007812 */ /* 0x000fe200078ec0ff */
[C---:B------:R-:W-:Y:S01]  /*84d0*/  FMUL R30, R68.reuse, R30 ;  /* 0x0000001e441e7220 */ /* 0x040fe20000400000 */
[----:B------:R-:W-:Y:S01]  /*84e0*/  F2FP.BF16.F32.PACK_AB R19, R27, R26 ;  /* 0x0000001a1b13723e */ /* 0x000fe200000010ff */
[----:B------:R-:W-:Y:S01]  /*84f0*/  FMUL R31, R68, R31 ;  /* 0x0000001f441f7220 */ /* 0x000fe20000400000 */
[----:B------:R-:W-:Y:S01]  /*8500*/  SHF.L.U32 R5, R131, 0x10, RZ ;  /* 0x0000001083057819 */ /* 0x000fe200000006ff */
[C---:B------:R-:W-:Y:S01]  /*8510*/  FFMA R25, R71.reuse, R3, R25 ;  /* 0x0000000347197223 */ /* 0x040fe20000000019 */
[C---:B------:R-:W-:Y:S01]  /*8520*/  SHF.L.U32 R3, R98.reuse, 0x10, RZ ;  /* 0x0000001062037819 */ /* 0x040fe200000006ff */
[----:B------:R-:W-:Y:S01]  /*8530*/  FFMA R30, R71, R4, R30 ;  /* 0x00000004471e7223 */ /* 0x000fe2000000001e */
[----:B------:R-:W-:Y:S01]  /*8540*/  SHF.L.U32 R4, R99, 0x10, RZ ;  /* 0x0000001063047819 */ /* 0x000fe200000006ff */
[C---:B------:R-:W-:Y:S01]  /*8550*/  FFMA R31, R71.reuse, R0, R31 ;  /* 0x00000000471f7223 */ /* 0x040fe2000000001f */
[----:B------:R-:W-:Y:S01]  /*8560*/  LOP3.LUT R0, R98, 0xffff0000, RZ, 0xc0, !PT ;  /* 0xffff000062007812 */ /* 0x000fe200078ec0ff */
[----:B------:R-:W-:Y:S01]  /*8570*/  FFMA R28, R71, R3, R28 ;  /* 0x00000003471c7223 */ /* 0x000fe2000000001c */
[----:B------:R-:W-:Y:S01]  /*8580*/  LOP3.LUT R3, R99, 0xffff0000, RZ, 0xc0, !PT ;  /* 0xffff000063037812 */ /* 0x000fe200078ec0ff */
[----:B------:R-:W-:Y:S01]  /*8590*/  FMUL R34, R68, R34 ;  /* 0x0000002244227220 */ /* 0x000fe20000400000 */
[----:B------:R-:W-:Y:S01]  /*85a0*/  F2FP.BF16.F32.PACK_AB R24, R25, R24 ;  /* 0x000000181918723e */ /* 0x000fe200000010ff */
[----:B------:R-:W-:Y:S01]  /*85b0*/  FFMA R29, R71, R0, R29 ;  /* 0x00000000471d7223 */ /* 0x000fe2000000001d */
[----:B------:R-:W-:Y:S01]  /*85c0*/  SHF.L.U32 R0, R104, 0x10, RZ ;  /* 0x0000001068007819 */ /* 0x000fe200000006ff */
[----:B------:R-:W-:Y:S01]  /*85d0*/  FMUL R35, R68, R35 ;  /* 0x0000002344237220 */ /* 0x000fe20000400000 */
[----:B------:R-:W-:Y:S01]  /*85e0*/  F2FP.BF16.F32.PACK_AB R25, R31, R30 ;  /* 0x0000001e1f19723e */ /* 0x000fe200000010ff */
[----:B------:R-:W-:Y:S01]  /*85f0*/  FFMA R34, R71, R4, R34 ;  /* 0x0000000447227223 */ /* 0x000fe20000000022 */
[----:B------:R-:W-:Y:S01]  /*8600*/  SHF.L.U32 R4, R105, 0x10, RZ ;  /* 0x0000001069047819 */ /* 0x000fe200000006ff */
[C---:B------:R-:W-:Y:S01]  /*8610*/  FFMA R35, R71.reuse, R3, R35 ;  /* 0x0000000347237223 */ /* 0x040fe20000000023 */
[----:B------:R-:W-:Y:S01]  /*8620*/  LOP3.LUT R3, R104, 0xffff0000, RZ, 0xc0, !PT ;  /* 0xffff000068037812 */ /* 0x000fe200078ec0ff */
[----:B------:R-:W-:Y:S01]  /*8630*/  FFMA R32, R71, R0, R32 ;  /* 0x0000000047207223 */ /* 0x000fe20000000020 */
[----:B------:R-:W-:Y:S01]  /*8640*/  LOP3.LUT R0, R105, 0xffff0000, RZ, 0xc0, !PT ;  /* 0xffff000069007812 */ /* 0x000fe200078ec0ff */
[C---:B------:R-:W-:Y:S01]  /*8650*/  FMUL R38, R68.reuse, R38 ;  /* 0x0000002644267220 */ /* 0x040fe20000400000 */
[----:B------:R-:W-:Y:S01]  /*8660*/  F2FP.BF16.F32.PACK_AB R26, R29, R28 ;  /* 0x0000001c1d1a723e */ /* 0x000fe200000010ff */
[----:B------:R-:W-:Y:S01]  /*8670*/  FMUL R39, R68, R39 ;  /* 0x0000002744277220 */ /* 0x000fe20000400000 */
[----:B------:R-:W-:Y:S01]  /*8680*/  F2FP.BF16.F32.PACK_AB R27, R35, R34 ;  /* 0x00000022231b723e */ /* 0x000fe200000010ff */
[C---:B------:R-:W-:Y:S01]  /*8690*/  FFMA R33, R71.reuse, R3, R33 ;  /* 0x0000000347217223 */ /* 0x040fe20000000021 */
[C---:B------:R-:W-:Y:S01]  /*86a0*/  SHF.L.U32 R3, R106.reuse, 0x10, RZ ;  /* 0x000000106a037819 */ /* 0x040fe200000006ff */
[C---:B------:R-:W-:Y:S01]  /*86b0*/  FFMA R38, R71.reuse, R4, R38 ;  /* 0x0000000447267223 */ /* 0x040fe20000000026 */
[----:B------:R-:W-:Y:S01]  /*86c0*/  LOP3.LUT R4, R106, 0xffff0000, RZ, 0xc0, !PT ;  /* 0xffff00006a047812 */ /* 0x000fe200078ec0ff */
[----:B------:R-:W-:Y:S01]  /*86d0*/  FFMA R39, R71, R0, R39 ;  /* 0x0000000047277223 */ /* 0x000fe20000000027 */
[----:B------:R-:W-:Y:S01]  /*86e0*/  SHF.L.U32 R0, R107, 0x10, RZ ;  /* 0x000000106b007819 */ /* 0x000fe200000006ff */
[----:B------:R-:W-:Y:S01]  /*86f0*/  FMUL R42, R68, R42 ;  /* 0x0000002a442a7220 */ /* 0x000fe20000400000 */
[----:B------:R-:W-:Y:S01]  /*8700*/  F2FP.BF16.F32.PACK_AB R32, R33, R32 ;  /* 0x000000202120723e */ /* 0x000fe200000010ff */
[----:B------:R-:W-:Y:S01]  /*8710*/  FFMA R36, R71, R3, R36 ;  /* 0x0000000347247223 */ /* 0x000fe20000000024 */
[----:B------:R-:W-:Y:S01]  /*8720*/  LOP3.LUT R3, R107, 0xffff0000, RZ, 0xc0, !PT ;  /* 0xffff00006b037812 */ /* 0x000fe200078ec0ff */
[----:B------:R1:W-:Y:S01]  /*8730*/  STS.128 [R164+UR44+0x400], R92 ;  /* 0x0004005ca4007988 */ /* 0x0003e20008000c2c */
[----:B------:R-:W-:Y:S01]  /*8740*/  F2FP.BF16.F32.PACK_AB R33, R39, R38 ;  /* 0x000000262721723e */ /* 0x000fe200000010ff */
[----:B------:R-:W-:Y:S01]  /*8750*/  FFMA R37, R71, R4, R37 ;  /* 0x0000000447257223 */ /* 0x000fe20000000025 */
[----:B------:R-:W-:Y:S01]  /*8760*/  SHF.L.U32 R4, R113, 0x10, RZ ;  /* 0x0000001071047819 */ /* 0x000fe200000006ff */
[----:B------:R-:W-:Y:S01]  /*8770*/  FFMA R42, R71, R0, R42 ;  /* 0x00000000472a7223 */ /* 0x000fe2000000002a */
[----:B------:R-:W-:Y:S01]  /*8780*/  SHF.L.U32 R0, R112, 0x10, RZ ;  /* 0x0000001070007819 */ /* 0x000fe200000006ff */
[----:B------:R-:W-:Y:S01]  /*8790*/  FMUL R43, R68, R43 ;  /* 0x0000002b442b7220 */ /* 0x000fe20000400000 */
[----:B------:R-:W-:Y:S01]  /*87a0*/  F2FP.BF16.F32.PACK_AB R34, R37, R36 ;  /* 0x000000242522723e */ /* 0x000fe200000010ff */
[----:B------:R1:W-:Y:S01]  /*87b0*/  STS.128 [R163+0x400], R8 ;  /* 0x00040008a3007388 */ /* 0x0003e20000000c00 */
[----:B------:R-:W-:Y:S01]  /*87c0*/  LOP3.LUT R6, R131, 0xffff0000, RZ, 0xc0, !PT ;  /* 0xffff000083067812 */ /* 0x000fe200078ec0ff */
[C---:B------:R-:W-:Y:S01]  /*87d0*/  FFMA R43, R71.reuse, R3, R43 ;  /* 0x00000003472b7223 */ /* 0x040fe2000000002b */
[----:B------:R-:W-:Y:S01]  /*87e0*/  LOP3.LUT R3, R112, 0xffff0000, RZ, 0xc0, !PT ;  /* 0xffff000070037812 */ /* 0x000fe200078ec0ff */
[----:B------:R-:W-:Y:S01]  /*87f0*/  FFMA R40, R71, R0, R40 ;  /* 0x0000000047287223 */ /* 0x000fe20000000028 */
[----:B------:R-:W-:Y:S01]  /*8800*/  LOP3.LUT R0, R113, 0xffff0000, RZ, 0xc0, !PT ;  /* 0xffff000071007812 */ /* 0x000fe200078ec0ff */
[C---:B------:R-:W-:Y:S01]  /*8810*/  FMUL R46, R68.reuse, R46 ;  /* 0x0000002e442e7220 */ /* 0x040fe20000400000 */
[----:B------:R-:W-:Y:S01]  /*8820*/  F2FP.BF16.F32.PACK_AB R35, R43, R42 ;  /* 0x0000002a2b23723e */ /* 0x000fe200000010ff */
[----:B------:R1:W-:Y:S01]  /*8830*/  STS.128 [R162+0x400], R16 ;  /* 0x00040010a2007388 */ /* 0x0003e20000000c00 */
[----:B------:R-:W-:Y:S01]  /*8840*/  FMUL R47, R68, R47 ;  /* 0x0000002f442f7220 */ /* 0x000fe20000400000 */
[C---:B------:R-:W-:Y:S01]  /*8850*/  FFMA R41, R71.reuse, R3, R41 ;  /* 0x0000000347297223 */ /* 0x040fe20000000029 */
[C---:B------:R-:W-:Y:S01]  /*8860*/  SHF.L.U32 R3, R114.reuse, 0x10, RZ ;  /* 0x0000001072037819 */ /* 0x040fe200000006ff */
[----:B------:R-:W-:Y:S01]  /*8870*/  FFMA R46, R71, R4, R46 ;  /* 0x00000004472e7223 */ /* 0x000fe2000000002e */
[----:B------:R-:W-:Y:S01]  /*8880*/  SHF.L.U32 R4, R115, 0x10, RZ ;  /* 0x0000001073047819 */ /* 0x000fe200000006ff */
[C---:B------:R-:W-:Y:S01]  /*8890*/  FFMA R47, R71.reuse, R0, R47 ;  /* 0x00000000472f7223 */ /* 0x040fe2000000002f */
[----:B------:R-:W-:Y:S01]  /*88a0*/  LOP3.LUT R0, R114, 0xffff0000, RZ, 0xc0, !PT ;  /* 0xffff000072007812 */ /* 0x000fe200078ec0ff */
[----:B------:R-:W-:Y:S01]  /*88b0*/  FFMA R44, R71, R3, R44 ;  /* 0x00000003472c7223 */ /* 0x000fe2000000002c */
[----:B------:R-:W-:Y:S01]  /*88c0*/  SHF.L.U32 R3, R120, 0x10, RZ ;  /* 0x0000001078037819 */ /* 0x000fe200000006ff */
[----:B------:R1:W-:Y:S01]  /*88d0*/  STS.128 [R161+0x400], R24 ;  /* 0x00040018a1007388 */ /* 0x0003e20000000c00 */
[----:B------:R-:W-:Y:S01]  /*88e0*/  F2FP.BF16.F32.PACK_AB R40, R41, R40 ;  /* 0x000000282928723e */ /* 0x000fe200000010ff */
[----:B------:R-:W-:Y:S01]  /*88f0*/  FFMA R45, R71, R0, R45 ;  /* 0x00000000472d7223 */ /* 0x000fe2000000002d */
[----:B------:R-:W-:Y:S01]  /*8900*/  LOP3.LUT R0, R115, 0xffff0000, RZ, 0xc0, !PT ;  /* 0xffff000073007812 */ /* 0x000fe200078ec0ff */
[C---:B------:R-:W-:Y:S01]  /*8910*/  FMUL R50, R68.reuse, R50 ;  /* 0x0000003244327220 */ /* 0x040fe20000400000 */
[----:B------:R-:W-:Y:S01]  /*8920*/  F2FP.BF16.F32.PACK_AB R41, R47, R46 ;  /* 0x0000002e2f29723e */ /* 0x000fe200000010ff */
[----:B------:R-:W-:Y:S01]  /*8930*/  FMUL R51, R68, R51 ;  /* 0x0000003344337220 */ /* 0x000fe20000400000 */
[----:B------:R-:W-:Y:S01]  /*8940*/  F2FP.BF16.F32.PACK_AB R42, R45, R44 ;  /* 0x0000002c2d2a723e */ /* 0x000fe200000010ff */
[----:B------:R1:W-:Y:S01]  /*8950*/  STS.128 [R149+0x400], R32 ;  /* 0x0004002095007388 */ /* 0x0003e20000000c00 */
[C---:B------:R-:W-:Y:S01]  /*8960*/  FFMA R50, R71.reuse, R4, R50 ;  /* 0x0000000447327223 */ /* 0x040fe20000000032 */
[----:B------:R-:W-:Y:S01]  /*8970*/  LOP3.LUT R4, R120, 0xffff0000, RZ, 0xc0, !PT ;  /* 0xffff000078047812 */ /* 0x000fe200078ec0ff */
[----:B------:R-:W-:Y:S01]  /*8980*/  FFMA R51, R71, R0, R51 ;  /* 0x0000000047337223 */ /* 0x000fe20000000033 */
[----:B------:R-:W-:Y:S01]  /*8990*/  SHF.L.U32 R0, R121, 0x10, RZ ;  /* 0x0000001079007819 */ /* 0x000fe200000006ff */
[C---:B------:R-:W-:Y:S01]  /*89a0*/  FMUL R54, R68.reuse, R54 ;  /* 0x0000003644367220 */ /* 0x040fe20000400000 */
[----:B------:R-:W-:Y:S01]  /*89b0*/  FFMA R48, R71, R3, R48 ;  /* 0x0000000347307223 */ /* 0x000fe20000000030 */
[----:B------:R-:W-:Y:S01]  /*89c0*/  LOP3.LUT R3, R121, 0xffff0000, RZ, 0xc0, !PT ;  /* 0xffff000079037812 */ /* 0x000fe200078ec0ff */
[----:B------:R-:W-:Y:S01]  /*89d0*/  FFMA R49, R71, R4, R49 ;  /* 0x0000000447317223 */ /* 0x000fe20000000031 */
[----:B------:R-:W-:Y:S01]  /*89e0*/  SHF.L.U32 R4, R123, 0x10, RZ ;  /* 0x000000107b047819 */ /* 0x000fe200000006ff */
[C---:B------:R-:W-:Y:S01]  /*89f0*/  FFMA R54, R71.reuse, R0, R54 ;  /* 0x0000000047367223 */ /* 0x040fe20000000036 */
[----:B------:R-:W-:Y:S01]  /*8a00*/  FMUL R55, R68, R55 ;  /* 0x0000003744377220 */ /* 0x000fe20000400000 */
[----:B------:R-:W-:Y:S01]  /*8a10*/  SHF.L.U32 R0, R122, 0x10, RZ ;  /* 0x000000107a007819 */ /* 0x000fe200000006ff */
[C---:B------:R-:W-:Y:S01]  /*8a20*/  FMUL R58, R68.reuse, R58 ;  /* 0x0000003a443a7220 */ /* 0x040fe20000400000 */
[----:B------:R-:W-:Y:S01]  /*8a30*/  FMUL R59, R68, R59 ;  /* 0x0000003b443b7220 */ /* 0x000fe20000400000 */
[C---:B------:R-:W-:Y:S01]  /*8a40*/  FFMA R55, R71.reuse, R3, R55 ;  /* 0x0000000347377223 */ /* 0x040fe20000000037 */
[----:B------:R-:W-:Y:S01]  /*8a50*/  LOP3.LUT R3, R122, 0xffff0000, RZ, 0xc0, !PT ;  /* 0xffff00007a037812 */ /* 0x000fe200078ec0ff */
[----:B------:R-:W-:Y:S01]  /*8a60*/  FFMA R52, R71, R0, R52 ;  /* 0x0000000047347223 */ /* 0x000fe20000000034 */
[----:B------:R-:W-:Y:S01]  /*8a70*/  LOP3.LUT R0, R123, 0xffff0000, RZ, 0xc0, !PT ;  /* 0xffff00007b007812 */ /* 0x000fe200078ec0ff */
[----:B------:R-:W-:Y:S01]  /*8a80*/  FMUL R62, R68, R62 ;  /* 0x0000003e443e7220 */ /* 0x000fe20000400000 */
[----:B------:R-:W-:Y:S01]  /*8a90*/  F2FP.BF16.F32.PACK_AB R43, R51, R50 ;  /* 0x00000032332b723e */ /* 0x000fe200000010ff */
[C---:B------:R-:W-:Y:S01]  /*8aa0*/  FFMA R53, R71.reuse, R3, R53 ;  /* 0x0000000347357223 */ /* 0x040fe20000000035 */
[C---:B------:R-:W-:Y:S01]  /*8ab0*/  FFMA R58, R71.reuse, R4, R58 ;  /* 0x00000004473a7223 */ /* 0x040fe2000000003a */
[----:B------:R-:W-:Y:S01]  /*8ac0*/  FFMA R59, R71, R0, R59 ;  /* 0x00000000473b7223 */ /* 0x000fe2000000003b */
[C---:B------:R-:W-:Y:S01]  /*8ad0*/  SHF.L.U32 R3, R128.reuse, 0x10, RZ ;  /* 0x0000001080037819 */ /* 0x040fe200000006ff */
[----:B------:R1:W-:Y:S01]  /*8ae0*/  STS.128 [R160+0x400], R40 ;  /* 0x00040028a0007388 */ /* 0x0003e20000000c00 */
[----:B------:R-:W-:Y:S01]  /*8af0*/  LOP3.LUT R0, R128, 0xffff0000, RZ, 0xc0, !PT ;  /* 0xffff000080007812 */ /* 0x000fe200078ec0ff */
[----:B------:R-:W-:Y:S01]  /*8b00*/  FMUL R63, R68, R63 ;  /* 0x0000003f443f7220 */ /* 0x000fe20000400000 */
[----:B------:R-:W-:Y:S01]  /*8b10*/  SHF.L.U32 R4, R129, 0x10, RZ ;  /* 0x0000001081047819 */ /* 0x000fe200000006ff */
[C---:B------:R-:W-:Y:S01]  /*8b20*/  FFMA R56, R71.reuse, R3, R56 ;  /* 0x0000000347387223 */ /* 0x040fe20000000038 */
[C---:B------:R-:W-:Y:S01]  /*8b30*/  SHF.L.U32 R3, R130.reuse, 0x10, RZ ;  /* 0x0000001082037819 */ /* 0x040fe200000006ff */
[----:B------:R-:W-:Y:S01]  /*8b40*/  FFMA R57, R71, R0, R57 ;  /* 0x0000000047397223 */ /* 0x000fe20000000039 */
[----:B------:R-:W-:Y:S01]  /*8b50*/  LOP3.LUT R0, R129, 0xffff0000, RZ, 0xc0, !PT ;  /* 0xffff000081007812 */ /* 0x000fe200078ec0ff */
[----:B------:R-:W-:Y:S01]  /*8b60*/  FFMA R62, R71, R4, R62 ;  /* 0x00000004473e7223 */ /* 0x000fe2000000003e */
[----:B------:R-:W-:Y:S01]  /*8b70*/  LOP3.LUT R4, R130, 0xffff0000, RZ, 0xc0, !PT ;  /* 0xffff000082047812 */ /* 0x000fe200078ec0ff */
[C---:B------:R-:W-:Y:S01]  /*8b80*/  FMUL R66, R68.reuse, R66 ;  /* 0x0000004244427220 */ /* 0x040fe20000400000 */
[----:B------:R-:W-:Y:S01]  /*8b90*/  F2FP.BF16.F32.PACK_AB R48, R49, R48 ;  /* 0x000000303130723e */ /* 0x000fe200000010ff */
[----:B------:R-:W-:Y:S01]  /*8ba0*/  FFMA R63, R71, R0, R63 ;  /* 0x00000000473f7223 */ /* 0x000fe2000000003f */
[----:B------:R-:W-:Y:S01]  /*8bb0*/  FMUL R67, R68, R67 ;  /* 0x0000004344437220 */ /* 0x000fe20000400000 */
[----:B------:R-:W-:Y:S01]  /*8bc0*/  F2FP.BF16.F32.PACK_AB R49, R55, R54 ;  /* 0x000000363731723e */ /* 0x000fe200000010ff */
[----:B------:R-:W-:Y:S01]  /*8bd0*/  FFMA R60, R71, R3, R60 ;  /* 0x00000003473c7223 */ /* 0x000fe2000000003c */
[----:B------:R-:W-:Y:S01]  /*8be0*/  F2FP.BF16.F32.PACK_AB R50, R53, R52 ;  /* 0x000000343532723e */ /* 0x000fe200000010ff */
[----:B------:R-:W-:Y:S01]  /*8bf0*/  FFMA R61, R71, R4, R61 ;  /* 0x00000004473d7223 */ /* 0x000fe2000000003d */
[----:B------:R-:W-:Y:S01]  /*8c00*/  F2FP.BF16.F32.PACK_AB R51, R59, R58 ;  /* 0x0000003a3b33723e */ /* 0x000fe200000010ff */
[C---:B------:R-:W-:Y:S01]  /*8c10*/  FFMA R66, R71.reuse, R5, R66 ;  /* 0x0000000547427223 */ /* 0x040fe20000000042 */
[----:B------:R-:W-:Y:S01]  /*8c20*/  FFMA R67, R71, R6, R67 ;  /* 0x0000000647437223 */ /* 0x000fe20000000043 */
[----:B------:R-:W-:Y:S02]  /*8c30*/  F2FP.BF16.F32.PACK_AB R56, R57, R56 ;  /* 0x000000383938723e */ /* 0x000fe400000010ff */
[----:B------:R1:W-:Y:S01]  /*8c40*/  STS.128 [R159+0x400], R48 ;  /* 0x000400309f007388 */ /* 0x0003e20000000c00 */
[----:B------:R-:W-:Y:S02]  /*8c50*/  F2FP.BF16.F32.PACK_AB R57, R63, R62 ;  /* 0x0000003e3f39723e */ /* 0x000fe400000010ff */
[----:B------:R-:W-:Y:S02]  /*8c60*/  F2FP.BF16.F32.PACK_AB R58, R61, R60 ;  /* 0x0000003c3d3a723e */ /* 0x000fe400000010ff */
[----:B------:R-:W-:Y:S05]  /*8c70*/  F2FP.BF16.F32.PACK_AB R59, R67, R66 ;  /* 0x00000042433b723e */ /* 0x000fea00000010ff */
[----:B------:R1:W-:Y:S01]  /*8c80*/  STS.128 [R158+0x400], R56 ;  /* 0x000400389e007388 */ /* 0x0003e20000000c00 */
[----:B------:R-:W-:Y:S01]  /*8c90*/  @!PT LDS RZ, [RZ] ;  /* 0x00000000fffff984 */ /* 0x000fe20000000800 */
[----:B------:R-:W-:Y:S01]  /*8ca0*/  @!PT LDS RZ, [RZ] ;  /* 0x00000000fffff984 */ /* 0x000fe20000000800 */
[----:B------:R-:W-:Y:S01]  /*8cb0*/  @!PT LDS RZ, [RZ] ;  /* 0x00000000fffff984 */ /* 0x000fe20000000800 */
[----:B------:R-:W-:Y:S01]  /*8cc0*/  @!PT LDS RZ, [RZ] ;  /* 0x00000000fffff984 */ /* 0x000fe20000000800 */
[----:B------:R3:W-:Y:S07]  /*8cd0*/  MEMBAR.ALL.CTA ;  /* 0x0000000000007992 */ /* 0x0007ee0000008000 */
[----:B---3--:R-:W3:Y:S02]  /*8ce0*/  FENCE.VIEW.ASYNC.S ;  /* 0x00000000000073c6 */ /* 0x008ee40000000000 */
[----:B---3--:R-:W-:Y:S06]  /*8cf0*/  BAR.SYNC.DEFER_BLOCKING 0x1, 0x80 ;  /* 0x0042000000007b1d */ /* 0x008fec0000010000 */
[----:B------:R-:W-:Y:S05]  /*8d00*/  @P0 BRA `(.L_x_116) ;  /* 0x0000000000300947 */ /* 0x000fea0003800000 */
[----:B------:R-:W3:Y:S01]  /*8d10*/  LDCU.64 UR6, c[0x0][0x348] ;  /* 0x00006900ff0677ac */ /* 0x000ee20008000a00 */
[----:B------:R-:W-:Y:S01]  /*8d20*/  R2UR UR5, R70 ;  /* 0x00000000460572ca */ /* 0x000fe200000e0000 */
[----:B------:R-:W-:Y:S01]  /*8d30*/  UIADD3 UR4, UPT, UPT, UR44, 0x400, URZ ;  /* 0x000004002c047890 */ /* 0x000fe2000fffe0ff */
[----:B------:R-:W-:Y:S05]  /*8d40*/  UMOV UR51, UR52 ;  /* 0x0000003400337c82 */ /* 0x000fea0008000000 */
[----:B------:R-:W-:Y:S06]  /*8d50*/  IMAD.U32 R146, RZ, RZ, UR4 ;  /* 0x00000004ff927e24 */ /* 0x000fec000f8e00ff */
[----:B------:R-:W-:Y:S01]  /*8d60*/  UIADD3 UR49, UPT, UPT, UR53, UR5, URZ ;  /* 0x0000000535317290 */ /* 0x000fe2000fffe0ff */
[----:B------:R-:W-:Y:S01]  /*8d70*/  R2UR UR48, R146 ;  /* 0x00000000923072ca */ /* 0x000fe200000e0000 */
[----:B---3--:R-:W-:Y:S04]  /*8d80*/  UIADD3 UR4, UP0, UPT, UR6, 0xa80, URZ ;  /* 0x00000a8006047890 */ /* 0x008fe8000ff1e0ff */
[----:B------:R-:W-:Y:S09]  /*8d90*/  UIADD3.X UR5, UPT, UPT, URZ, UR7, URZ, UP0, !UPT ;  /* 0x00000007ff057290 */ /* 0x000ff200087fe4ff */
[----:B------:R3:W-:Y:S01]  /*8da0*/  UTMASTG.3D [UR48], [UR4] ;  /* 0x00000030040073b5 */ /* 0x0007e20008010000 */
[----:B------:R0:W-:Y:S01]  /*8db0*/  UTMACMDFLUSH ;  /* 0x00000000000079b7 */ /* 0x0001e20000000000 */
[----:B---3--:R-:W-:Y:S04]  /*8dc0*/  DEPBAR.LE SB0, 0x1 ;  /* 0x000080400000791a */ /* 0x008fe80000000000 */
.L_x_116:
[----:B------:R-:W-:Y:S05]  /*8dd0*/  BSYNC.RECONVERGENT B0 ;  /* 0x0000000000007941 */ /* 0x000fea0003800200 */
.L_x_115:
[----:B------:R-:W-:Y:S01]  /*8de0*/  BAR.SYNC.DEFER_BLOCKING 0x1, 0x80 ;  /* 0x0042000000007b1d */ /* 0x000fe20000010000 */
[----:B------:R-:W-:Y:S01]  /*8df0*/  ISETP.NE.AND P1, PT, R157, RZ, PT ;  /* 0x000000ff9d00720c */ /* 0x000fe20003f25270 */
[----:B------:R-:W-:Y:S01]  /*8e00*/  UISETP.NE.AND UP0, UPT, UR54, URZ, UPT ;  /* 0x000000ff3600728c */ /* 0x000fe2000bf05270 */
[----:B------:R-:W-:Y:S11]  /*8e10*/  LEA R3, R74, UR44, 0x3 ;  /* 0x0000002c4a037c11 */ /* 0x000ff6000f8e18ff */
[----:B------:R-:W-:Y:S01]  /*8e20*/  @P1 SHF.L.U32 R5, R151, 0x1f, RZ ;  /* 0x0000001f97051819 */ /* 0x000fe200000006ff */
[----:B------:R-:W-:Y:S06]  /*8e30*/  BRA.U !UP0, `(.L_x_117) ;  /* 0x0000000108247547 */ /* 0x000fec000b800000 */
[----:B------:R-:W3:Y:S01]  /*8e40*/  S2R R0, SR_CgaCtaId ;  /* 0x0000000000007919 */ /* 0x000ee20000008800 */
[----:B------:R-:W-:Y:S01]  /*8e50*/  IMAD.U32 R4, RZ, RZ, UR47 ;  /* 0x0000002fff047e24 */ /* 0x000fe2000f8e00ff */
[----:B------:R-:W-:Y:S04]  /*8e60*/  UIADD3 UR4, UPT, UPT, UR47, 0x1, URZ ;  /* 0x000000012f047890 */ /* 0x000fe8000fffe0ff */
[----:B------:R-:W-:Y:S01]  /*8e70*/  @P1 LEA R4, R4, UR44, 0x3 ;  /* 0x0000002c04041c11 */ /* 0x000fe2000f8e18ff */
[----:B------:R-:W-:Y:S04]  /*8e80*/  UISETP.NE.AND UP0, UPT, UR4, 0x4, UPT ;  /* 0x000000040400788c */ /* 0x000fe8000bf05270 */
[----:B------:R-:W-:Y:S01]  /*8e90*/  @P1 VIADD R4, R4, 0x40 ;  /* 0x0000004004041836 */ /* 0x000fe20000000000 */
[----:B------:R-:W-:Y:S04]  /*8ea0*/  USEL UR47, UR4, URZ, UP0 ;  /* 0x000000ff042f7287 */ /* 0x000fe80008000000 */
[----:B---3--:R-:W-:Y:S04]  /*8eb0*/  @P1 PRMT R0, R0, 0x654, R4 ;  /* 0x0000065400001816 */ /* 0x008fe80000000004 */
[----:B------:R3:W-:Y:S04]  /*8ec0*/  @P1 SYNCS.ARRIVE.TRANS64.RED.A1T0 RZ, [R0+URZ], RZ ;  /* 0x000000ff00ff19a7 */ /* 0x0007e800081004ff */
.L_x_117:
[----:B------:R-:W4:Y:S01]  /*8ed0*/  @P1 SYNCS.PHASECHK.TRANS64.TRYWAIT P0, [R3+URZ+0x20], R5 ;  /* 0x00002005030015a7 */ /* 0x000f2200080011ff */
[----:B------:R-:W-:Y:S01]  /*8ee0*/  UISETP.NE.AND UP0, UPT, UR38, URZ, UPT ;  /* 0x000000ff2600728c */ /* 0x000fe2000bf05270 */
[----:B------:R-:W-:Y:S01]  /*8ef0*/  BSSY B1, `(.L_x_118) ;  /* 0x0000021000017945 */ /* 0x000fe20003800000 */
[----:B------:R-:W-:Y:S02]  /*8f00*/  UMOV UR4, 0x80 ;  /* 0x0000008000047882 */ /* 0x000fe40000000000 */
[----:B------:R-:W-:Y:S01]  /*8f10*/  USEL UR39, UR4, 0x40, !UP0 ;  /* 0x0000004004277887 */ /* 0x000fe2000c000000 */
[----:B----4-:R-:W-:Y:S01]  /*8f20*/  @P1 SEL R86, RZ, 0x1, !P0 ;  /* 0x00000001ff561807 */ /* 0x010fe20004000000 */
[----:B------:R-:W-:Y:S10]  /*8f30*/  @!P1 BRA `(.L_x_119) ;  /* 0x0000000000709947 */ /* 0x000ff40003800000 */
[----:B------:R-:W-:Y:S01]  /*8f40*/  ISETP.NE.AND P1, PT, R87, RZ, PT ;  /* 0x000000ff5700720c */ /* 0x000fe20003f25270 */
[----:B------:R-:W-:Y:S01]  /*8f50*/  BSSY B0, `(.L_x_120) ;  /* 0x000000b000007945 */ /* 0x000fe20003800000 */
[----:B------:R-:W-:Y:S11]  /*8f60*/  ISETP.NE.AND P0, PT, R86, RZ, PT ;  /* 0x000000ff5600720c */ /* 0x000ff60003f05270 */
[----:B------:R-:W-:Y:S05]  /*8f70*/  @P1 IMAD R7, R74, 0x4000, R164 ;  /* 0x000040004a071824 */ /* 0x000fea00078e02a4 */
[----:B------:R-:W-:Y:S04]  /*8f80*/  @P1 IADD3 R6, PT, PT, R7, UR44, RZ ;  /* 0x0000002c07061c10 */ /* 0x000fe8000fffe0ff */
[----:B------:R-:W-:Y:S01]  /*8f90*/  @P1 IADD3 R5, PT, PT, R84, R6, RZ ;  /* 0x0000000654051210 */ /* 0x000fe20007ffe0ff */
[--C-:B------:R-:W-:Y:S02]  /*8fa0*/  @P1 IMAD.IADD R4, R75, 0x1, R6.reuse ;  /* 0x000000014b041824 */ /* 0x100fe400078e0206 */
[----:B------:R-:W-:Y:S01]  /*8fb0*/  @P1 IMAD.IADD R6, R85, 0x1, R6 ;  /* 0x0000000155061824 */ /* 0x000fe200078e0206 */
[----:B------:R-:W-:Y:S06]  /*8fc0*/  @P0 BRA `(.L_x_121) ;  /* 0x00000000000c0947 */ /* 0x000fec0003800000 */
[----:B---3--:R-:W-:Y:S04]  /*8fd0*/  SHF.L.U32 R0, R151, 0x1f, RZ ;  /* 0x0000001f97007819 */ /* 0x008fe800000006ff */
[----:B------:R-:W3:Y:S02]  /*8fe0*/  SYNCS.PHASECHK.TRANS64.TRYWAIT P0, [R3+URZ+0x20], R0 ;  /* 0x00002000030075a7 */ /* 0x000ee400080011ff */
[----:B---3--:R-:W-:Y:S05]  /*8ff0*/  @!P0 BRA `(.L_x_122) ;  /* 0x00000048005c8947 */ /* 0x008fea0003800000 */
.L_x_121:
[----:B------:R-:W-:Y:S05]  /*9000*/  BSYNC B0 ;  /* 0x0000000000007941 */ /* 0x000fea0003800000 */
.L_x_120:
[----:B------:R-:W-:Y:S01]  /*9010*/  ISETP.NE.AND P0, PT, R87, RZ, PT ;  /* 0x000000ff5700720c */ /* 0x000fe20003f05270 */
[----:B------:R-:W-:Y:S11]  /*9020*/  VIADD R74, R74, 0x1 ;  /* 0x000000014a4a7836 */ /* 0x000ff60000000000 */
[----:B------:R-:W-:Y:S01]  /*9030*/  @!UPT UIADD3 URZ, UPT, UPT, URZ, URZ, URZ ;  /* 0x000000fffffff290 */ /* 0x000fe2000fffe0ff */
[----:B------:R4:W1:Y:S01]  /*9040*/  @P0 LDS.128 R80, [R6+0x400] ;  /* 0x0004000006500984 */ /* 0x0008620000000c00 */
[--C-:B---3--:R-:W-:Y:S01]  /*9050*/  @P0 IMAD.IADD R0, R84, 0x1, R4.reuse ;  /* 0x0000000154000824 */ /* 0x108fe200078e0204 */
[C---:B------:R-:W-:Y:S02]  /*9060*/  @P0 IADD3 R3, PT, PT, R85.reuse, R5, RZ ;  /* 0x0000000555030210 */ /* 0x040fe40007ffe0ff */
[----:B------:R3:W1:Y:S04]  /*9070*/  @P0 LDS.128 R88, [R5+0x400] ;  /* 0x0004000005580984 */ /* 0x0006680000000c00 */
[----:B------:R1:W1:Y:S04]  /*9080*/  @P0 LDS.128 R76, [R7+UR44+0x400] ;  /* 0x0004002c074c0984 */ /* 0x0002680008000c00 */
[----:B------:R1:W1:Y:S04]  /*9090*/  @P0 LDS.128 R96, [R3+0x400] ;  /* 0x0004000003600984 */ /* 0x0002680000000c00 */
[----:B------:R1:W1:Y:S04]  /*90a0*/  @P0 LDS.128 R104, [R4+0x400] ;  /* 0x0004000004680984 */ /* 0x0002680000000c00 */
[----:B------:R1:W1:Y:S01]  /*90b0*/  @P0 LDS.128 R120, [R0+0x400] ;  /* 0x0004000000780984 */ /* 0x0002620000000c00 */
[C---:B----4-:R-:W-:Y:S01]  /*90c0*/  @P0 IMAD.IADD R6, R85.reuse, 0x1, R4 ;  /* 0x0000000155060824 */ /* 0x050fe200078e0204 */
[----:B---3--:R-:W-:Y:S04]  /*90d0*/  @P0 IADD3 R5, PT, PT, R85, R0, RZ ;  /* 0x0000000055050210 */ /* 0x008fe80007ffe0ff */
[----:B------:R4:W3:Y:S04]  /*90e0*/  @P0 LDS.128 R112, [R6+0x400] ;  /* 0x0004000006700984 */ /* 0x0008e80000000c00 */
[----:B------:R4:W1:Y:S02]  /*90f0*/  @P0 LDS.128 R128, [R5+0x400] ;  /* 0x0004000005800984 */ /* 0x0008640000000c00 */
.L_x_119:
[----:B------:R-:W-:Y:S05]  /*9100*/  BSYNC B1 ;  /* 0x0000000000017941 */ /* 0x000fea0003800000 */
.L_x_118:
[----:B-1----:R-:W-:Y:S05]  /*9110*/  VIADD R16, R69, UR39 ;  /* 0x0000002745107c36 */ /* 0x002fea0008000000 */
[----:B---3--:R-:W-:Y:S04]  /*9120*/  SHF.R.U32.HI R0, RZ, 0x15, R16 ;  /* 0x00000015ff007819 */ /* 0x008fe80000011610 */
[----:B------:R-:W-:Y:S11]  /*9130*/  LOP3.LUT P0, RZ, R0, 0x3, R143, 0x48, !PT ;  /* 0x0000000300ff7812 */ /* 0x000ff6000780488f */
[----:B------:R-:W-:Y:S02]  /*9140*/  @!UPT UIADD3 URZ, UPT, UPT, URZ, URZ, URZ ;  /* 0x000000fffffff290 */ /* 0x000fe4000fffe0ff */
[----:B------:R-:W-:Y:S05]  /*9150*/  @!P0 BRA `(.L_x_123) ;  /* 0x0000000000408947 */ /* 0x000fea0003800000 */
[----:B------:R-:W4:Y:S01]  /*9160*/  LDCU.64 UR8, c[0x4][0x70] ;  /* 0x01000e00ff0877ac */ /* 0x000f220008000a00 */
[----:B------:R-:W-:Y:S01]  /*9170*/  MOV R15, 0x0 ;  /* 0x00000000000f7802 */ /* 0x000fe20000000f00 */
[----:B------:R-:W-:Y:S02]  /*9180*/  HFMA2 R12, -RZ, RZ, 0, 5.9604644775390625e-08 ;  /* 0x00000001ff0c7431 */ /* 0x000fe400000001ff */
[----:B------:R-:W-:Y:S02]  /*9190*/  IMAD.MOV.U32 R8, RZ, RZ, 0x192 ;  /* 0x00000192ff087424 */ /* 0x000fe400078e00ff */
[----:B------:R-:W-:Y:S01]  /*91a0*/  IMAD.MOV.U32 R13, RZ, RZ, RZ ;  /* 0x000000ffff0d7224 */ /* 0x000fe200078e00ff */
[----:B------:R-:W1:Y:S01]  /*91b0*/  LDCU.64 UR6, c[0x4][0x78] ;  /* 0x01000f00ff0677ac */ /* 0x000e620008000a00 */
[----:B------:R-:W3:Y:S01]  /*91c0*/  LDC.64 R14, c[0x4][R15] ;  /* 0x010000000f0e7b82 */ /* 0x000ee20000000a00 */
[----:B------:R-:W5:Y:S01]  /*91d0*/  LDCU.64 UR4, c[0x4][0x10] ;  /* 0x01000200ff0477ac */ /* 0x000f620008000a00 */
[----:B----4-:R-:W-:Y:S01]  /*91e0*/  MOV R5, UR9 ;  /* 0x0000000900057c02 */ /* 0x010fe20008000f00 */
[----:B------:R-:W-:Y:S01]  /*91f0*/  IMAD.U32 R4, RZ, RZ, UR8 ;  /* 0x00000008ff047e24 */ /* 0x000fe2000f8e00ff */
[----:B-1----:R-:W-:Y:S01]  /*9200*/  MOV R7, UR7 ;  /* 0x0000000700077c02 */ /* 0x002fe20008000f00 */
[----:B------:R-:W-:Y:S01]  /*9210*/  IMAD.U32 R6, RZ, RZ, UR6 ;  /* 0x00000006ff067e24 */ /* 0x000fe2000f8e00ff */
[----:B-----5:R-:W-:Y:S01]  /*9220*/  MOV R11, UR5 ;  /* 0x00000005000b7c02 */ /* 0x020fe20008000f00 */
[----:B------:R-:W-:Y:S02]  /*9230*/  IMAD.U32 R10, RZ, RZ, UR4 ;  /* 0x00000004ff0a7e24 */ /* 0x000fe4000f8e00ff */
[----:B------:R-:W-:Y:S07]  /*9240*/  LEPC R20, `(.L_x_123) ;  /* 0x000000001014794e */ /* 0x000fee0000000000 */
[----:B--23--:R-:W-:Y:S05]  /*9250*/  CALL.ABS.NOINC R14 ;  /* 0x000000000e007343 */ /* 0x00cfea0003c00000 */
.L_x_123:
[----:B------:R-:W-:Y:S01]  /*9260*/  SHF.L.U32 R70, R76, 0x10, RZ ;  /* 0x000000104c467819 */ /* 0x000fe200000006ff */
[----:B------:R-:W-:Y:S05]  /*9270*/  WARPSYNC.ALL ;  /* 0x0000000000007948 */ /* 0x000fea0003800000 */
[----:B------:R-:W-:Y:S01]  /*9280*/  R2UR UR4, R16 ;  /* 0x00000000100472ca */ /* 0x000fe200000e0000 */
[----:B------:R-:W1:Y:S01]  /*9290*/  S2R R165, SR_CgaCtaId ;  /* 0x0000000000a57919 */ /* 0x000e620000008800 */
[----:B------:R-:W-:Y:S01]  /*92a0*/  LOP3.LUT R72, R79, 0xffff0000, RZ, 0xc0, !PT ;  /* 0xffff00004f487812 */ /* 0x000fe200078ec0ff */
[----:B------:R-:W-:Y:S01]  /*92b0*/  BSSY.RECONVERGENT B0, `(.L_x_124) ;  /* 0x0000102000007945 */ /* 0x000fe20003800200 */
[----:B------:R-:W-:Y:S02]  /*92c0*/  ISETP.NE.AND P6, PT, R157, RZ, PT ;  /* 0x000000ff9d00720c */ /* 0x000fe40003fc5270 */
[----:B------:R-:W-:Y:S07]  /*92d0*/  ISETP.NE.AND P0, PT, R154, RZ, PT ;  /* 0x000000ff9a00720c */ /* 0x000fee0003f05270 */
[----:B----4-:R-:W3:Y:S02]  /*92e0*/  LDTM.x64 R4, tmem[UR4] ;  /* 0x00000004000479ee */ /* 0x010ee40008340000 */
[----:B---3--:R-:W-:Y:S01]  /*92f0*/  FMUL R0, R68, R4 ;  /* 0x0000000444007220 */ /* 0x008fe20000400000 */
[----:B------:R-:W-:Y:S01]  /*9300*/  LOP3.LUT R4, R76, 0xffff0000, RZ, 0xc0, !PT ;  /* 0xffff00004c047812 */ /* 0x000fe200078ec0ff */
[C---:B------:R-:W-:Y:S01]  /*9310*/  FMUL R3, R68.reuse, R5 ;  /* 0x0000000544037220 */ /* 0x040fe20000400000 */
[----:B------:R-:W-:Y:S01]  /*9320*/  SHF.L.U32 R5, R77, 0x10, RZ ;  /* 0x000000104d057819 */ /* 0x000fe200000006ff */
[----:B------:R-:W-:Y:S01]  /*9330*/  FMUL R6, R68, R6 ;  /* 0x0000000644067220 */ /* 0x000fe20000400000 */
[----:B------:R-:W-:Y:S01]  /*9340*/  FFMA R0, R71, R70, R0 ;  /* 0x0000004647007223 */ /* 0x000fe20000000000 */
[----:B------:R-:W-:Y:S01]  /*9350*/  LOP3.LUT R70, R77, 0xffff0000, RZ, 0xc0, !PT ;  /* 0xffff00004d467812 */ /* 0x000fe200078ec0ff */
[C---:B------:R-:W-:Y:S01]  /*9360*/  FFMA R3, R71.reuse, R4, R3 ;  /* 0x0000000447037223 */ /* 0x040fe20000000003 */
[----:B------:R-:W-:Y:S01]  /*9370*/  FFMA R6, R71, R5, R6 ;  /* 0x0000000547067223 */ /* 0x000fe20000000006 */
[----:B------:R-:W-:Y:S01]  /*9380*/  SHF.L.U32 R5, R78, 0x10, RZ ;  /* 0x000000104e057819 */ /* 0x000fe200000006ff */
[C---:B------:R-:W-:Y:S01]  /*9390*/  FMUL R7, R68.reuse, R7 ;  /* 0x0000000744077220 */ /* 0x040fe20000400000 */
[C---:B------:R-:W-:Y:S01]  /*93a0*/  FMUL R4, R68.reuse, R8 ;  /* 0x0000000844047220 */ /* 0x040fe20000400000 */
[----:B------:R-:W-:Y:S01]  /*93b0*/  F2FP.BF16.F32.PACK_AB R92, R3, R0 ;  /* 0x00000000035c723e */ /* 0x000fe200000010ff */
[----:B------:R-:W-:Y:S01]  /*93c0*/  FMUL R0, R68, R9 ;  /* 0x0000000944007220 */ /* 0x000fe20000400000 */
[----:B------:R-:W-:Y:S01]  /*93d0*/  LOP3.LUT R8, R78, 0xffff0000, RZ, 0xc0, !PT ;  /* 0xffff00004e087812 */ /* 0x000fe200078ec0ff */
[----:B------:R-:W-:Y:S01]  /*93e0*/  FFMA R7, R71, R70, R7 ;  /* 0x0000004647077223 */ /* 0x000fe20000000007 */
[----:B------:R-:W-:Y:S01]  /*93f0*/  SHF.L.U32 R70, R79, 0x10, RZ ;  /* 0x000000104f467819 */ /* 0x000fe200000006ff */
[----:B------:R-:W-:Y:S01]  /*9400*/  FFMA R4, R71, R5, R4 ;  /* 0x0000000547047223 */ /* 0x000fe20000000004 */
[----:B------:R-:W-:Y:S01]  /*9410*/  LOP3.LUT R9, R80, 0xffff0000, RZ, 0xc0, !PT ;  /* 0xffff000050097812 */ /* 0x000fe200078ec0ff */
[C---:B------:R-:W-:Y:S01]  /*9420*/  FMUL R3, R68.reuse, R10 ;  /* 0x0000000a44037220 */ /* 0x040fe20000400000 */
[----:B------:R-:W-:Y:S01]  /*9430*/  F2FP.BF16.F32.PACK_AB R93, R7, R6 ;  /* 0x00000006075d723e */ /* 0x000fe200000010ff */
[----:B------:R-:W-:Y:S01]  /*9440*/  FMUL R5, R68, R11 ;  /* 0x0000000b44057220 */ /* 0x000fe20000400000 */
[----:B------:R-:W-:Y:S01]  /*9450*/  LOP3.LUT R10, R83, 0xffff0000, RZ, 0xc0, !PT ;  /* 0xffff0000530a7812 */ /* 0x000fe200078ec0ff */
[C---:B------:R-:W-:Y:S01]  /*9460*/  FFMA R0, R71.reuse, R8, R0 ;  /* 0x0000000847007223 */ /* 0x040fe20000000000 */
[----:B------:R-:W-:Y:S01]  /*9470*/  SHF.L.U32 R8, R80, 0x10, RZ ;  /* 0x0000001050087819 */ /* 0x000fe200000006ff */
[----:B------:R-:W-:Y:S01]  /*9480*/  FFMA R3, R71, R70, R3 ;  /* 0x0000004647037223 */ /* 0x000fe20000000003 */
[----:B------:R-:W-:Y:S01]  /*9490*/  SHF.L.U32 R70, R89, 0x10, RZ ;  /* 0x0000001059467819 */ /* 0x000fe200000006ff */
[----:B------:R-:W-:Y:S01]  /*94a0*/  FFMA R5, R71, R72, R5 ;  /* 0x0000004847057223 */ /* 0x000fe20000000005 */
[----:B------:R-:W-:Y:S01]  /*94b0*/  F2FP.BF16.F32.PACK_AB R94, R0, R4 ;  /* 0x00000004005e723e */ /* 0x000fe200000010ff */
[C---:B------:R-:W-:Y:S01]  /*94c0*/  FMUL R6, R68.reuse, R12 ;  /* 0x0000000c44067220 */ /* 0x040fe20000400000 */
[C---:B------:R-:W-:Y:S01]  /*94d0*/  FMUL R7, R68.reuse, R13 ;  /* 0x0000000d44077220 */ /* 0x040fe20000400000 */
[----:B------:R-:W-:Y:S01]  /*94e0*/  FMUL R0, R68, R14 ;  /* 0x0000000e44007220 */ /* 0x000fe20000400000 */
[----:B------:R-:W-:Y:S01]  /*94f0*/  F2FP.BF16.F32.PACK_AB R95, R5, R3 ;  /* 0x00000003055f723e */ /* 0x000fe200000010ff */
[----:B------:R-:W-:Y:S01]  /*9500*/  FFMA R6, R71, R8, R6 ;  /* 0x0000000847067223 */ /* 0x000fe20000000006 */
[----:B------:R-:W-:Y:S01]  /*9510*/  SHF.L.U32 R5, R81, 0x10, RZ ;  /* 0x0000001051057819 */ /* 0x000fe200000006ff */
[----:B------:R-:W-:Y:S01]  /*9520*/  FFMA R7, R71, R9, R7 ;  /* 0x0000000947077223 */ /* 0x000fe20000000007 */
[----:B------:R-:W-:Y:S01]  /*9530*/  LOP3.LUT R8, R81, 0xffff0000, RZ, 0xc0, !PT ;  /* 0xffff000051087812 */ /* 0x000fe200078ec0ff */
[----:B------:R-:W-:Y:S01]  /*9540*/  STS.128 [R164+UR44+0x4400], R92 ;  /* 0x0044005ca4007988 */ /* 0x000fe20008000c2c */
[----:B------:R-:W-:Y:S01]  /*9550*/  SHF.L.U32 R9, R82, 0x10, RZ ;  /* 0x0000001052097819 */ /* 0x000fe200000006ff */
[C---:B------:R-:W-:Y:S01]  /*9560*/  FMUL R3, R68.reuse, R15 ;  /* 0x0000000f44037220 */ /* 0x040fe20000400000 */
[----:B------:R-:W-:Y:S01]  /*9570*/  F2FP.BF16.F32.PACK_AB R100, R7, R6 ;  /* 0x000000060764723e */ /* 0x000fe200000010ff */
[----:B------:R-:W-:Y:S01]  /*9580*/  FMUL R4, R68, R16 ;  /* 0x0000001044047220 */ /* 0x000fe20000400000 */
[C---:B------:R-:W-:Y:S01]  /*9590*/  FFMA R0, R71.reuse, R5, R0 ;  /* 0x0000000547007223 */ /* 0x040fe20000000000 */
[C---:B------:R-:W-:Y:S01]  /*95a0*/  FFMA R3, R71.reuse, R8, R3 ;  /* 0x0000000847037223 */ /* 0x040fe20000000003 */
[----:B------:R-:W-:Y:S01]  /*95b0*/  LOP3.LUT R8, R82, 0xffff0000, RZ, 0xc0, !PT ;  /* 0xffff000052087812 */ /* 0x000fe200078ec0ff */
[----:B------:R-:W-:Y:S01]  /*95c0*/  FFMA R4, R71, R9, R4 ;  /* 0x0000000947047223 */ /* 0x000fe20000000004 */
[----:B------:R-:W-:Y:S01]  /*95d0*/  SHF.L.U32 R9, R83, 0x10, RZ ;  /* 0x0000001053097819 */ /* 0x000fe200000006ff */
[C---:B------:R-:W-:Y:S01]  /*95e0*/  FMUL R5, R68.reuse, R17 ;  /* 0x0000001144057220 */ /* 0x040fe20000400000 */
[----:B------:R-:W-:Y:S01]  /*95f0*/  F2FP.BF16.F32.PACK_AB R101, R3, R0 ;  /* 0x000000000365723e */ /* 0x000fe200000010ff */
[C---:B------:R-:W-:Y:S01]  /*9600*/  FMUL R6, R68.reuse, R18 ;  /* 0x0000001244067220 */ /* 0x040fe20000400000 */
[----:B------:R-:W-:Y:S01]  /*9610*/  FMUL R7, R68, R19 ;  /* 0x0000001344077220 */ /* 0x000fe20000400000 */
[C---:B------:R-:W-:Y:S01]  /*9620*/  FFMA R5, R71.reuse, R8, R5 ;  /* 0x0000000847057223 */ /* 0x040fe20000000005 */
[C---:B------:R-:W-:Y:S01]  /*9630*/  SHF.L.U32 R8, R88.reuse, 0x10, RZ ;  /* 0x0000001058087819 */ /* 0x040fe200000006ff */
[----:B------:R-:W-:Y:S01]  /*9640*/  FFMA R6, R71, R9, R6 ;  /* 0x0000000947067223 */ /* 0x000fe20000000006 */
[----:B------:R-:W-:Y:S01]  /*9650*/  LOP3.LUT R9, R88, 0xffff0000, RZ, 0xc0, !PT ;  /* 0xffff000058097812 */ /* 0x000fe200078ec0ff */
[C---:B------:R-:W-:Y:S01]  /*9660*/  FMUL R0, R68.reuse, R20 ;  /* 0x0000001444007220 */ /* 0x040fe20000400000 */
[----:B------:R-:W-:Y:S01]  /*9670*/  F2FP.BF16.F32.PACK_AB R102, R5, R4 ;  /* 0x000000040566723e */ /* 0x000fe200000010ff */
[C---:B------:R-:W-:Y:S01]  /*9680*/  FMUL R3, R68.reuse, R21 ;  /* 0x0000001544037220 */ /* 0x040fe20000400000 */
[C---:B------:R-:W-:Y:S01]  /*9690*/  FFMA R7, R71.reuse, R10, R7 ;  /* 0x0000000a47077223 */ /* 0x040fe20000000007 */
[C---:B------:R-:W-:Y:S01]  /*96a0*/  FFMA R0, R71.reuse, R8, R0 ;  /* 0x0000000847007223 */ /* 0x040fe20000000000 */
[C---:B------:R-:W-:Y:S01]  /*96b0*/  FMUL R20, R68.reuse, R38 ;  /* 0x0000002644147220 */ /* 0x040fe20000400000 */
[----:B------:R-:W-:Y:S01]  /*96c0*/  FFMA R3, R71, R9, R3 ;  /* 0x0000000947037223 */ /* 0x000fe20000000003 */
[C---:B------:R-:W-:Y:S01]  /*96d0*/  FMUL R38, R68.reuse, R56 ;  /* 0x0000003844267220 */ /* 0x040fe20000400000 */
[----:B------:R-:W-:Y:S01]  /*96e0*/  F2FP.BF16.F32.PACK_AB R103, R7, R6 ;  /* 0x000000060767723e */ /* 0x000fe200000010ff */
[C---:B------:R-:W-:Y:S01]  /*96f0*/  FMUL R4, R68.reuse, R22 ;  /* 0x0000001644047220 */ /* 0x040fe20000400000 */
[C---:B------:R-:W-:Y:S01]  /*9700*/  FMUL R5, R68.reuse, R23 ;  /* 0x0000001744057220 */ /* 0x040fe20000400000 */
[----:B------:R-:W-:Y:S01]  /*9710*/  F2FP.BF16.F32.PACK_AB R56, R3, R0 ;  /* 0x000000000338723e */ /* 0x000fe200000010ff */
[----:B------:R-:W-:Y:S01]  /*9720*/  FMUL R14, R68, R32 ;  /* 0x00000020440e7220 */ /* 0x000fe20000400000 */
[----:B------:R-:W-:Y:S01]  /*9730*/  LOP3.LUT R0, R89, 0xffff0000, RZ, 0xc0, !PT ;  /* 0xffff000059007812 */ /* 0x000fe200078ec0ff */
[----:B------:R-:W-:Y:S01]  /*9740*/  STS.128 [R163+0x4400], R100 ;  /* 0x00440064a3007388 */ /* 0x000fe20000000c00 */
[----:B------:R-:W-:Y:S01]  /*9750*/  SHF.L.U32 R3, R90, 0x10, RZ ;  /* 0x000000105a037819 */ /* 0x000fe200000006ff */
[C---:B------:R-:W-:Y:S01]  /*9760*/  FMUL R15, R68.reuse, R33 ;  /* 0x00000021440f7220 */ /* 0x040fe20000400000 */
[----:B------:R-:W-:Y:S01]  /*9770*/  FMUL R32, R68, R50 ;  /* 0x0000003244207220 */ /* 0x000fe20000400000 */
[----:B------:R-:W-:Y:S01]  /*9780*/  LOP3.LUT R50, R90, 0xffff0000, RZ, 0xc0, !PT ;  /* 0xffff00005a327812 */ /* 0x000fe200078ec0ff */
[C---:B------:R-:W-:Y:S01]  /*9790*/  FMUL R6, R68.reuse, R24 ;  /* 0x0000001844067220 */ /* 0x040fe20000400000 */
[C---:B------:R-:W-:Y:S01]  /*97a0*/  FMUL R16, R68.reuse, R34 ;  /* 0x0000002244107220 */ /* 0x040fe20000400000 */
[C---:B------:R-:W-:Y:S01]  /*97b0*/  FMUL R33, R68.reuse, R51 ;  /* 0x0000003344217220 */ /* 0x040fe20000400000 */
[----:B------:R-:W-:Y:S01]  /*97c0*/  SHF.L.U32 R51, R91, 0x10, RZ ;  /* 0x000000105b337819 */ /* 0x000fe200000006ff */
[----:B------:R-:W-:Y:S01]  /*97d0*/  FFMA R4, R71, R70, R4 ;  /* 0x0000004647047223 */ /* 0x000fe20000000004 */
[C---:B------:R-:W-:Y:S01]  /*97e0*/  FMUL R7, R68.reuse, R25 ;  /* 0x0000001944077220 */ /* 0x040fe20000400000 */
[----:B------:R-:W-:Y:S01]  /*97f0*/  FMUL R34, R68, R52 ;  /* 0x0000003444227220 */ /* 0x000fe20000400000 */
[----:B------:R-:W-:Y:S01]  /*9800*/  LOP3.LUT R52, R91, 0xffff0000, RZ, 0xc0, !PT ;  /* 0xffff00005b347812 */ /* 0x000fe200078ec0ff */
[C---:B------:R-:W-:Y:S01]  /*9810*/  FFMA R5, R71.reuse, R0, R5 ;  /* 0x0000000047057223 */ /* 0x040fe20000000005 */
[----:B------:R-:W-:Y:S01]  /*9820*/  SHF.L.U32 R0, R96, 0x10, RZ ;  /* 0x0000001060007819 */ /* 0x000fe200000006ff */
[C---:B------:R-:W-:Y:S01]  /*9830*/  FMUL R8, R68.reuse, R26 ;  /* 0x0000001a44087220 */ /* 0x040fe20000400000 */
[----:B------:R-:W-:Y:S01]  /*9840*/  FMUL R9, R68, R27 ;  /* 0x0000001b44097220 */ /* 0x000fe20000400000 */
[C---:B------:R-:W-:Y:S01]  /*9850*/  FFMA R6, R71.reuse, R3, R6 ;  /* 0x0000000347067223 */ /* 0x040fe20000000006 */
[----:B------:R-:W-:Y:S01]  /*9860*/  LOP3.LUT R3, R96, 0xffff0000, RZ, 0xc0, !PT ;  /* 0xffff000060037812 */ /* 0x000fe200078ec0ff */
[C---:B------:R-:W-:Y:S01]  /*9870*/  FMUL R10, R68.reuse, R28 ;  /* 0x0000001c440a7220 */ /* 0x040fe20000400000 */
[----:B------:R-:W-:Y:S01]  /*9880*/  FFMA R7, R71, R50, R7 ;  /* 0x0000003247077223 */ /* 0x000fe20000000007 */
[C---:B------:R-:W-:Y:S01]  /*9890*/  FMUL R21, R68.reuse, R39 ;  /* 0x0000002744157220 */ /* 0x040fe20000400000 */
[C---:B------:R-:W-:Y:S01]  /*98a0*/  FMUL R39, R68.reuse, R57 ;  /* 0x0000003944277220 */ /* 0x040fe20000400000 */
[----:B------:R-:W-:Y:S01]  /*98b0*/  F2FP.BF16.F32.PACK_AB R57, R5, R4 ;  /* 0x000000040539723e */ /* 0x000fe200000010ff */
[----:B------:R-:W-:Y:S01]  /*98c0*/  FFMA R8, R71, R51, R8 ;  /* 0x0000003347087223 */ /* 0x000fe20000000008 */
[----:B------:R-:W-:Y:S01]  /*98d0*/  SHF.L.U32 R4, R97, 0x10, RZ ;  /* 0x0000001061047819 */ /* 0x000fe200000006ff */
[C---:B------:R-:W-:Y:S01]  /*98e0*/  FMUL R11, R68.reuse, R29 ;  /* 0x0000001d440b7220 */ /* 0x040fe20000400000 */
[----:B------:R-:W-:Y:S01]  /*98f0*/  SHF.L.U32 R5, R107, 0x10, RZ ;  /* 0x000000106b057819 */ /* 0x000fe200000006ff */
[C---:B------:R-:W-:Y:S01]  /*9900*/  FFMA R9, R71.reuse, R52, R9 ;  /* 0x0000003447097223 */ /* 0x040fe20000000009 */
[----:B------:R-:W-:Y:S01]  /*9910*/  FFMA R10, R71, R0, R10 ;  /* 0x00000000470a7223 */ /* 0x000fe2000000000a */
[----:B------:R-:W-:Y:S01]  /*9920*/  LOP3.LUT R0, R97, 0xffff0000, RZ, 0xc0, !PT ;  /* 0xffff000061007812 */ /* 0x000fe200078ec0ff */
[----:B------:R-:W-:Y:S01]  /*9930*/  FMUL R12, R68, R30 ;  /* 0x0000001e440c7220 */ /* 0x000fe20000400000 */
[C---:B------:R-:W-:Y:S01]  /*9940*/  FFMA R11, R71.reuse, R3, R11 ;  /* 0x00000003470b7223 */ /* 0x040fe2000000000b */
[----:B------:R-:W-:Y:S01]  /*9950*/  SHF.L.U32 R3, R98, 0x10, RZ ;  /* 0x0000001062037819 */ /* 0x000fe200000006ff */
[C---:B------:R-:W-:Y:S01]  /*9960*/  FMUL R13, R68.reuse, R31 ;  /* 0x0000001f440d7220 */ /* 0x040fe20000400000 */
[----:B------:R-:W-:Y:S01]  /*9970*/  FFMA R12, R71, R4, R12 ;  /* 0x00000004470c7223 */ /* 0x000fe2000000000c */
[----:B------:R-:W-:Y:S01]  /*9980*/  SHF.L.U32 R4, R99, 0x10, RZ ;  /* 0x0000001063047819 */ /* 0x000fe200000006ff */
[----:B------:R-:W-:Y:S01]  /*9990*/  FMUL R17, R68, R35 ;  /* 0x0000002344117220 */ /* 0x000fe20000400000 */
[C---:B------:R-:W-:Y:S01]  /*99a0*/  FFMA R13, R71.reuse, R0, R13 ;  /* 0x00000000470d7223 */ /* 0x040fe2000000000d */
[----:B------:R-:W-:Y:S01]  /*99b0*/  LOP3.LUT R0, R98, 0xffff0000, RZ, 0xc0, !PT ;  /* 0xffff000062007812 */ /* 0x000fe200078ec0ff */
[----:B------:R-:W-:Y:S01]  /*99c0*/  FFMA R14, R71, R3, R14 ;  /* 0x00000003470e7223 */ /* 0x000fe2000000000e */
[----:B------:R-:W-:Y:S01]  /*99d0*/  LOP3.LUT R3, R99, 0xffff0000, RZ, 0xc0, !PT ;  /* 0xffff000063037812 */ /* 0x000fe200078ec0ff */
[C---:B------:R-:W-:Y:S01]  /*99e0*/  FMUL R18, R68.reuse, R36 ;  /* 0x0000002444127220 */ /* 0x040fe20000400000 */
        /* <DEDUP_REMOVED lines=9> */
[C---:B------:R-:W-:Y:S01]  /*9a80*/  FMUL R22, R68.reuse, R40 ;  /* 0x0000002844167220 */ /* 0x040fe20000400000 */
[----:B------:R-:W-:Y:S01]  /*9a90*/  FMUL R23, R68, R41 ;  /* 0x0000002944177220 */ /* 0x000fe20000400000 */
[----:B------:R-:W-:Y:S01]  /*9aa0*/  FFMA R19, R71, R3, R19 ;  /* 0x0000000347137223 */ /* 0x000fe20000000013 */
[----:B------:R-:W-:Y:S01]  /*9ab0*/  SHF.L.U32 R3, R106, 0x10, RZ ;  /* 0x000000106a037819 */ /* 0x000fe200000006ff */
[C---:B------:R-:W-:Y:S01]  /*9ac0*/  FMUL R40, R68.reuse, R58 ;  /* 0x0000003a44287220 */ /* 0x040fe20000400000 */
[----:B------:R-:W-:Y:S01]  /*9ad0*/  F2FP.BF16.F32.PACK_AB R58, R7, R6 ;  /* 0x00000006073a723e */ /* 0x000fe200000010ff */
[----:B------:R-:W-:Y:S01]  /*9ae0*/  FMUL R41, R68, R59 ;  /* 0x0000003b44297220 */ /* 0x000fe20000400000 */
[----:B------:R-:W-:Y:S01]  /*9af0*/  F2FP.BF16.F32.PACK_AB R59, R9, R8 ;  /* 0x00000008093b723e */ /* 0x000fe200000010ff */
[C---:B------:R-:W-:Y:S01]  /*9b00*/  FFMA R20, R71.reuse, R4, R20 ;  /* 0x0000000447147223 */ /* 0x040fe20000000014 */
[----:B------:R-:W-:Y:S01]  /*9b10*/  LOP3.LUT R4, R106, 0xffff0000, RZ, 0xc0, !PT ;  /* 0xffff00006a047812 */ /* 0x000fe200078ec0ff */
[----:B------:R-:W-:Y:S01]  /*9b20*/  FFMA R21, R71, R0, R21 ;  /* 0x0000000047157223 */ /* 0x000fe20000000015 */
[----:B------:R-:W-:Y:S01]  /*9b30*/  LOP3.LUT R6, R107, 0xffff0000, RZ, 0xc0, !PT ;  /* 0xffff00006b067812 */ /* 0x000fe200078ec0ff */
[----:B------:R-:W-:Y:S01]  /*9b40*/  FMUL R24, R68, R42 ;  /* 0x0000002a44187220 */ /* 0x000fe20000400000 */
[----:B------:R-:W-:Y:S01]  /*9b50*/  SHF.L.U32 R0, R112, 0x10, RZ ;  /* 0x0000001070007819 */ /* 0x000fe200000006ff */
[----:B------:R-:W-:Y:S01]  /*9b60*/  FMUL R25, R68, R43 ;  /* 0x0000002b44197220 */ /* 0x000fe20000400000 */
[----:B------:R-:W-:Y:S01]  /*9b70*/  F2FP.BF16.F32.PACK_AB R8, R11, R10 ;  /* 0x0000000a0b08723e */ /* 0x000fe200000010ff */
[----:B------:R-:W-:Y:S01]  /*9b80*/  FFMA R22, R71, R3, R22 ;  /* 0x0000000347167223 */ /* 0x000fe20000000016 */
[----:B------:R-:W-:Y:S01]  /*9b90*/  LOP3.LUT R3, R112, 0xffff0000, RZ, 0xc0, !PT ;  /* 0xffff000070037812 */ /* 0x000fe200078ec0ff */
[C---:B------:R-:W-:Y:S01]  /*9ba0*/  FMUL R26, R68.reuse, R44 ;  /* 0x0000002c441a7220 */ /* 0x040fe20000400000 */
[----:B------:R-:W-:Y:S01]  /*9bb0*/  F2FP.BF16.F32.PACK_AB R9, R13, R12 ;  /* 0x0000000c0d09723e */ /* 0x000fe200000010ff */
[----:B------:R-:W-:Y:S01]  /*9bc0*/  STS.128 [R162+0x4400], R56 ;  /* 0x00440038a2007388 */ /* 0x000fe20000000c00 */
[----:B------:R-:W-:Y:S01]  /*9bd0*/  F2FP.BF16.F32.PACK_AB R10, R15, R14 ;  /* 0x0000000e0f0a723e */ /* 0x000fe200000010ff */
[----:B------:R-:W-:Y:S01]  /*9be0*/  FFMA R23, R71, R4, R23 ;  /* 0x0000000447177223 */ /* 0x000fe20000000017 */
[----:B------:R-:W-:Y:S01]  /*9bf0*/  F2FP.BF16.F32.PACK_AB R11, R17, R16 ;  /* 0x00000010110b723e */ /* 0x000fe200000010ff */
[----:B------:R-:W-:Y:S01]  /*9c00*/  FFMA R24, R71, R5, R24 ;  /* 0x0000000547187223 */ /* 0x000fe20000000018 */
[----:B------:R-:W-:Y:S01]  /*9c10*/  SHF.L.U32 R4, R113, 0x10, RZ ;  /* 0x0000001071047819 */ /* 0x000fe200000006ff */
[C---:B------:R-:W-:Y:S01]  /*9c20*/  FMUL R27, R68.reuse, R45 ;  /* 0x0000002d441b7220 */ /* 0x040fe20000400000 */
[----:B------:R-:W-:Y:S01]  /*9c30*/  F2FP.BF16.F32.PACK_AB R12, R19, R18 ;  /* 0x00000012130c723e */ /* 0x000fe200000010ff */
[----:B------:R-:W-:Y:S01]  /*9c40*/  FFMA R25, R71, R6, R25 ;  /* 0x0000000647197223 */ /* 0x000fe20000000019 */
[----:B------:R-:W-:Y:S01]  /*9c50*/  F2FP.BF16.F32.PACK_AB R13, R21, R20 ;  /* 0x00000014150d723e */ /* 0x000fe200000010ff */
[----:B------:R-:W-:Y:S01]  /*9c60*/  FFMA R26, R71, R0, R26 ;  /* 0x00000000471a7223 */ /* 0x000fe2000000001a */
[----:B------:R-:W-:Y:S01]  /*9c70*/  LOP3.LUT R0, R113, 0xffff0000, RZ, 0xc0, !PT ;  /* 0xffff000071007812 */ /* 0x000fe200078ec0ff */
[----:B------:R-:W-:Y:S01]  /*9c80*/  FMUL R28, R68, R46 ;  /* 0x0000002e441c7220 */ /* 0x000fe20000400000 */
[----:B------:R-:W-:Y:S01]  /*9c90*/  F2FP.BF16.F32.PACK_AB R14, R23, R22 ;  /* 0x00000016170e723e */ /* 0x000fe200000010ff */
[----:B------:R-:W-:Y:S01]  /*9ca0*/  FFMA R27, R71, R3, R27 ;  /* 0x00000003471b7223 */ /* 0x000fe2000000001b */
[----:B------:R-:W-:Y:S01]  /*9cb0*/  SHF.L.U32 R3, R114, 0x10, RZ ;  /* 0x0000001072037819 */ /* 0x000fe200000006ff */
[C---:B------:R-:W-:Y:S01]  /*9cc0*/  FMUL R29, R68.reuse, R47 ;  /* 0x0000002f441d7220 */ /* 0x040fe20000400000 */
[----:B------:R-:W-:Y:S01]  /*9cd0*/  F2FP.BF16.F32.PACK_AB R15, R25, R24 ;  /* 0x00000018190f723e */ /* 0x000fe200000010ff */
[----:B------:R-:W-:Y:S01]  /*9ce0*/  FMUL R30, R68, R48 ;  /* 0x00000030441e7220 */ /* 0x000fe20000400000 */
[C---:B------:R-:W-:Y:S01]  /*9cf0*/  SHF.L.U32 R5, R131.reuse, 0x10, RZ ;  /* 0x0000001083057819 */ /* 0x040fe200000006ff */
[----:B------:R3:W-:Y:S01]  /*9d00*/  STS.128 [R161+0x4400], R8 ;  /* 0x00440008a1007388 */ /* 0x0007e20000000c00 */
[----:B------:R-:W-:Y:S01]  /*9d10*/  LOP3.LUT R6, R131, 0xffff0000, RZ, 0xc0, !PT ;  /* 0xffff000083067812 */ /* 0x000fe200078ec0ff */
[C---:B------:R-:W-:Y:S01]  /*9d20*/  FFMA R28, R71.reuse, R4, R28 ;  /* 0x00000004471c7223 */ /* 0x040fe2000000001c */
[----:B------:R-:W-:Y:S01]  /*9d30*/  LOP3.LUT R4, R114, 0xffff0000, RZ, 0xc0, !PT ;  /* 0xffff000072047812 */ /* 0x000fe200078ec0ff */
[----:B------:R-:W-:Y:S01]  /*9d40*/  FFMA R29, R71, R0, R29 ;  /* 0x00000000471d7223 */ /* 0x000fe2000000001d */
[----:B------:R-:W-:Y:S01]  /*9d50*/  SHF.L.U32 R0, R115, 0x10, RZ ;  /* 0x0000001073007819 */ /* 0x000fe200000006ff */
[----:B------:R-:W-:Y:S01]  /*9d60*/  FMUL R31, R68, R49 ;  /* 0x00000031441f7220 */ /* 0x000fe20000400000 */
[----:B------:R-:W-:Y:S01]  /*9d70*/  FFMA R30, R71, R3, R30 ;  /* 0x00000003471e7223 */ /* 0x000fe2000000001e */
[----:B------:R-:W-:Y:S01]  /*9d80*/  LOP3.LUT R3, R115, 0xffff0000, RZ, 0xc0, !PT ;  /* 0xffff000073037812 */ /* 0x000fe200078ec0ff */
[----:B------:R4:W-:Y:S01]  /*9d90*/  STS.128 [R149+0x4400], R12 ;  /* 0x0044000c95007388 */ /* 0x0009e20000000c00 */
[C---:B------:R-:W-:Y:S01]  /*9da0*/  FFMA R31, R71.reuse, R4, R31 ;  /* 0x00000004471f7223 */ /* 0x040fe2000000001f */
[C---:B------:R-:W-:Y:S01]  /*9db0*/  LOP3.LUT R4, R120.reuse, 0xffff0000, RZ, 0xc0, !PT ;  /* 0xffff000078047812 */ /* 0x040fe200078ec0ff */
[C---:B------:R-:W-:Y:S01]  /*9dc0*/  FFMA R32, R71.reuse, R0, R32 ;  /* 0x0000000047207223 */ /* 0x040fe20000000020 */
[----:B------:R-:W-:Y:S01]  /*9dd0*/  SHF.L.U32 R0, R120, 0x10, RZ ;  /* 0x0000001078007819 */ /* 0x000fe200000006ff */
[----:B------:R-:W-:Y:S01]  /*9de0*/  FFMA R33, R71, R3, R33 ;  /* 0x0000000347217223 */ /* 0x000fe20000000021 */
[----:B------:R-:W-:Y:S01]  /*9df0*/  SHF.L.U32 R3, R121, 0x10, RZ ;  /* 0x0000001079037819 */ /* 0x000fe200000006ff */
[C---:B------:R-:W-:Y:S01]  /*9e00*/  FMUL R35, R68.reuse, R53 ;  /* 0x0000003544237220 */ /* 0x040fe20000400000 */
[----:B------:R-:W-:Y:S01]  /*9e10*/  FMUL R36, R68, R54 ;  /* 0x0000003644247220 */ /* 0x000fe20000400000 */
[----:B------:R-:W-:Y:S01]  /*9e20*/  FFMA R34, R71, R0, R34 ;  /* 0x0000000047227223 */ /* 0x000fe20000000022 */
[----:B------:R-:W-:Y:S01]  /*9e30*/  LOP3.LUT R0, R121, 0xffff0000, RZ, 0xc0, !PT ;  /* 0xffff000079007812 */ /* 0x000fe200078ec0ff */
[----:B------:R-:W-:Y:S01]  /*9e40*/  FFMA R35, R71, R4, R35 ;  /* 0x0000000447237223 */ /* 0x000fe20000000023 */
[----:B------:R-:W-:Y:S01]  /*9e50*/  SHF.L.U32 R4, R123, 0x10, RZ ;  /* 0x000000107b047819 */ /* 0x000fe200000006ff */
[C---:B------:R-:W-:Y:S01]  /*9e60*/  FFMA R36, R71.reuse, R3, R36 ;  /* 0x0000000347247223 */ /* 0x040fe20000000024 */
[----:B------:R-:W-:Y:S01]  /*9e70*/  SHF.L.U32 R3, R122, 0x10, RZ ;  /* 0x000000107a037819 */ /* 0x000fe200000006ff */
[C---:B------:R-:W-:Y:S01]  /*9e80*/  FMUL R37, R68.reuse, R55 ;  /* 0x0000003744257220 */ /* 0x040fe20000400000 */
[C---:B------:R-:W-:Y:S01]  /*9e90*/  FMUL R42, R68.reuse, R60 ;  /* 0x0000003c442a7220 */ /* 0x040fe20000400000 */
[C---:B------:R-:W-:Y:S01]  /*9ea0*/  FMUL R43, R68.reuse, R61 ;  /* 0x0000003d442b7220 */ /* 0x040fe20000400000 */
[----:B------:R-:W-:Y:S01]  /*9eb0*/  FMUL R44, R68, R62 ;  /* 0x0000003e442c7220 */ /* 0x000fe20000400000 */
[C---:B------:R-:W-:Y:S01]  /*9ec0*/  FFMA R37, R71.reuse, R0, R37 ;  /* 0x0000000047257223 */ /* 0x040fe20000000025 */
[----:B------:R-:W-:Y:S01]  /*9ed0*/  LOP3.LUT R0, R122, 0xffff0000, RZ, 0xc0, !PT ;  /* 0xffff00007a007812 */ /* 0x000fe200078ec0ff */
[----:B------:R-:W-:Y:S01]  /*9ee0*/  FFMA R38, R71, R3, R38 ;  /* 0x0000000347267223 */ /* 0x000fe20000000026 */
[----:B------:R-:W-:Y:S01]  /*9ef0*/  LOP3.LUT R3, R123, 0xffff0000, RZ, 0xc0, !PT ;  /* 0xffff00007b037812 */ /* 0x000fe200078ec0ff */
[----:B------:R-:W-:Y:S01]  /*9f00*/  FMUL R45, R68, R63 ;  /* 0x0000003f442d7220 */ /* 0x000fe20000400000 */
[----:B---3--:R-:W-:Y:S01]  /*9f10*/  F2FP.BF16.F32.PACK_AB R8, R27, R26 ;  /* 0x0000001a1b08723e */ /* 0x008fe200000010ff */
[C---:B------:R-:W-:Y:S01]  /*9f20*/  FFMA R39, R71.reuse, R0, R39 ;  /* 0x0000000047277223 */ /* 0x040fe20000000027 */
[C---:B------:R-:W-:Y:S01]  /*9f30*/  SHF.L.U32 R0, R128.reuse, 0x10, RZ ;  /* 0x0000001080007819 */ /* 0x040fe200000006ff */
[----:B------:R-:W-:Y:S01]  /*9f40*/  FFMA R40, R71, R4, R40 ;  /* 0x0000000447287223 */ /* 0x000fe20000000028 */
[----:B------:R-:W-:Y:S01]  /*9f50*/  SHF.L.U32 R4, R129, 0x10, RZ ;  /* 0x0000001081047819 */ /* 0x000fe200000006ff */
[C---:B------:R-:W-:Y:S01]  /*9f60*/  FFMA R41, R71.reuse, R3, R41 ;  /* 0x0000000347297223 */ /* 0x040fe20000000029 */
[----:B------:R-:W-:Y:S01]  /*9f70*/  LOP3.LUT R3, R128, 0xffff0000, RZ, 0xc0, !PT ;  /* 0xffff000080037812 */ /* 0x000fe200078ec0ff */
[----:B------:R-:W-:Y:S01]  /*9f80*/  FFMA R42, R71, R0, R42 ;  /* 0x00000000472a7223 */ /* 0x000fe2000000002a */
[----:B------:R-:W-:Y:S01]  /*9f90*/  F2FP.BF16.F32.PACK_AB R9, R29, R28 ;  /* 0x0000001c1d09723e */ /* 0x000fe200000010ff */
[C---:B------:R-:W-:Y:S01]  /*9fa0*/  FMUL R46, R68.reuse, R64 ;  /* 0x00000040442e7220 */ /* 0x040fe20000400000 */
[----:B------:R-:W-:Y:S01]  /*9fb0*/  F2FP.BF16.F32.PACK_AB R10, R31, R30 ;  /* 0x0000001e1f0a723e */ /* 0x000fe200000010ff */
[----:B------:R-:W-:Y:S01]  /*9fc0*/  FFMA R43, R71, R3, R43 ;  /* 0x00000003472b7223 */ /* 0x000fe2000000002b */
[----:B------:R-:W-:Y:S01]  /*9fd0*/  F2FP.BF16.F32.PACK_AB R11, R33, R32 ;  /* 0x00000020210b723e */ /* 0x000fe200000010ff */
[----:B------:R-:W-:Y:S01]  /*9fe0*/  FFMA R44, R71, R4, R44 ;  /* 0x00000004472c7223 */ /* 0x000fe2000000002c */
[----:B------:R-:W-:Y:S01]  /*9ff0*/  LOP3.LUT R0, R129, 0xffff0000, RZ, 0xc0, !PT ;  /* 0xffff000081007812 */ /* 0x000fe200078ec0ff */
[----:B------:R-:W-:Y:S01]  /*a000*/  FMUL R47, R68, R65 ;  /* 0x00000041442f7220 */ /* 0x000fe20000400000 */
[C---:B------:R-:W-:Y:S01]  /*a010*/  SHF.L.U32 R3, R130.reuse, 0x10, RZ ;  /* 0x0000001082037819 */ /* 0x040fe200000006ff */
[----:B------:R-:W-:Y:S01]  /*a020*/  STS.128 [R160+0x4400], R8 ;  /* 0x00440008a0007388 */ /* 0x000fe20000000c00 */
[----:B------:R-:W-:Y:S01]  /*a030*/  LOP3.LUT R4, R130, 0xffff0000, RZ, 0xc0, !PT ;  /* 0xffff000082047812 */ /* 0x000fe200078ec0ff */
[C---:B------:R-:W-:Y:S01]  /*a040*/  FMUL R48, R68.reuse, R66 ;  /* 0x0000004244307220 */ /* 0x040fe20000400000 */
[----:B------:R-:W-:Y:S01]  /*a050*/  FFMA R45, R71, R0, R45 ;  /* 0x00000000472d7223 */ /* 0x000fe2000000002d */
[----:B------:R-:W-:Y:S01]  /*a060*/  FMUL R49, R68, R67 ;  /* 0x0000004344317220 */ /* 0x000fe20000400000 */
[----:B----4-:R-:W-:Y:S01]  /*a070*/  F2FP.BF16.F32.PACK_AB R12, R35, R34 ;  /* 0x00000022230c723e */ /* 0x010fe200000010ff */
[----:B------:R-:W-:Y:S01]  /*a080*/  FFMA R46, R71, R3, R46 ;  /* 0x00000003472e7223 */ /* 0x000fe2000000002e */
[----:B------:R-:W-:Y:S01]  /*a090*/  F2FP.BF16.F32.PACK_AB R13, R37, R36 ;  /* 0x00000024250d723e */ /* 0x000fe200000010ff */
[----:B------:R-:W-:Y:S01]  /*a0a0*/  FFMA R47, R71, R4, R47 ;  /* 0x00000004472f7223 */ /* 0x000fe2000000002f */
[----:B------:R-:W-:Y:S01]  /*a0b0*/  F2FP.BF16.F32.PACK_AB R14, R39, R38 ;  /* 0x00000026270e723e */ /* 0x000fe200000010ff */
[----:B------:R-:W-:Y:S01]  /*a0c0*/  FFMA R48, R71, R5, R48 ;  /* 0x0000000547307223 */ /* 0x000fe20000000030 */
[----:B------:R-:W-:Y:S01]  /*a0d0*/  F2FP.BF16.F32.PACK_AB R15, R41, R40 ;  /* 0x00000028290f723e */ /* 0x000fe200000010ff */
[----:B------:R-:W-:Y:S01]  /*a0e0*/  FFMA R49, R71, R6, R49 ;  /* 0x0000000647317223 */ /* 0x000fe20000000031 */
[----:B------:R-:W-:Y:S02]  /*a0f0*/  F2FP.BF16.F32.PACK_AB R4, R43, R42 ;  /* 0x0000002a2b04723e */ /* 0x000fe400000010ff */
[----:B------:R-:W-:Y:S01]  /*a100*/  F2FP.BF16.F32.PACK_AB R5, R45, R44 ;  /* 0x0000002c2d05723e */ /* 0x000fe200000010ff */
[----:B------:R-:W-:Y:S01]  /*a110*/  STS.128 [R159+0x4400], R12 ;  /* 0x0044000c9f007388 */ /* 0x000fe20000000c00 */
[----:B------:R-:W-:Y:S02]  /*a120*/  F2FP.BF16.F32.PACK_AB R6, R47, R46 ;  /* 0x0000002e2f06723e */ /* 0x000fe400000010ff */
[----:B------:R-:W-:Y:S02]  /*a130*/  F2FP.BF16.F32.PACK_AB R7, R49, R48 ;  /* 0x000000303107723e */ /* 0x000fe400000010ff */
[----:B------:R-:W-:Y:S02]  /*a140*/  MOV R0, UR47 ;  /* 0x0000002f00007c02 */ /* 0x000fe40008000f00 */
[----:B------:R-:W-:Y:S01]  /*a150*/  @P6 SHF.L.U32 R3, R151, 0x1f, RZ ;  /* 0x0000001f97036819 */ /* 0x000fe200000006ff */
[----:B------:R3:W-:Y:S01]  /*a160*/  STS.128 [R158+0x4400], R4 ;  /* 0x004400049e007388 */ /* 0x0007e20000000c00 */
[----:B------:R-:W-:Y:S04]  /*a170*/  @P6 LEA R0, R0, UR44, 0x3 ;  /* 0x0000002c00006c11 */ /* 0x000fe8000f8e18ff */
[----:B------:R-:W-:Y:S01]  /*a180*/  @P6 IADD3 R0, PT, PT, R0, 0x40, RZ ;  /* 0x0000004000006810 */ /* 0x000fe20007ffe0ff */
[----:B------:R-:W-:Y:S01]  /*a190*/  @!PT LDS RZ, [RZ] ;  /* 0x00000000fffff984 */ /* 0x000fe20000000800 */
[----:B------:R-:W-:Y:S01]  /*a1a0*/  @!PT LDS RZ, [RZ] ;  /* 0x00000000fffff984 */ /* 0x000fe20000000800 */
[----:B------:R-:W-:Y:S01]  /*a1b0*/  @!PT LDS RZ, [RZ] ;  /* 0x00000000fffff984 */ /* 0x000fe20000000800 */
[----:B------:R-:W-:Y:S01]  /*a1c0*/  @!PT LDS RZ, [RZ] ;  /* 0x00000000fffff984 */ /* 0x000fe20000000800 */
[----:B------:R4:W-:Y:S06]  /*a1d0*/  MEMBAR.ALL.CTA ;  /* 0x0000000000007992 */ /* 0x0009ec0000008000 */
[----:B----4-:R-:W4:Y:S01]  /*a1e0*/  FENCE.VIEW.ASYNC.S ;  /* 0x00000000000073c6 */ /* 0x010f220000000000 */
[----:B-1----:R-:W-:Y:S02]  /*a1f0*/  @P6 PRMT R0, R165, 0x654, R0 ;  /* 0x00000654a5006816 */ /* 0x002fe40000000000 */
[----:B---3--:R-:W-:Y:S01]  /*a200*/  LEA R7, R74, UR44, 0x3 ;  /* 0x0000002c4a077c11 */ /* 0x008fe2000f8e18ff */
[----:B----4-:R-:W-:Y:S06]  /*a210*/  BAR.SYNC.DEFER_BLOCKING 0x1, 0x80 ;  /* 0x0042000000007b1d */ /* 0x010fec0000010000 */
[----:B------:R-:W-:Y:S05]  /*a220*/  @P0 BRA `(.L_x_125) ;  /* 0x0000000000280947 */ /* 0x000fea0003800000 */
[----:B------:R-:W1:Y:S01]  /*a230*/  LDCU.64 UR6, c[0x0][0x348] ;  /* 0x00006900ff0677ac */ /* 0x000e620008000a00 */
[----:B------:R-:W-:Y:S02]  /*a240*/  UIADD3 UR9, UPT, UPT, UR53, UR39, URZ ;  /* 0x0000002735097290 */ /* 0x000fe4000fffe0ff */
[----:B------:R-:W-:Y:S01]  /*a250*/  UIADD3 UR8, UPT, UPT, UR44, 0x4400, URZ ;  /* 0x000044002c087890 */ /* 0x000fe2000fffe0ff */
[----:B------:R-:W-:Y:S01]  /*a260*/  UMOV UR10, UR50 ;  /* 0x00000032000a7c82 */ /* 0x000fe20008000000 */
[----:B------:R-:W-:Y:S01]  /*a270*/  UMOV UR11, UR52 ;  /* 0x00000034000b7c82 */ /* 0x000fe20008000000 */
[----:B-1----:R-:W-:Y:S04]  /*a280*/  UIADD3 UR4, UP0, UPT, UR6, 0xa80, URZ ;  /* 0x00000a8006047890 */ /* 0x002fe8000ff1e0ff */
[----:B------:R-:W-:Y:S09]  /*a290*/  UIADD3.X UR5, UPT, UPT, URZ, UR7, URZ, UP0, !UPT ;  /* 0x00000007ff057290 */ /* 0x000ff200087fe4ff */
[----:B------:R1:W-:Y:S01]  /*a2a0*/  UTMASTG.3D [UR8], [UR4] ;  /* 0x00000008040073b5 */ /* 0x0003e20008010000 */
[----:B------:R0:W-:Y:S01]  /*a2b0*/  UTMACMDFLUSH ;  /* 0x00000000000079b7 */ /* 0x0001e20000000000 */
[----:B-1----:R-:W-:Y:S04]  /*a2c0*/  DEPBAR.LE SB0, 0x1 ;  /* 0x000080400000791a */ /* 0x002fe80000000000 */
.L_x_125:
[----:B------:R-:W-:Y:S05]  /*a2d0*/  BSYNC.RECONVERGENT B0 ;  /* 0x0000000000007941 */ /* 0x000fea0003800200 */
.L_x_124:
[----:B------:R-:W-:Y:S01]  /*a2e0*/  BAR.SYNC.DEFER_BLOCKING 0x1, 0x80 ;  /* 0x0042000000007b1d */ /* 0x000fe20000010000 */
[----:B------:R-:W-:Y:S02]  /*a2f0*/  UIADD3 UR5, UPT, UPT, UR47, 0x1, URZ ;  /* 0x000000012f057890 */ /* 0x000fe4000fffe0ff */
[----:B------:R-:W-:Y:S02]  /*a300*/  UISETP.NE.AND UP0, UPT, UR38, URZ, UPT ;  /* 0x000000ff2600728c */ /* 0x000fe4000bf05270 */
[----:B------:R-:W-:Y:S04]  /*a310*/  UISETP.NE.AND UP1, UPT, UR5, 0x4, UPT ;  /* 0x000000040500788c */ /* 0x000fe8000bf25270 */
[----:B------:R-:W-:Y:S01]  /*a320*/  USEL UR46, UR5, URZ, UP1 ;  /* 0x000000ff052e7287 */ /* 0x000fe20008800000 */
[----:B------:R1:W-:Y:S01]  /*a330*/  @P6 SYNCS.ARRIVE.TRANS64.RED.A1T0 RZ, [R0+URZ], RZ ;  /* 0x000000ff00ff69a7 */ /* 0x0003e200081004ff */
[----:B------:R-:W-:Y:S01]  /*a340*/  UMOV UR4, 0x40 ;  /* 0x0000004000047882 */ /* 0x000fe20000000000 */
[----:B------:R-:W-:Y:S01]  /*a350*/  BSSY B1, `(.L_x_126) ;  /* 0x0000021000017945 */ /* 0x000fe20003800000 */
[----:B------:R-:W-:Y:S01]  /*a360*/  USEL UR39, UR4, 0x80, !UP0 ;  /* 0x0000008004277887 */ /* 0x000fe2000c000000 */
[----:B------:R-:W3:Y:S02]  /*a370*/  @P6 SYNCS.PHASECHK.TRANS64.TRYWAIT P0, [R7+URZ+0x20], R3 ;  /* 0x00002003070065a7 */ /* 0x000ee400080011ff */
[----:B---3--:R-:W-:Y:S01]  /*a380*/  @P6 SEL R86, RZ, 0x1, !P0 ;  /* 0x00000001ff566807 */ /* 0x008fe20004000000 */
[----:B-1----:R-:W-:Y:S08]  /*a390*/  @!P6 BRA `(.L_x_127) ;  /* 0x000000000070e947 */ /* 0x002ff00003800000 */
        /* <DEDUP_REMOVED lines=9> */
[----:B------:R-:W-:Y:S04]  /*a430*/  SHF.L.U32 R6, R151, 0x1f, RZ ;  /* 0x0000001f97067819 */ /* 0x000fe800000006ff */
[----:B------:R-:W1:Y:S02]  /*a440*/  SYNCS.PHASECHK.TRANS64.TRYWAIT P0, [R7+URZ+0x20], R6 ;  /* 0x00002006070075a7 */ /* 0x000e6400080011ff */
[----:B-1----:R-:W-:Y:S05]  /*a450*/  @!P0 BRA `(.L_x_130) ;  /* 0x0000003400588947 */ /* 0x002fea0003800000 */
.L_x_129:
[----:B------:R-:W-:Y:S05]  /*a460*/  BSYNC B0 ;  /* 0x0000000000007941 */ /* 0x000fea0003800000 */
.L_x_128:
[----:B------:R-:W-:Y:S01]  /*a470*/  ISETP.NE.AND P0, PT, R87, RZ, PT ;  /* 0x000000ff5700720c */ /* 0x000fe20003f05270 */
[----:B------:R-:W-:Y:S11]  /*a480*/  VIADD R74, R74, 0x1 ;  /* 0x000000014a4a7836 */ /* 0x000ff60000000000 */
[----:B------:R-:W-:Y:S01]  /*a490*/  @!UPT UIADD3 URZ, UPT, UPT, URZ, URZ, URZ ;  /* 0x000000fffffff290 */ /* 0x000fe2000fffe0ff */
[----:B------:R3:W4:Y:S01]  /*a4a0*/  @P0 LDS.128 R76, [R5+UR44+0x400] ;  /* 0x0004002c054c0984 */ /* 0x0007220008000c00 */
[C---:B-1----:R-:W-:Y:S03]  /*a4b0*/  @P0 IADD3 R6, PT, PT, R85.reuse, R3, RZ ;  /* 0x0000000355060210 */ /* 0x042fe60007ffe0ff */
[----:B------:R1:W2:Y:S04]  /*a4c0*/  @P0 LDS.128 R80, [R4+0x400] ;  /* 0x0004000004500984 */ /* 0x0002a80000000c00 */
[----:B------:R5:W2:Y:S04]  /*a4d0*/  @P0 LDS.128 R88, [R3+0x400] ;  /* 0x0004000003580984 */ /* 0x000aa80000000c00 */
[----:B------:R2:W2:Y:S04]  /*a4e0*/  @P0 LDS.128 R96, [R6+0x400] ;  /* 0x0004000006600984 */ /* 0x0004a80000000c00 */
[----:B------:R2:W2:Y:S01]  /*a4f0*/  @P0 LDS.128 R104, [R0+0x400] ;  /* 0x0004000000680984 */ /* 0x0004a20000000c00 */
[--C-:B---3--:R-:W-:Y:S02]  /*a500*/  @P0 IMAD.IADD R5, R84, 0x1, R0.reuse ;  /* 0x0000000154050824 */ /* 0x108fe400078e0200 */
[C---:B-1----:R-:W-:Y:S03]  /*a510*/  @P0 IMAD.IADD R4, R85.reuse, 0x1, R0 ;  /* 0x0000000155040824 */ /* 0x042fe600078e0200 */
[----:B------:R1:W3:Y:S01]  /*a520*/  @P0 LDS.128 R120, [R5+0x400] ;  /* 0x0004000005780984 */ /* 0x0002e20000000c00 */
[----:B-----5:R-:W-:Y:S03]  /*a530*/  @P0 IADD3 R3, PT, PT, R85, R5, RZ ;  /* 0x0000000555030210 */ /* 0x020fe60007ffe0ff */
[----:B------:R1:W1:Y:S04]  /*a540*/  @P0 LDS.128 R112, [R4+0x400] ;  /* 0x0004000004700984 */ /* 0x0002680000000c00 */
[----:B------:R1:W1:Y:S02]  /*a550*/  @P0 LDS.128 R128, [R3+0x400] ;  /* 0x0004000003800984 */ /* 0x0002640000000c00 */
.L_x_127:
[----:B------:R-:W-:Y:S05]  /*a560*/  BSYNC B1 ;  /* 0x0000000000017941 */ /* 0x000fea0003800000 */
.L_x_126:
[----:B------:R-:W-:Y:S05]  /*a570*/  VIADD R16, R69, UR39 ;  /* 0x0000002745107c36 */ /* 0x000fea0008000000 */
[----:B--2---:R-:W-:Y:S04]  /*a580*/  SHF.R.U32.HI R0, RZ, 0x15, R16 ;  /* 0x00000015ff007819 */ /* 0x004fe80000011610 */
[----:B------:R-:W-:Y:S11]  /*a590*/  LOP3.LUT P0, RZ, R0, 0x3, R143, 0x48, !PT ;  /* 0x0000000300ff7812 */ /* 0x000ff6000780488f */
[----:B------:R-:W-:Y:S02]  /*a5a0*/  @!UPT UIADD3 URZ, UPT, UPT, URZ, URZ, URZ ;  /* 0x000000fffffff290 */ /* 0x000fe4000fffe0ff */
[----:B------:R-:W-:Y:S05]  /*a5b0*/  @!P0 BRA `(.L_x_131) ;  /* 0x0000000000408947 */ /* 0x000fea0003800000 */
[----:B------:R-:W1:Y:S01]  /*a5c0*/  LDCU.64 UR8, c[0x4][0x70] ;  /* 0x01000e00ff0877ac */ /* 0x000e620008000a00 */
[----:B------:R-:W-:Y:S01]  /*a5d0*/  MOV R15, 0x0 ;  /* 0x00000000000f7802 */ /* 0x000fe20000000f00 */
[----:B------:R-:W-:Y:S02]  /*a5e0*/  HFMA2 R12, -RZ, RZ, 0, 5.9604644775390625e-08 ;  /* 0x00000001ff0c7431 */ /* 0x000fe400000001ff */
[----:B------:R-:W-:Y:S02]  /*a5f0*/  IMAD.MOV.U32 R8, RZ, RZ, 0x192 ;  /* 0x00000192ff087424 */ /* 0x000fe400078e00ff */
[----:B------:R-:W-:Y:S01]  /*a600*/  IMAD.MOV.U32 R13, RZ, RZ, RZ ;  /* 0x000000ffff0d7224 */ /* 0x000fe200078e00ff */
[----:B------:R-:W2:Y:S01]  /*a610*/  LDCU.64 UR6, c[0x4][0x78] ;  /* 0x01000f00ff0677ac */ /* 0x000ea20008000a00 */
[----:B------:R-:W3:Y:S01]  /*a620*/  LDC.64 R14, c[0x4][R15] ;  /* 0x010000000f0e7b82 */ /* 0x000ee20000000a00 */
[----:B------:R-:W5:Y:S01]  /*a630*/  LDCU.64 UR4, c[0x4][0x10] ;  /* 0x01000200ff0477ac */ /* 0x000f620008000a00 */
[----:B-1----:R-:W-:Y:S01]  /*a640*/  MOV R5, UR9 ;  /* 0x0000000900057c02 */ /* 0x002fe20008000f00 */
[----:B------:R-:W-:Y:S01]  /*a650*/  IMAD.U32 R4, RZ, RZ, UR8 ;  /* 0x00000008ff047e24 */ /* 0x000fe2000f8e00ff */
[----:B--2---:R-:W-:Y:S01]  /*a660*/  MOV R7, UR7 ;  /* 0x0000000700077c02 */ /* 0x004fe20008000f00 */
[----:B------:R-:W-:Y:S01]  /*a670*/  IMAD.U32 R6, RZ, RZ, UR6 ;  /* 0x00000006ff067e24 */ /* 0x000fe2000f8e00ff */
[----:B-----5:R-:W-:Y:S01]  /*a680*/  MOV R11, UR5 ;  /* 0x00000005000b7c02 */ /* 0x020fe20008000f00 */
[----:B------:R-:W-:Y:S02]  /*a690*/  IMAD.U32 R10, RZ, RZ, UR4 ;  /* 0x00000004ff0a7e24 */ /* 0x000fe4000f8e00ff */
[----:B------:R-:W-:Y:S07]  /*a6a0*/  LEPC R20, `(.L_x_131) ;  /* 0x000000001014794e */ /* 0x000fee0000000000 */
[----:B---34-:R-:W-:Y:S05]  /*a6b0*/  CALL.ABS.NOINC R14 ;  /* 0x000000000e007343 */ /* 0x018fea0003c00000 */
.L_x_131:
[----:B----4-:R-:W-:Y:S01]  /*a6c0*/  SHF.L.U32 R70, R76, 0x10, RZ ;  /* 0x000000104c467819 */ /* 0x010fe200000006ff */
[----:B------:R-:W-:Y:S05]  /*a6d0*/  WARPSYNC.ALL ;  /* 0x0000000000007948 */ /* 0x000fea0003800000 */
[----:B------:R-:W-:Y:S01]  /*a6e0*/  R2UR UR4, R16 ;  /* 0x00000000100472ca */ /* 0x000fe200000e0000 */
[----:B------:R-:W-:Y:S01]  /*a6f0*/  BSSY.RECONVERGENT B0, `(.L_x_132) ;  /* 0x0000103000007945 */ /* 0x000fe20003800200 */
[----:B------:R-:W-:Y:S02]  /*a700*/  LOP3.LUT R72, R79, 0xffff0000, RZ, 0xc0, !PT ;  /* 0xffff00004f487812 */ /* 0x000fe400078ec0ff */
[----:B------:R-:W-:Y:S02]  /*a710*/  ISETP.NE.AND P6, PT, R157, RZ, PT ;  /* 0x000000ff9d00720c */ /* 0x000fe40003fc5270 */
[----:B------:R-:W-:Y:S07]  /*a720*/  ISETP.NE.AND P0, PT, R154, RZ, PT ;  /* 0x000000ff9a00720c */ /* 0x000fee0003f05270 */
[----:B-1----:R-:W1:Y:S02]  /*a730*/  LDTM.x64 R4, tmem[UR4] ;  /* 0x00000004000479ee */ /* 0x002e640008340000 */
[----:B-1----:R-:W-:Y:S01]  /*a740*/  FMUL R0, R68, R4 ;  /* 0x0000000444007220 */ /* 0x002fe20000400000 */
[----:B------:R-:W-:Y:S01]  /*a750*/  LOP3.LUT R4, R76, 0xffff0000, RZ, 0xc0, !PT ;  /* 0xffff00004c047812 */ /* 0x000fe200078ec0ff */
[C---:B------:R-:W-:Y:S01]  /*a760*/  FMUL R3, R68.reuse, R5 ;  /* 0x0000000544037220 */ /* 0x040fe20000400000 */
[----:B------:R-:W-:Y:S01]  /*a770*/  SHF.L.U32 R5, R77, 0x10, RZ ;  /* 0x000000104d057819 */ /* 0x000fe200000006ff */
[----:B------:R-:W-:Y:S01]  /*a780*/  FFMA R0, R71, R70, R0 ;  /* 0x0000004647007223 */ /* 0x000fe20000000000 */
[----:B------:R-:W-:Y:S01]  /*a790*/  LOP3.LUT R70, R77, 0xffff0000, RZ, 0xc0, !PT ;  /* 0xffff00004d467812 */ /* 0x000fe200078ec0ff */
[C---:B------:R-:W-:Y:S01]  /*a7a0*/  FMUL R6, R68.reuse, R6 ;  /* 0x0000000644067220 */ /* 0x040fe20000400000 */
[C---:B------:R-:W-:Y:S01]  /*a7b0*/  FFMA R3, R71.reuse, R4, R3 ;  /* 0x0000000447037223 */ /* 0x040fe20000000003 */
[C---:B------:R-:W-:Y:S01]  /*a7c0*/  FMUL R7, R68.reuse, R7 ;  /* 0x0000000744077220 */ /* 0x040fe20000400000 */
[----:B------:R-:W-:Y:S01]  /*a7d0*/  FMUL R4, R68, R8 ;  /* 0x0000000844047220 */ /* 0x000fe20000400000 */
[C---:B------:R-:W-:Y:S01]  /*a7e0*/  LOP3.LUT R8, R78.reuse, 0xffff0000, RZ, 0xc0, !PT ;  /* 0xffff00004e087812 */ /* 0x040fe200078ec0ff */
[C---:B------:R-:W-:Y:S01]  /*a7f0*/  FFMA R6, R71.reuse, R5, R6 ;  /* 0x0000000547067223 */ /* 0x040fe20000000006 */
[----:B------:R-:W-:Y:S01]  /*a800*/  SHF.L.U32 R5, R78, 0x10, RZ ;  /* 0x000000104e057819 */ /* 0x000fe200000006ff */
[----:B------:R-:W-:Y:S01]  /*a810*/  FFMA R7, R71, R70, R7 ;  /* 0x0000004647077223 */ /* 0x000fe20000000007 */
[----:B------:R-:W-:Y:S01]  /*a820*/  F2FP.BF16.F32.PACK_AB R92, R3, R0 ;  /* 0x00000000035c723e */ /* 0x000fe200000010ff */
[----:B------:R-:W-:Y:S01]  /*a830*/  FMUL R0, R68, R9 ;  /* 0x0000000944007220 */ /* 0x000fe20000400000 */
[----:B------:R-:W-:Y:S01]  /*a840*/  SHF.L.U32 R70, R79, 0x10, RZ ;  /* 0x000000104f467819 */ /* 0x000fe200000006ff */
[----:B------:R-:W-:Y:S01]  /*a850*/  FFMA R4, R71, R5, R4 ;  /* 0x0000000547047223 */ /* 0x000fe20000000004 */
[----:B------:R-:W-:Y:S01]  /*a860*/  F2FP.BF16.F32.PACK_AB R93, R7, R6 ;  /* 0x00000006075d723e */ /* 0x000fe200000010ff */
[C---:B------:R-:W-:Y:S01]  /*a870*/  FFMA R0, R71.reuse, R8, R0 ;  /* 0x0000000847007223 */ /* 0x040fe20000000000 */
[----:B------:R-:W-:Y:S01]  /*a880*/  SHF.L.U32 R8, R80, 0x10, RZ ;  /* 0x0000001050087819 */ /* 0x000fe200000006ff */
[----:B------:R-:W-:Y:S01]  /*a890*/  FMUL R3, R68, R10 ;  /* 0x0000000a44037220 */ /* 0x000fe20000400000 */
[----:B------:R-:W-:Y:S01]  /*a8a0*/  LOP3.LUT R9, R80, 0xffff0000, RZ, 0xc0, !PT ;  /* 0xffff000050097812 */ /* 0x000fe200078ec0ff */
[----:B------:R-:W-:Y:S01]  /*a8b0*/  FMUL R5, R68, R11 ;  /* 0x0000000b44057220 */ /* 0x000fe20000400000 */
[----:B------:R-:W-:Y:S01]  /*a8c0*/  F2FP.BF16.F32.PACK_AB R94, R0, R4 ;  /* 0x00000004005e723e */ /* 0x000fe200000010ff */
[C---:B------:R-:W-:Y:S01]  /*a8d0*/  FMUL R6, R68.reuse, R12 ;  /* 0x0000000c44067220 */ /* 0x040fe20000400000 */
[C---:B------:R-:W-:Y:S01]  /*a8e0*/  FMUL R7, R68.reuse, R13 ;  /* 0x0000000d44077220 */ /* 0x040fe20000400000 */
[----:B------:R-:W-:Y:S01]  /*a8f0*/  FFMA R3, R71, R70, R3 ;  /* 0x0000004647037223 */ /* 0x000fe20000000003 */
[----:B------:R-:W-:Y:S01]  /*a900*/  SHF.L.U32 R70, R81, 0x10, RZ ;  /* 0x0000001051467819 */ /* 0x000fe200000006ff */
        /* <DEDUP_REMOVED lines=8> */
[C---:B------:R-:W-:Y:S01]  /*a990*/  FMUL R44, R68.reuse, R54 ;  /* 0x00000036442c7220 */ /* 0x040fe20000400000 */
[C---:B------:R-:W-:Y:S01]  /*a9a0*/  FMUL R54, R68.reuse, R64 ;  /* 0x0000004044367220 */ /* 0x040fe20000400000 */
[----:B------:R-:W-:Y:S01]  /*a9b0*/  F2FP.BF16.F32.PACK_AB R64, R7, R6 ;  /* 0x000000060740723e */ /* 0x000fe200000010ff */
[----:B------:R-:W-:Y:S01]  /*a9c0*/  STS.128 [R164+UR44+0x8400], R92 ;  /* 0x0084005ca4007988 */ /* 0x000fe20008000c2c */
[----:B------:R-:W-:Y:S01]  /*a9d0*/  LOP3.LUT R6, R81, 0xffff0000, RZ, 0xc0, !PT ;  /* 0xffff000051067812 */ /* 0x000fe200078ec0ff */
        /* <DEDUP_REMOVED lines=8> */
[----:B------:R-:W-:Y:S01]  /*aa60*/  FMUL R48, R68, R58 ;  /* 0x0000003a44307220 */ /* 0x000fe20000400000 */
[----:B------:R-:W-:Y:S01]  /*aa70*/  LOP3.LUT R58, R82, 0xffff0000, RZ, 0xc0, !PT ;  /* 0xffff0000523a7812 */ /* 0x000fe200078ec0ff */
[----:B------:R-:W-:Y:S01]  /*aa80*/  FFMA R3, R71, R6, R3 ;  /* 0x0000000647037223 */ /* 0x000fe20000000003 */
[----:B------:R-:W-:Y:S01]  /*aa90*/  LOP3.LUT R6, R99, 0xffff0000, RZ, 0xc0, !PT ;  /* 0xffff000063067812 */ /* 0x000fe200078ec0ff */
        /* <DEDUP_REMOVED lines=14> */
[----:B------:R-:W-:Y:S01]  /*ab80*/  SHF.L.U32 R59, R83, 0x10, RZ ;  /* 0x00000010533b7819 */ /* 0x000fe200000006ff */
[----:B------:R-:W-:Y:S01]  /*ab90*/  FMUL R55, R68, R65 ;  /* 0x0000004144377220 */ /* 0x000fe20000400000 */
[----:B------:R-:W-:Y:S01]  /*aba0*/  F2FP.BF16.F32.PACK_AB R65, R3, R0 ;  /* 0x000000000341723e */ /* 0x000fe200000010ff */
[----:B------:R-:W-:Y:S01]  /*abb0*/  FFMA R4, R71, R7, R4 ;  /* 0x0000000747047223 */ /* 0x000fe20000000004 */
[----:B------:R-:W-:Y:S01]  /*abc0*/  SHF.L.U32 R0, R88, 0x10, RZ ;  /* 0x0000001058007819 */ /* 0x000fe200000006ff */
        /* <DEDUP_REMOVED lines=26> */
[C---:B------:R-:W-:Y:S01]  /*ad70*/  FMUL R27, R68.reuse, R37 ;  /* 0x00000025441b7220 */ /* 0x040fe20000400000 */
[----:B------:R-:W-:Y:S01]  /*ad80*/  FFMA R14, R71, R3, R14 ;  /* 0x00000003470e7223 */ /* 0x000fe2000000000e */
[----:B------:R-:W-:Y:S01]  /*ad90*/  LOP3.LUT R3, R91, 0xffff0000, RZ, 0xc0, !PT ;  /* 0xffff00005b037812 */ /* 0x000fe200078ec0ff */
[C---:B------:R-:W-:Y:S01]  /*ada0*/  FMUL R37, R68.reuse, R47 ;  /* 0x0000002f44257220 */ /* 0x040fe20000400000 */
[C---:B------:R-:W-:Y:S01]  /*adb0*/  FMUL R47, R68.reuse, R57 ;  /* 0x00000039442f7220 */ /* 0x040fe20000400000 */
[----:B------:R-:W-:Y:S01]  /*adc0*/  FMUL R57, R68, R67 ;  /* 0x0000004344397220 */ /* 0x000fe20000400000 */
[----:B------:R-:W-:Y:S01]  /*add0*/  F2FP.BF16.F32.PACK_AB R67, R9, R8 ;  /* 0x000000080943723e */ /* 0x000fe200000010ff */
[----:B------:R-:W-:Y:S01]  /*ade0*/  FFMA R15, R71, R0, R15 ;  /* 0x00000000470f7223 */ /* 0x000fe2000000000f */
[----:B------:R-:W-:Y:S01]  /*adf0*/  F2FP.BF16.F32.PACK_AB R8, R11, R10 ;  /* 0x0000000a0b08723e */ /* 0x000fe200000010ff */
[----:B------:R-:W-:Y:S01]  /*ae00*/  FFMA R16, R71, R4, R16 ;  /* 0x0000000447107223 */ /* 0x000fe20000000010 */
[----:B------:R-:W-:Y:S01]  /*ae10*/  F2FP.BF16.F32.PACK_AB R9, R13, R12 ;  /* 0x0000000c0d09723e */ /* 0x000fe200000010ff */
[----:B------:R-:W-:Y:S01]  /*ae20*/  FFMA R17, R71, R3, R17 ;  /* 0x0000000347117223 */ /* 0x000fe20000000011 */
[----:B------:R-:W-:Y:S01]  /*ae30*/  F2FP.BF16.F32.PACK_AB R10, R15, R14 ;  /* 0x0000000e0f0a723e */ /* 0x000fe200000010ff */
[----:B------:R-:W-:Y:S01]  /*ae40*/  STS.128 [R163+0x8400], R64 ;  /* 0x00840040a3007388 */ /* 0x000fe20000000c00 */
[----:B------:R-:W-:Y:S01]  /*ae50*/  SHF.L.U32 R0, R96, 0x10, RZ ;  /* 0x0000001060007819 */ /* 0x000fe200000006ff */
[C---:B------:R-:W-:Y:S01]  /*ae60*/  FMUL R21, R68.reuse, R31 ;  /* 0x0000001f44157220 */ /* 0x040fe20000400000 */
[----:B------:R-:W-:Y:S01]  /*ae70*/  F2FP.BF16.F32.PACK_AB R11, R17, R16 ;  /* 0x00000010110b723e */ /* 0x000fe200000010ff */
[----:B------:R-:W-:Y:S01]  /*ae80*/  FMUL R22, R68, R32 ;  /* 0x0000002044167220 */ /* 0x000fe20000400000 */
[----:B------:R-:W-:Y:S01]  /*ae90*/  LOP3.LUT R3, R96, 0xffff0000, RZ, 0xc0, !PT ;  /* 0xffff000060037812 */ /* 0x000fe200078ec0ff */
[----:B------:R-:W-:Y:S01]  /*aea0*/  FFMA R18, R71, R0, R18 ;  /* 0x0000000047127223 */ /* 0x000fe20000000012 */
[C---:B------:R-:W-:Y:S01]  /*aeb0*/  SHF.L.U32 R4, R97.reuse, 0x10, RZ ;  /* 0x0000001061047819 */ /* 0x040fe200000006ff */
[----:B------:R1:W-:Y:S01]  /*aec0*/  STS.128 [R162+0x8400], R8 ;  /* 0x00840008a2007388 */ /* 0x0003e20000000c00 */
[----:B------:R-:W-:Y:S01]  /*aed0*/  LOP3.LUT R0, R97, 0xffff0000, RZ, 0xc0, !PT ;  /* 0xffff000061007812 */ /* 0x000fe200078ec0ff */
[C---:B------:R-:W-:Y:S01]  /*aee0*/  FFMA R19, R71.reuse, R3, R19 ;  /* 0x0000000347137223 */ /* 0x040fe20000000013 */
[C---:B------:R-:W-:Y:S01]  /*aef0*/  SHF.L.U32 R3, R98.reuse, 0x10, RZ ;  /* 0x0000001062037819 */ /* 0x040fe200000006ff */
[----:B------:R-:W-:Y:S01]  /*af00*/  FFMA R20, R71, R4, R20 ;  /* 0x0000000447147223 */ /* 0x000fe20000000014 */
[----:B------:R-:W-:Y:S01]  /*af10*/  LOP3.LUT R4, R98, 0xffff0000, RZ, 0xc0, !PT ;  /* 0xffff000062047812 */ /* 0x000fe200078ec0ff */
        /* <DEDUP_REMOVED lines=8> */
[----:B------:R-:W-:Y:S01]  /*afa0*/  FFMA R24, R71, R5, R24 ;  /* 0x0000000547187223 */ /* 0x000fe20000000018 */
[----:B------:R-:W-:Y:S01]  /*afb0*/  SHF.L.U32 R5, R107, 0x10, RZ ;  /* 0x000000106b057819 */ /* 0x000fe200000006ff */
[----:B------:R-:W-:Y:S01]  /*afc0*/  FFMA R25, R71, R6, R25 ;  /* 0x0000000647197223 */ /* 0x000fe20000000019 */
[----:B------:R-:W-:Y:S01]  /*afd0*/  LOP3.LUT R6, R107, 0xffff0000, RZ, 0xc0, !PT ;  /* 0xffff00006b067812 */ /* 0x000fe200078ec0ff */
[----:B------:R-:W-:Y:S01]  /*afe0*/  FFMA R26, R71, R0, R26 ;  /* 0x00000000471a7223 */ /* 0x000fe2000000001a */
[----:B------:R-:W-:Y:S01]  /*aff0*/  LOP3.LUT R0, R105, 0xffff0000, RZ, 0xc0, !PT ;  /* 0xffff000069007812 */ /* 0x000fe200078ec0ff */
[C---:B------:R-:W-:Y:S01]  /*b000*/  FFMA R27, R71.reuse, R3, R27 ;  /* 0x00000003471b7223 */ /* 0x040fe2000000001b */
[C---:B------:R-:W-:Y:S01]  /*b010*/  SHF.L.U32 R3, R106.reuse, 0x10, RZ ;  /* 0x000000106a037819 */ /* 0x040fe200000006ff */
        /* <DEDUP_REMOVED lines=13> */
[----:B------:R-:W-:Y:S01]  /*b0f0*/  SHF.L.U32 R4, R113, 0x10, RZ ;  /* 0x0000001071047819 */ /* 0x000fe200000006ff */
[----:B------:R-:W-:Y:S01]  /*b100*/  FFMA R32, R71, R5, R32 ;  /* 0x0000000547207223 */ /* 0x000fe20000000020 */
[----:B-1----:R-:W-:Y:S01]  /*b110*/  F2FP.BF16.F32.PACK_AB R8, R27, R26 ;  /* 0x0000001a1b08723e */ /* 0x002fe200000010ff */
[----:B------:R-:W-:Y:S01]  /*b120*/  FFMA R33, R71, R6, R33 ;  /* 0x0000000647217223 */ /* 0x000fe20000000021 */
[----:B------:R-:W-:Y:S01]  /*b130*/  F2FP.BF16.F32.PACK_AB R9, R29, R28 ;  /* 0x0000001c1d09723e */ /* 0x000fe200000010ff */
[----:B------:R-:W-:Y:S01]  /*b140*/  FFMA R34, R71, R0, R34 ;  /* 0x0000000047227223 */ /* 0x000fe20000000022 */
[----:B------:R-:W-:Y:S01]  /*b150*/  LOP3.LUT R0, R113, 0xffff0000, RZ, 0xc0, !PT ;  /* 0xffff000071007812 */ /* 0x000fe200078ec0ff */
[----:B------:R1:W-:Y:S01]  /*b160*/  STS.128 [R161+0x8400], R12 ;  /* 0x0084000ca1007388 */ /* 0x0003e20000000c00 */
[----:B------:R-:W-:Y:S01]  /*b170*/  F2FP.BF16.F32.PACK_AB R10, R31, R30 ;  /* 0x0000001e1f0a723e */ /* 0x000fe200000010ff */
[----:B------:R-:W-:Y:S01]  /*b180*/  FFMA R35, R71, R3, R35 ;  /* 0x0000000347237223 */ /* 0x000fe20000000023 */
[----:B------:R-:W-:Y:S01]  /*b190*/  F2FP.BF16.F32.PACK_AB R11, R33, R32 ;  /* 0x00000020210b723e */ /* 0x000fe200000010ff */
[C---:B------:R-:W-:Y:S01]  /*b1a0*/  FFMA R36, R71.reuse, R4, R36 ;  /* 0x0000000447247223 */ /* 0x040fe20000000024 */
[C---:B------:R-:W-:Y:S01]  /*b1b0*/  SHF.L.U32 R3, R114.reuse, 0x10, RZ ;  /* 0x0000001072037819 */ /* 0x040fe200000006ff */
[----:B------:R-:W-:Y:S01]  /*b1c0*/  FFMA R37, R71, R0, R37 ;  /* 0x0000000047257223 */ /* 0x000fe20000000025 */
[----:B------:R-:W-:Y:S01]  /*b1d0*/  LOP3.LUT R0, R114, 0xffff0000, RZ, 0xc0, !PT ;  /* 0xffff000072007812 */ /* 0x000fe200078ec0ff */
[----:B------:R2:W-:Y:S01]  /*b1e0*/  STS.128 [R149+0x8400], R8 ;  /* 0x0084000895007388 */ /* 0x0005e20000000c00 */
[----:B------:R-:W-:Y:S01]  /*b1f0*/  SHF.L.U32 R4, R115, 0x10, RZ ;  /* 0x0000001073047819 */ /* 0x000fe200000006ff */
[C---:B------:R-:W-:Y:S01]  /*b200*/  FFMA R38, R71.reuse, R3, R38 ;  /* 0x0000000347267223 */ /* 0x040fe20000000026 */
[----:B---3--:R-:W-:Y:S01]  /*b210*/  SHF.L.U32 R3, R120, 0x10, RZ ;  /* 0x0000001078037819 */ /* 0x008fe200000006ff */
[----:B------:R-:W-:Y:S01]  /*b220*/  FFMA R39, R71, R0, R39 ;  /* 0x0000000047277223 */ /* 0x000fe20000000027 */
[----:B------:R-:W-:Y:S01]  /*b230*/  LOP3.LUT R0, R115, 0xffff0000, RZ, 0xc0, !PT ;  /* 0xffff000073007812 */ /* 0x000fe200078ec0ff */
[----:B------:R-:W-:Y:S01]  /*b240*/  FMUL R41, R68, R51 ;  /* 0x0000003344297220 */ /* 0x000fe20000400000 */
[----:B------:R-:W-:Y:S01]  /*b250*/  SHF.L.U32 R5, R131, 0x10, RZ ;  /* 0x0000001083057819 */ /* 0x000fe200000006ff */
[C---:B------:R-:W-:Y:S01]  /*b260*/  FFMA R40, R71.reuse, R4, R40 ;  /* 0x0000000447287223 */ /* 0x040fe20000000028 */
[----:B------:R-:W-:Y:S01]  /*b270*/  LOP3.LUT R4, R120, 0xffff0000, RZ, 0xc0, !PT ;  /* 0xffff000078047812 */ /* 0x000fe200078ec0ff */
[----:B------:R-:W-:Y:S01]  /*b280*/  FFMA R41, R71, R0, R41 ;  /* 0x0000000047297223 */ /* 0x000fe20000000029 */
[----:B------:R-:W-:Y:S01]  /*b290*/  SHF.L.U32 R0, R121, 0x10, RZ ;  /* 0x0000001079007819 */ /* 0x000fe200000006ff */
[C---:B------:R-:W-:Y:S01]  /*b2a0*/  FMUL R42, R68.reuse, R52 ;  /* 0x00000034442a7220 */ /* 0x040fe20000400000 */
[----:B------:R-:W-:Y:S01]  /*b2b0*/  LOP3.LUT R6, R131, 0xffff0000, RZ, 0xc0, !PT ;  /* 0xffff000083067812 */ /* 0x000fe200078ec0ff */
[C---:B------:R-:W-:Y:S01]  /*b2c0*/  FMUL R43, R68.reuse, R53 ;  /* 0x00000035442b7220 */ /* 0x040fe20000400000 */
[----:B------:R-:W-:Y:S01]  /*b2d0*/  FMUL R51, R68, R61 ;  /* 0x0000003d44337220 */ /* 0x000fe20000400000 */
[----:B------:R-:W-:Y:S01]  /*b2e0*/  FFMA R42, R71, R3, R42 ;  /* 0x00000003472a7223 */ /* 0x000fe2000000002a */
[----:B------:R-:W-:Y:S01]  /*b2f0*/  LOP3.LUT R3, R121, 0xffff0000, RZ, 0xc0, !PT ;  /* 0xffff000079037812 */ /* 0x000fe200078ec0ff */
[----:B------:R-:W-:Y:S01]  /*b300*/  FFMA R43, R71, R4, R43 ;  /* 0x00000004472b7223 */ /* 0x000fe2000000002b */
[----:B------:R-:W-:Y:S01]  /*b310*/  SHF.L.U32 R4, R123, 0x10, RZ ;  /* 0x000000107b047819 */ /* 0x000fe200000006ff */
[C---:B------:R-:W-:Y:S01]  /*b320*/  FFMA R44, R71.reuse, R0, R44 ;  /* 0x00000000472c7223 */ /* 0x040fe2000000002c */
[C---:B------:R-:W-:Y:S01]  /*b330*/  SHF.L.U32 R0, R122.reuse, 0x10, RZ ;  /* 0x000000107a007819 */ /* 0x040fe200000006ff */
[----:B------:R-:W-:Y:S01]  /*b340*/  FFMA R45, R71, R3, R45 ;  /* 0x00000003472d7223 */ /* 0x000fe2000000002d */
[----:B------:R-:W-:Y:S01]  /*b350*/  LOP3.LUT R3, R122, 0xffff0000, RZ, 0xc0, !PT ;  /* 0xffff00007a037812 */ /* 0x000fe200078ec0ff */
[----:B------:R-:W-:Y:S01]  /*b360*/  FMUL R52, R68, R62 ;  /* 0x0000003e44347220 */ /* 0x000fe20000400000 */
[----:B-1----:R-:W-:Y:S01]  /*b370*/  F2FP.BF16.F32.PACK_AB R12, R43, R42 ;  /* 0x0000002a2b0c723e */ /* 0x002fe200000010ff */
[----:B------:R-:W-:Y:S01]  /*b380*/  FFMA R46, R71, R0, R46 ;  /* 0x00000000472e7223 */ /* 0x000fe2000000002e */
[----:B------:R-:W-:Y:S01]  /*b390*/  LOP3.LUT R0, R123, 0xffff0000, RZ, 0xc0, !PT ;  /* 0xffff00007b007812 */ /* 0x000fe200078ec0ff */
[C---:B------:R-:W-:Y:S01]  /*b3a0*/  FFMA R47, R71.reuse, R3, R47 ;  /* 0x00000003472f7223 */ /* 0x040fe2000000002f */
[C---:B------:R-:W-:Y:S01]  /*b3b0*/  SHF.L.U32 R3, R128.reuse, 0x10, RZ ;  /* 0x0000001080037819 */ /* 0x040fe200000006ff */
[----:B------:R-:W-:Y:S01]  /*b3c0*/  FFMA R48, R71, R4, R48 ;  /* 0x0000000447307223 */ /* 0x000fe20000000030 */
[----:B------:R-:W-:Y:S01]  /*b3d0*/  SHF.L.U32 R4, R129, 0x10, RZ ;  /* 0x0000001081047819 */ /* 0x000fe200000006ff */
[C---:B------:R-:W-:Y:S01]  /*b3e0*/  FFMA R49, R71.reuse, R0, R49 ;  /* 0x0000000047317223 */ /* 0x040fe20000000031 */
[----:B------:R-:W-:Y:S01]  /*b3f0*/  LOP3.LUT R0, R128, 0xffff0000, RZ, 0xc0, !PT ;  /* 0xffff000080007812 */ /* 0x000fe200078ec0ff */
[----:B------:R-:W-:Y:S01]  /*b400*/  FFMA R50, R71, R3, R50 ;  /* 0x0000000347327223 */ /* 0x000fe20000000032 */
[----:B--2---:R-:W-:Y:S01]  /*b410*/  F2FP.BF16.F32.PACK_AB R8, R35, R34 ;  /* 0x000000222308723e */ /* 0x004fe200000010ff */
[----:B------:R-:W-:Y:S01]  /*b420*/  FMUL R53, R68, R63 ;  /* 0x0000003f44357220 */ /* 0x000fe20000400000 */
[----:B------:R-:W-:Y:S01]  /*b430*/  F2FP.BF16.F32.PACK_AB R9, R37, R36 ;  /* 0x000000242509723e */ /* 0x000fe200000010ff */
[----:B------:R-:W-:Y:S01]  /*b440*/  FFMA R51, R71, R0, R51 ;  /* 0x0000000047337223 */ /* 0x000fe20000000033 */
[----:B------:R-:W-:Y:S01]  /*b450*/  F2FP.BF16.F32.PACK_AB R10, R39, R38 ;  /* 0x00000026270a723e */ /* 0x000fe200000010ff */
[----:B------:R-:W-:Y:S01]  /*b460*/  FFMA R52, R71, R4, R52 ;  /* 0x0000000447347223 */ /* 0x000fe20000000034 */
[----:B------:R-:W-:Y:S02]  /*b470*/  F2FP.BF16.F32.PACK_AB R11, R41, R40 ;  /* 0x00000028290b723e */ /* 0x000fe400000010ff */
[----:B------:R-:W-:Y:S02]  /*b480*/  LOP3.LUT R0, R129, 0xffff0000, RZ, 0xc0, !PT ;  /* 0xffff000081007812 */ /* 0x000fe400078ec0ff */
[C---:B------:R-:W-:Y:S01]  /*b490*/  SHF.L.U32 R3, R130.reuse, 0x10, RZ ;  /* 0x0000001082037819 */ /* 0x040fe200000006ff */
[----:B------:R-:W-:Y:S01]  /*b4a0*/  STS.128 [R160+0x8400], R8 ;  /* 0x00840008a0007388 */ /* 0x000fe20000000c00 */
[----:B------:R-:W-:Y:S01]  /*b4b0*/  LOP3.LUT R4, R130, 0xffff0000, RZ, 0xc0, !PT ;  /* 0xffff000082047812 */ /* 0x000fe200078ec0ff */
[----:B------:R-:W-:Y:S01]  /*b4c0*/  FFMA R53, R71, R0, R53 ;  /* 0x0000000047357223 */ /* 0x000fe20000000035 */
        /* <DEDUP_REMOVED lines=8> */
[----:B------:R-:W-:Y:S01]  /*b550*/  STS.128 [R159+0x8400], R12 ;  /* 0x0084000c9f007388 */ /* 0x000fe20000000c00 */
[----:B------:R-:W-:Y:S02]  /*b560*/  F2FP.BF16.F32.PACK_AB R5, R53, R52 ;  /* 0x000000343505723e */ /* 0x000fe400000010ff */
        /* <DEDUP_REMOVED lines=12> */
[----:B--2---:R-:W2:Y:S01]  /*b630*/  FENCE.VIEW.ASYNC.S ;  /* 0x00000000000073c6 */ /* 0x004ea20000000000 */
[----:B------:R-:W-:Y:S02]  /*b640*/  @P6 PRMT R0, R165, 0x654, R0 ;  /* 0x00000654a5006816 */ /* 0x000fe40000000000 */
[----:B-1----:R-:W-:Y:S01]  /*b650*/  LEA R4, R74, UR44, 0x3 ;  /* 0x0000002c4a047c11 */ /* 0x002fe2000f8e18ff */
[----:B--2---:R-:W-:Y:S06]  /*b660*/  BAR.SYNC.DEFER_BLOCKING 0x1, 0x80 ;  /* 0x0042000000007b1d */ /* 0x004fec0000010000 */
        /* <DEDUP_REMOVED lines=11> */
.L_x_133:
[----:B------:R-:W-:Y:S05]  /*b720*/  BSYNC.RECONVERGENT B0 ;  /* 0x0000000000007941 */ /* 0x000fea0003800200 */
.L_x_132:
[----:B------:R-:W-:Y:S01]  /*b730*/  BAR.SYNC.DEFER_BLOCKING 0x1, 0x80 ;  /* 0x0042000000007b1d */ /* 0x000fe20000010000 */
[----:B------:R-:W-:Y:S02]  /*b740*/  UIADD3 UR4, UPT, UPT, UR46, 0x1, URZ ;  /* 0x000000012e047890 */ /* 0x000fe4000fffe0ff */
[----:B------:R-:W-:Y:S02]  /*b750*/  UISETP.NE.AND UP0, UPT, UR38, URZ, UPT ;  /* 0x000000ff2600728c */ /* 0x000fe4000bf05270 */
[----:B------:R-:W-:Y:S02]  /*b760*/  UISETP.NE.AND UP1, UPT, UR4, 0x4, UPT ;  /* 0x000000040400788c */ /* 0x000fe4000bf25270 */
[----:B------:R-:W-:Y:S02]  /*b770*/  USEL UR39, URZ, 0xc0, !UP0 ;  /* 0x000000c0ff277887 */ /* 0x000fe4000c000000 */
[----:B------:R-:W-:Y:S01]  /*b780*/  USEL UR47, UR4, URZ, UP1 ;  /* 0x000000ff042f7287 */ /* 0x000fe20008800000 */
[----:B------:R1:W-:Y:S01]  /*b790*/  @P6 SYNCS.ARRIVE.TRANS64.RED.A1T0 RZ, [R0+URZ], RZ ;  /* 0x000000ff00ff69a7 */ /* 0x0003e200081004ff */
[----:B------:R-:W-:Y:S01]  /*b7a0*/  BSSY B1, `(.L_x_134) ;  /* 0x000001f000017945 */ /* 0x000fe20003800000 */
[----:B------:R-:W2:Y:S02]  /*b7b0*/  @P6 SYNCS.PHASECHK.TRANS64.TRYWAIT P0, [R4+URZ+0x20], R3 ;  /* 0x00002003040065a7 */ /* 0x000ea400080011ff */
[----:B--2---:R-:W-:Y:S01]  /*b7c0*/  @P6 SEL R86, RZ, 0x1, !P0 ;  /* 0x00000001ff566807 */ /* 0x004fe20004000000 */
[----:B-1----:R-:W-:Y:S06]  /*b7d0*/  @!P6 BRA `(.L_x_135) ;  /* 0x00000000006ce947 */ /* 0x002fec0003800000 */
        /* <DEDUP_REMOVED lines=12> */
.L_x_137:
[----:B------:R-:W-:Y:S05]  /*b8a0*/  BSYNC B0 ;  /* 0x0000000000007941 */ /* 0x000fea0003800000 */
.L_x_136:
[----:B------:R-:W-:Y:S11]  /*b8b0*/  ISETP.NE.AND P0, PT, R87, RZ, PT ;  /* 0x000000ff5700720c */ /* 0x000ff60003f05270 */
[----:B------:R-:W-:Y:S02]  /*b8c0*/  @!UPT UIADD3 URZ, UPT, UPT, URZ, URZ, URZ ;  /* 0x000000fffffff290 */ /* 0x000fe4000fffe0ff */
[----:B------:R2:W3:Y:S01]  /*b8d0*/  @P0 LDS.128 R76, [R74+UR44+0x400] ;  /* 0x0004002c4a4c0984 */ /* 0x0004e20008000c00 */
[----:B------:R-:W-:Y:S01]  /*b8e0*/  @P0 IMAD.IADD R84, R84, 0x1, R75 ;  /* 0x0000000154540824 */ /* 0x000fe200078e024b */
[C---:B-1----:R-:W-:Y:S01]  /*b8f0*/  @P0 IADD3 R4, PT, PT, R85.reuse, R75, RZ ;  /* 0x0000004b55040210 */ /* 0x042fe20007ffe0ff */
[C---:B------:R-:W-:Y:S01]  /*b900*/  @P0 IMAD.IADD R0, R85.reuse, 0x1, R3 ;  /* 0x0000000155000824 */ /* 0x040fe200078e0203 */
[----:B------:R2:W1:Y:S02]  /*b910*/  @P0 LDS.128 R80, [R5+0x400] ;  /* 0x0004000005500984 */ /* 0x0004640000000c00 */
[----:B------:R-:W-:Y:S02]  /*b920*/  @P0 IADD3 R85, PT, PT, R85, R84, RZ ;  /* 0x0000005455550210 */ /* 0x000fe40007ffe0ff */
[----:B------:R2:W4:Y:S04]  /*b930*/  @P0 LDS.128 R88, [R3+0x400] ;  /* 0x0004000003580984 */ /* 0x0005280000000c00 */
[----:B------:R2:W1:Y:S04]  /*b940*/  @P0 LDS.128 R96, [R0+0x400] ;  /* 0x0004000000600984 */ /* 0x0004680000000c00 */
[----:B------:R2:W1:Y:S04]  /*b950*/  @P0 LDS.128 R104, [R75+0x400] ;  /* 0x000400004b680984 */ /* 0x0004680000000c00 */
[----:B------:R2:W1:Y:S04]  /*b960*/  @P0 LDS.128 R112, [R4+0x400] ;  /* 0x0004000004700984 */ /* 0x0004680000000c00 */
[----:B------:R2:W1:Y:S04]  /*b970*/  @P0 LDS.128 R120, [R84+0x400] ;  /* 0x0004000054780984 */ /* 0x0004680000000c00 */
[----:B------:R2:W1:Y:S02]  /*b980*/  @P0 LDS.128 R128, [R85+0x400] ;  /* 0x0004000055800984 */ /* 0x0004640000000c00 */
.L_x_135:
[----:B------:R-:W-:Y:S05]  /*b990*/  BSYNC B1 ;  /* 0x0000000000017941 */ /* 0x000fea0003800000 */
.L_x_134:
[----:B------:R-:W-:Y:S01]  /*b9a0*/  VIADD R16, R69, UR39 ;  /* 0x0000002745107c36 */ /* 0x000fe20008000000 */
[----:B------:R-:W-:Y:S04]  /*b9b0*/  BSSY.RECONVERGENT B6, `(.L_x_139) ;  /* 0x0000015000067945 */ /* 0x000fe80003800200 */
[----:B--2---:R-:W-:Y:S04]  /*b9c0*/  SHF.R.U32.HI R0, RZ, 0x15, R16 ;  /* 0x00000015ff007819 */ /* 0x004fe80000011610 */
[----:B------:R-:W-:Y:S11]  /*b9d0*/  LOP3.LUT P0, RZ, R0, 0x3, R143, 0x48, !PT ;  /* 0x0000000300ff7812 */ /* 0x000ff6000780488f */
[----:B------:R-:W-:Y:S02]  /*b9e0*/  @!UPT UIADD3 URZ, UPT, UPT, URZ, URZ, URZ ;  /* 0x000000fffffff290 */ /* 0x000fe4000fffe0ff */
[----:B------:R-:W-:Y:S05]  /*b9f0*/  @!P0 BRA `(.L_x_140) ;  /* 0x0000000000408947 */ /* 0x000fea0003800000 */
[----:B------:R-:W2:Y:S01]  /*ba00*/  LDCU.64 UR8, c[0x4][0x70] ;  /* 0x01000e00ff0877ac */ /* 0x000ea20008000a00 */
[----:B------:R-:W-:Y:S01]  /*ba10*/  MOV R15, 0x0 ;  /* 0x00000000000f7802 */ /* 0x000fe20000000f00 */
[----:B------:R-:W-:Y:S02]  /*ba20*/  HFMA2 R12, -RZ, RZ, 0, 5.9604644775390625e-08 ;  /* 0x00000001ff0c7431 */ /* 0x000fe400000001ff */
[----:B------:R-:W-:Y:S02]  /*ba30*/  IMAD.MOV.U32 R8, RZ, RZ, 0x192 ;  /* 0x00000192ff087424 */ /* 0x000fe400078e00ff */
[----:B------:R-:W-:Y:S01]  /*ba40*/  IMAD.MOV.U32 R13, RZ, RZ, RZ ;  /* 0x000000ffff0d7224 */ /* 0x000fe200078e00ff */
[----:B------:R-:W5:Y:S01]  /*ba50*/  LDCU.64 UR6, c[0x4][0x78] ;  /* 0x01000f00ff0677ac */ /* 0x000f620008000a00 */
[----:B------:R-:W1:Y:S01]  /*ba60*/  LDC.64 R14, c[0x4][R15] ;  /* 0x010000000f0e7b82 */ /* 0x000e620000000a00 */
[----:B------:R-:W3:Y:S01]  /*ba70*/  LDCU.64 UR4, c[0x4][0x10] ;  /* 0x01000200ff0477ac */ /* 0x000ee20008000a00 */
[----:B--2---:R-:W-:Y:S01]  /*ba80*/  MOV R5, UR9 ;  /* 0x0000000900057c02 */ /* 0x004fe20008000f00 */
[----:B------:R-:W-:Y:S01]  /*ba90*/  IMAD.U32 R4, RZ, RZ, UR8 ;  /* 0x00000008ff047e24 */ /* 0x000fe2000f8e00ff */
[----:B-----5:R-:W-:Y:S01]  /*baa0*/  MOV R7, UR7 ;  /* 0x0000000700077c02 */ /* 0x020fe20008000f00 */
[----:B------:R-:W-:Y:S01]  /*bab0*/  IMAD.U32 R6, RZ, RZ, UR6 ;  /* 0x00000006ff067e24 */ /* 0x000fe2000f8e00ff */
[----:B---3--:R-:W-:Y:S01]  /*bac0*/  MOV R11, UR5 ;  /* 0x00000005000b7c02 */ /* 0x008fe20008000f00 */
[----:B------:R-:W-:Y:S02]  /*bad0*/  IMAD.U32 R10, RZ, RZ, UR4 ;  /* 0x00000004ff0a7e24 */ /* 0x000fe4000f8e00ff */
[----:B------:R-:W-:Y:S07]  /*bae0*/  LEPC R20, `(.L_x_140) ;  /* 0x000000001014794e */ /* 0x000fee0000000000 */
[----:B-1--4-:R-:W-:Y:S05]  /*baf0*/  CALL.ABS.NOINC R14 ;  /* 0x000000000e007343 */ /* 0x012fea0003c00000 */
.L_x_140:
[----:B------:R-:W-:Y:S05]  /*bb00*/  BSYNC.RECONVERGENT B6 ;  /* 0x0000000000067941 */ /* 0x000fea0003800200 */
.L_x_139:
[----:B---3--:R-:W-:Y:S01]  /*bb10*/  SHF.L.U32 R0, R76, 0x10, RZ ;  /* 0x000000104c007819 */ /* 0x008fe200000006ff */
[----:B------:R-:W-:Y:S05]  /*bb20*/  WARPSYNC.ALL ;  /* 0x0000000000007948 */ /* 0x000fea0003800000 */
[----:B------:R-:W-:Y:S01]  /*bb30*/  R2UR UR4, R16 ;  /* 0x00000000100472ca */ /* 0x000fe200000e0000 */
[----:B------:R-:W-:Y:S01]  /*bb40*/  BSSY.RECONVERGENT B0, `(.L_x_141) ;  /* 0x00000fc000007945 */ /* 0x000fe20003800200 */
[----:B------:R-:W-:Y:S02]  /*bb50*/  LOP3.LUT R3, R76, 0xffff0000, RZ, 0xc0, !PT ;  /* 0xffff00004c037812 */ /* 0x000fe400078ec0ff */
[C---:B------:R-:W-:Y:S02]  /*bb60*/  SHF.L.U32 R69, R77.reuse, 0x10, RZ ;  /* 0x000000104d457819 */ /* 0x040fe400000006ff */
[----:B------:R-:W-:Y:S02]  /*bb70*/  LOP3.LUT R70, R77, 0xffff0000, RZ, 0xc0, !PT ;  /* 0xffff00004d467812 */ /* 0x000fe400078ec0ff */
[C---:B------:R-:W-:Y:S02]  /*bb80*/  SHF.L.U32 R72, R78.reuse, 0x10, RZ ;  /* 0x000000104e487819 */ /* 0x040fe400000006ff */
[----:B------:R-:W-:Y:S02]  /*bb90*/  LOP3.LUT R73, R78, 0xffff0000, RZ, 0xc0, !PT ;  /* 0xffff00004e497812 */ /* 0x000fe400078ec0ff */
[C---:B------:R-:W-:Y:S01]  /*bba0*/  SHF.L.U32 R74, R79.reuse, 0x10, RZ ;  /* 0x000000104f4a7819 */ /* 0x040fe200000006ff */
[----:B------:R-:W2:Y:S01]  /*bbb0*/  LDTM.x64 R4, tmem[UR4] ;  /* 0x00000004000479ee */ /* 0x000ea20008340000 */
[----:B------:R-:W-:Y:S02]  /*bbc0*/  LOP3.LUT R75, R79, 0xffff0000, RZ, 0xc0, !PT ;  /* 0xffff00004f4b7812 */ /* 0x000fe400078ec0ff */
[C---:B-1----:R-:W-:Y:S02]  /*bbd0*/  SHF.L.U32 R76, R80.reuse, 0x10, RZ ;  /* 0x00000010504c7819 */ /* 0x042fe400000006ff */
[----:B------:R-:W-:Y:S02]  /*bbe0*/  LOP3.LUT R77, R80, 0xffff0000, RZ, 0xc0, !PT ;  /* 0xffff0000504d7812 */ /* 0x000fe400078ec0ff */
[C---:B------:R-:W-:Y:S02]  /*bbf0*/  SHF.L.U32 R78, R81.reuse, 0x10, RZ ;  /* 0x00000010514e7819 */ /* 0x040fe400000006ff */
[----:B------:R-:W-:Y:S02]  /*bc00*/  LOP3.LUT R79, R81, 0xffff0000, RZ, 0xc0, !PT ;  /* 0xffff0000514f7812 */ /* 0x000fe400078ec0ff */
[C---:B------:R-:W-:Y:S02]  /*bc10*/  SHF.L.U32 R80, R82.reuse, 0x10, RZ ;  /* 0x0000001052507819 */ /* 0x040fe400000006ff */
[----:B------:R-:W-:Y:S02]  /*bc20*/  LOP3.LUT R81, R82, 0xffff0000, RZ, 0xc0, !PT ;  /* 0xffff000052517812 */ /* 0x000fe400078ec0ff */
[C---:B------:R-:W-:Y:S02]  /*bc30*/  SHF.L.U32 R82, R83.reuse, 0x10, RZ ;  /* 0x0000001053527819 */ /* 0x040fe400000006ff */
[----:B------:R-:W-:Y:S02]  /*bc40*/  LOP3.LUT R83, R83, 0xffff0000, RZ, 0xc0, !PT ;  /* 0xffff000053537812 */ /* 0x000fe400078ec0ff */
[C---:B----4-:R-:W-:Y:S02]  /*bc50*/  SHF.L.U32 R84, R88.reuse, 0x10, RZ ;  /* 0x0000001058547819 */ /* 0x050fe400000006ff */
[----:B------:R-:W-:Y:S02]  /*bc60*/  LOP3.LUT R85, R88, 0xffff0000, RZ, 0xc0, !PT ;  /* 0xffff000058557812 */ /* 0x000fe400078ec0ff */
[C---:B------:R-:W-:Y:S01]  /*bc70*/  SHF.L.U32 R86, R89.reuse, 0x10, RZ ;  /* 0x0000001059567819 */ /* 0x040fe200000006ff */
[C---:B--2---:R-:W-:Y:S01]  /*bc80*/  FMUL R4, R68.reuse, R4 ;  /* 0x0000000444047220 */ /* 0x044fe20000400000 */
[----:B------:R-:W-:Y:S01]  /*bc90*/  LOP3.LUT R87, R89, 0xffff0000, RZ, 0xc0, !PT ;  /* 0xffff000059577812 */ /* 0x000fe200078ec0ff */
[----:B------:R-:W-:Y:S01]  /*bca0*/  FMUL R5, R68, R5 ;  /* 0x0000000544057220 */ /* 0x000fe20000400000 */
[C---:B------:R-:W-:Y:S01]  /*bcb0*/  SHF.L.U32 R88, R90.reuse, 0x10, RZ ;  /* 0x000000105a587819 */ /* 0x040fe200000006ff */
[C---:B------:R-:W-:Y:S01]  /*bcc0*/  FFMA R4, R71.reuse, R0, R4 ;  /* 0x0000000047047223 */ /* 0x040fe20000000004 */
[----:B------:R-:W-:Y:S01]  /*bcd0*/  LOP3.LUT R89, R90, 0xffff0000, RZ, 0xc0, !PT ;  /* 0xffff00005a597812 */ /* 0x000fe200078ec0ff */
[----:B------:R-:W-:Y:S01]  /*bce0*/  FFMA R5, R71, R3, R5 ;  /* 0x0000000347057223 */ /* 0x000fe20000000005 */
[C---:B------:R-:W-:Y:S01]  /*bcf0*/  SHF.L.U32 R90, R91.reuse, 0x10, RZ ;  /* 0x000000105b5a7819 */ /* 0x040fe200000006ff */
[C---:B------:R-:W-:Y:S01]  /*bd00*/  FMUL R6, R68.reuse, R6 ;  /* 0x0000000644067220 */ /* 0x040fe20000400000 */
[----:B------:R-:W-:Y:S01]  /*bd10*/  LOP3.LUT R91, R91, 0xffff0000, RZ, 0xc0, !PT ;  /* 0xffff00005b5b7812 */ /* 0x000fe200078ec0ff */
[----:B------:R-:W-:Y:S01]  /*bd20*/  FMUL R7, R68, R7 ;  /* 0x0000000744077220 */ /* 0x000fe20000400000 */
[----:B------:R-:W-:Y:S01]  /*bd30*/  F2FP.BF16.F32.PACK_AB R4, R5, R4 ;  /* 0x000000040504723e */ /* 0x000fe200000010ff */
[C---:B------:R-:W-:Y:S01]  /*bd40*/  FFMA R6, R71.reuse, R69, R6 ;  /* 0x0000004547067223 */ /* 0x040fe20000000006 */
[C---:B------:R-:W-:Y:S01]  /*bd50*/  SHF.L.U32 R92, R96.reuse, 0x10, RZ ;  /* 0x00000010605c7819 */ /* 0x040fe200000006ff */
[----:B------:R-:W-:Y:S01]  /*bd60*/  FFMA R7, R71, R70, R7 ;  /* 0x0000004647077223 */ /* 0x000fe20000000007 */
[----:B------:R-:W-:Y:S01]  /*bd70*/  LOP3.LUT R93, R96, 0xffff0000, RZ, 0xc0, !PT ;  /* 0xffff0000605d7812 */ /* 0x000fe200078ec0ff */
[C---:B------:R-:W-:Y:S01]  /*bd80*/  FMUL R8, R68.reuse, R8 ;  /* 0x0000000844087220 */ /* 0x040fe20000400000 */
[----:B------:R-:W-:Y:S01]  /*bd90*/  SHF.L.U32 R94, R97, 0x10, RZ ;  /* 0x00000010615e7819 */ /* 0x000fe200000006ff */
[----:B------:R-:W-:Y:S01]  /*bda0*/  FMUL R9, R68, R9 ;  /* 0x0000000944097220 */ /* 0x000fe20000400000 */
[----:B------:R-:W-:Y:S01]  /*bdb0*/  F2FP.BF16.F32.PACK_AB R5, R7, R6 ;  /* 0x000000060705723e */ /* 0x000fe200000010ff */
[----:B------:R-:W-:Y:S01]  /*bdc0*/  FFMA R8, R71, R72, R8 ;  /* 0x0000004847087223 */ /* 0x000fe20000000008 */
[----:B------:R-:W-:Y:S01]  /*bdd0*/  LOP3.LUT R95, R97, 0xffff0000, RZ, 0xc0, !PT ;  /* 0xffff0000615f7812 */ /* 0x000fe200078ec0ff */
[----:B------:R-:W-:Y:S01]  /*bde0*/  FFMA R9, R71, R73, R9 ;  /* 0x0000004947097223 */ /* 0x000fe20000000009 */
[----:B------:R-:W-:Y:S01]  /*bdf0*/  SHF.L.U32 R96, R98, 0x10, RZ ;  /* 0x0000001062607819 */ /* 0x000fe200000006ff */
[----:B------:R-:W-:Y:S01]  /*be00*/  FMUL R10, R68, R10 ;  /* 0x0000000a440a7220 */ /* 0x000fe20000400000 */
[----:B------:R-:W-:Y:S01]  /*be10*/  LOP3.LUT R97, R98, 0xffff0000, RZ, 0xc0, !PT ;  /* 0xffff000062617812 */ /* 0x000fe200078ec0ff */
[C---:B------:R-:W-:Y:S01]  /*be20*/  FMUL R11, R68.reuse, R11 ;  /* 0x0000000b440b7220 */ /* 0x040fe20000400000 */
[----:B------:R-:W-:Y:S01]  /*be30*/  F2FP.BF16.F32.PACK_AB R6, R9, R8 ;  /* 0x000000080906723e */ /* 0x000fe200000010ff */
[----:B------:R-:W-:Y:S01]  /*be40*/  FFMA R10, R71, R74, R10 ;  /* 0x0000004a470a7223 */ /* 0x000fe2000000000a */
[----:B------:R-:W-:Y:S01]  /*be50*/  SHF.L.U32 R98, R99, 0x10, RZ ;  /* 0x0000001063627819 */ /* 0x000fe200000006ff */
[----:B------:R-:W-:Y:S01]  /*be60*/  FFMA R11, R71, R75, R11 ;  /* 0x0000004b470b7223 */ /* 0x000fe2000000000b */
[----:B------:R-:W-:Y:S01]  /*be70*/  LOP3.LUT R99, R99, 0xffff0000, RZ, 0xc0, !PT ;  /* 0xffff000063637812 */ /* 0x000fe200078ec0ff */
[----:B------:R-:W-:Y:S01]  /*be80*/  FMUL R0, R68, R12 ;  /* 0x0000000c44007220 */ /* 0x000fe20000400000 */
[----:B------:R-:W-:Y:S01]  /*be90*/  SHF.L.U32 R100, R104, 0x10, RZ ;  /* 0x0000001068647819 */ /* 0x000fe200000006ff */
[C---:B------:R-:W-:Y:S01]  /*bea0*/  FMUL R3, R68.reuse, R13 ;  /* 0x0000000d44037220 */ /* 0x040fe20000400000 */
[----:B------:R-:W-:Y:S01]  /*beb0*/  F2FP.BF16.F32.PACK_AB R7, R11, R10 ;  /* 0x0000000a0b07723e */ /* 0x000fe200000010ff */
[----:B------:R-:W-:Y:S01]  /*bec0*/  FMUL R14, R68, R14 ;  /* 0x0000000e440e7220 */ /* 0x000fe20000400000 */
[----:B------:R-:W-:Y:S01]  /*bed0*/  LOP3.LUT R101, R104, 0xffff0000, RZ, 0xc0, !PT ;  /* 0xffff000068657812 */ /* 0x000fe200078ec0ff */
[C---:B------:R-:W-:Y:S01]  /*bee0*/  FMUL R15, R68.reuse, R15 ;  /* 0x0000000f440f7220 */ /* 0x040fe20000400000 */
[----:B------:R-:W-:Y:S01]  /*bef0*/  SHF.L.U32 R102, R105, 0x10, RZ ;  /* 0x0000001069667819 */ /* 0x000fe200000006ff */
[----:B------:R-:W-:Y:S01]  /*bf00*/  FFMA R0, R71, R76, R0 ;  /* 0x0000004c47007223 */ /* 0x000fe20000000000 */
[----:B------:R-:W-:Y:S01]  /*bf10*/  LOP3.LUT R103, R105, 0xffff0000, RZ, 0xc0, !PT ;  /* 0xffff000069677812 */ /* 0x000fe200078ec0ff */
[----:B------:R-:W-:Y:S01]  /*bf20*/  FMUL R12, R68, R16 ;  /* 0x00000010440c7220 */ /* 0x000fe20000400000 */
[C---:B------:R-:W-:Y:S01]  /*bf30*/  SHF.L.U32 R104, R106.reuse, 0x10, RZ ;  /* 0x000000106a687819 */ /* 0x040fe200000006ff */
[----:B------:R-:W-:Y:S01]  /*bf40*/  FFMA R3, R71, R77, R3 ;  /* 0x0000004d47037223 */ /* 0x000fe20000000003 */
[----:B------:R-:W-:Y:S01]  /*bf50*/  LOP3.LUT R105, R106, 0xffff0000, RZ, 0xc0, !PT ;  /* 0xffff00006a697812 */ /* 0x000fe200078ec0ff */
[C---:B------:R-:W-:Y:S01]  /*bf60*/  FMUL R13, R68.reuse, R17 ;  /* 0x00000011440d7220 */ /* 0x040fe20000400000 */
[----:B------:R-:W-:Y:S01]  /*bf70*/  SHF.L.U32 R106, R107, 0x10, RZ ;  /* 0x000000106b6a7819 */ /* 0x000fe200000006ff */
[----:B------:R-:W-:Y:S01]  /*bf80*/  FFMA R14, R71, R78, R14 ;  /* 0x0000004e470e7223 */ /* 0x000fe2000000000e */
[----:B------:R-:W-:Y:S01]  /*bf90*/  F2FP.BF16.F32.PACK_AB R8, R3, R0 ;  /* 0x000000000308723e */ /* 0x000fe200000010ff */
[----:B------:R-:W-:Y:S01]  /*bfa0*/  FMUL R18, R68, R18 ;  /* 0x0000001244127220 */ /* 0x000fe20000400000 */
[----:B------:R-:W-:Y:S01]  /*bfb0*/  LOP3.LUT R107, R107, 0xffff0000, RZ, 0xc0, !PT ;  /* 0xffff00006b6b7812 */ /* 0x000fe200078ec0ff */
[----:B------:R-:W-:Y:S01]  /*bfc0*/  FFMA R15, R71, R79, R15 ;  /* 0x0000004f470f7223 */ /* 0x000fe2000000000f */
[----:B------:R-:W-:Y:S01]  /*bfd0*/  SHF.L.U32 R108, R112, 0x10, RZ ;  /* 0x00000010706c7819 */ /* 0x000fe200000006ff */
[----:B------:R-:W-:Y:S01]  /*bfe0*/  FMUL R19, R68, R19 ;  /* 0x0000001344137220 */ /* 0x000fe20000400000 */
[----:B------:R-:W-:Y:S01]  /*bff0*/  LOP3.LUT R109, R112, 0xffff0000, RZ, 0xc0, !PT ;  /* 0xffff0000706d7812 */ /* 0x000fe200078ec0ff */
[----:B------:R1:W-:Y:S01]  /*c000*/  STS.128 [R164+UR44+0xc400], R4 ;  /* 0x00c40004a4007988 */ /* 0x0003e20008000c2c */
[----:B------:R-:W-:Y:S01]  /*c010*/  F2FP.BF16.F32.PACK_AB R9, R15, R14 ;  /* 0x0000000e0f09723e */ /* 0x000fe200000010ff */
[C---:B------:R-:W-:Y:S01]  /*c020*/  FFMA R12, R71.reuse, R80, R12 ;  /* 0x00000050470c7223 */ /* 0x040fe2000000000c */
[C---:B------:R-:W-:Y:S01]  /*c030*/  FFMA R13, R71.reuse, R81, R13 ;  /* 0x00000051470d7223 */ /* 0x040fe2000000000d */
[----:B------:R-:W-:Y:S01]  /*c040*/  FFMA R18, R71, R82, R18 ;  /* 0x0000005247127223 */ /* 0x000fe20000000012 */
[----:B------:R-:W-:Y:S01]  /*c050*/  SHF.L.U32 R110, R113, 0x10, RZ ;  /* 0x00000010716e7819 */ /* 0x000fe200000006ff */
[----:B------:R-:W-:Y:S01]  /*c060*/  FFMA R19, R71, R83, R19 ;  /* 0x0000005347137223 */ /* 0x000fe20000000013 */
[C---:B------:R-:W-:Y:S01]  /*c070*/  FMUL R16, R68.reuse, R20 ;  /* 0x0000001444107220 */ /* 0x040fe20000400000 */
[----:B------:R-:W-:Y:S01]  /*c080*/  F2FP.BF16.F32.PACK_AB R10, R13, R12 ;  /* 0x0000000c0d0a723e */ /* 0x000fe200000010ff */
[C---:B------:R-:W-:Y:S01]  /*c090*/  FMUL R17, R68.reuse, R21 ;  /* 0x0000001544117220 */ /* 0x040fe20000400000 */
[C---:B------:R-:W-:Y:S01]  /*c0a0*/  FMUL R22, R68.reuse, R22 ;  /* 0x0000001644167220 */ /* 0x040fe20000400000 */
[----:B------:R-:W-:Y:S01]  /*c0b0*/  F2FP.BF16.F32.PACK_AB R11, R19, R18 ;  /* 0x00000012130b723e */ /* 0x000fe200000010ff */
[C---:B------:R-:W-:Y:S01]  /*c0c0*/  FFMA R16, R71.reuse, R84, R16 ;  /* 0x0000005447107223 */ /* 0x040fe20000000010 */
[----:B------:R-:W-:Y:S01]  /*c0d0*/  FFMA R17, R71, R85, R17 ;  /* 0x0000005547117223 */ /* 0x000fe20000000011 */
[----:B------:R-:W-:Y:S01]  /*c0e0*/  LOP3.LUT R111, R113, 0xffff0000, RZ, 0xc0, !PT ;  /* 0xffff0000716f7812 */ /* 0x000fe200078ec0ff */
[----:B------:R-:W-:Y:S01]  /*c0f0*/  FFMA R22, R71, R86, R22 ;  /* 0x0000005647167223 */ /* 0x000fe20000000016 */
[----:B------:R1:W-:Y:S01]  /*c100*/  STS.128 [R163+0xc400], R8 ;  /* 0x00c40008a3007388 */ /* 0x0003e20000000c00 */
[C---:B------:R-:W-:Y:S01]  /*c110*/  FMUL R23, R68.reuse, R23 ;  /* 0x0000001744177220 */ /* 0x040fe20000400000 */
[----:B------:R-:W-:Y:S01]  /*c120*/  F2FP.BF16.F32.PACK_AB R16, R17, R16 ;  /* 0x000000101110723e */ /* 0x000fe200000010ff */
[C---:B------:R-:W-:Y:S01]  /*c130*/  FMUL R20, R68.reuse, R24 ;  /* 0x0000001844147220 */ /* 0x040fe20000400000 */
[----:B------:R-:W-:Y:S01]  /*c140*/  FMUL R21, R68, R25 ;  /* 0x0000001944157220 */ /* 0x000fe20000400000 */
[C---:B------:R-:W-:Y:S01]  /*c150*/  SHF.L.U32 R112, R114.reuse, 0x10, RZ ;  /* 0x0000001072707819 */ /* 0x040fe200000006ff */
[C---:B------:R-:W-:Y:S01]  /*c160*/  FFMA R23, R71.reuse, R87, R23 ;  /* 0x0000005747177223 */ /* 0x040fe20000000017 */
[C---:B------:R-:W-:Y:S01]  /*c170*/  FFMA R20, R71.reuse, R88, R20 ;  /* 0x0000005847147223 */ /* 0x040fe20000000014 */
[----:B------:R-:W-:Y:S01]  /*c180*/  LOP3.LUT R113, R114, 0xffff0000, RZ, 0xc0, !PT ;  /* 0xffff000072717812 */ /* 0x000fe200078ec0ff */
        /* <DEDUP_REMOVED lines=8> */
[----:B------:R-:W-:Y:S01]  /*c210*/  SHF.L.U32 R114, R115, 0x10, RZ ;  /* 0x0000001073727819 */ /* 0x000fe200000006ff */
[----:B------:R-:W-:Y:S01]  /*c220*/  FFMA R24, R71, R92, R24 ;  /* 0x0000005c47187223 */ /* 0x000fe20000000018 */
[C---:B------:R-:W-:Y:S01]  /*c230*/  FMUL R25, R68.reuse, R29 ;  /* 0x0000001d44197220 */ /* 0x040fe20000400000 */
[----:B------:R-:W-:Y:S01]  /*c240*/  LOP3.LUT R115, R115, 0xffff0000, RZ, 0xc0, !PT ;  /* 0xffff000073737812 */ /* 0x000fe200078ec0ff */
[C---:B------:R-:W-:Y:S01]  /*c250*/  FMUL R30, R68.reuse, R30 ;  /* 0x0000001e441e7220 */ /* 0x040fe20000400000 */
[----:B------:R-:W-:Y:S01]  /*c260*/  F2FP.BF16.F32.PACK_AB R19, R27, R26 ;  /* 0x0000001a1b13723e */ /* 0x000fe200000010ff */
[C---:B------:R-:W-:Y:S01]  /*c270*/  FFMA R25, R71.reuse, R93, R25 ;  /* 0x0000005d47197223 */ /* 0x040fe20000000019 */
[----:B------:R-:W-:Y:S01]  /*c280*/  FMUL R31, R68, R31 ;  /* 0x0000001f441f7220 */ /* 0x000fe20000400000 */
[----:B------:R-:W-:Y:S01]  /*c290*/  FFMA R30, R71, R94, R30 ;  /* 0x0000005e471e7223 */ /* 0x000fe2000000001e */
[----:B------:R-:W-:Y:S01]  /*c2a0*/  SHF.L.U32 R116, R120, 0x10, RZ ;  /* 0x0000001078747819 */ /* 0x000fe200000006ff */
[----:B------:R1:W-:Y:S01]  /*c2b0*/  STS.128 [R162+0xc400], R16 ;  /* 0x00c40010a2007388 */ /* 0x0003e20000000c00 */
[----:B------:R-:W-:Y:S01]  /*c2c0*/  F2FP.BF16.F32.PACK_AB R24, R25, R24 ;  /* 0x000000181918723e */ /* 0x000fe200000010ff */
[C---:B------:R-:W-:Y:S01]  /*c2d0*/  FFMA R31, R71.reuse, R95, R31 ;  /* 0x0000005f471f7223 */ /* 0x040fe2000000001f */
[C---:B------:R-:W-:Y:S01]  /*c2e0*/  FMUL R28, R68.reuse, R32 ;  /* 0x00000020441c7220 */ /* 0x040fe20000400000 */
[C---:B------:R-:W-:Y:S01]  /*c2f0*/  FMUL R29, R68.reuse, R33 ;  /* 0x00000021441d7220 */ /* 0x040fe20000400000 */
[----:B------:R-:W-:Y:S01]  /*c300*/  FMUL R34, R68, R34 ;  /* 0x0000002244227220 */ /* 0x000fe20000400000 */
[----:B------:R-:W-:Y:S01]  /*c310*/  LOP3.LUT R117, R120, 0xffff0000, RZ, 0xc0, !PT ;  /* 0xffff000078757812 */ /* 0x000fe200078ec0ff */
[----:B------:R-:W-:Y:S01]  /*c320*/  FFMA R28, R71, R96, R28 ;  /* 0x00000060471c7223 */ /* 0x000fe2000000001c */
[----:B------:R-:W-:Y:S01]  /*c330*/  F2FP.BF16.F32.PACK_AB R25, R31, R30 ;  /* 0x0000001e1f19723e */ /* 0x000fe200000010ff */
[C---:B------:R-:W-:Y:S01]  /*c340*/  FFMA R29, R71.reuse, R97, R29 ;  /* 0x00000061471d7223 */ /* 0x040fe2000000001d */
[----:B------:R-:W-:Y:S01]  /*c350*/  FFMA R34, R71, R98, R34 ;  /* 0x0000006247227223 */ /* 0x000fe20000000022 */
[C---:B------:R-:W-:Y:S01]  /*c360*/  FMUL R35, R68.reuse, R35 ;  /* 0x0000002344237220 */ /* 0x040fe20000400000 */
[----:B------:R-:W-:Y:S01]  /*c370*/  SHF.L.U32 R118, R121, 0x10, RZ ;  /* 0x0000001079767819 */ /* 0x000fe200000006ff */
[C---:B------:R-:W-:Y:S01]  /*c380*/  FMUL R32, R68.reuse, R36 ;  /* 0x0000002444207220 */ /* 0x040fe20000400000 */
[----:B------:R-:W-:Y:S01]  /*c390*/  F2FP.BF16.F32.PACK_AB R26, R29, R28 ;  /* 0x0000001c1d1a723e */ /* 0x000fe200000010ff */
[C---:B------:R-:W-:Y:S01]  /*c3a0*/  FFMA R35, R71.reuse, R99, R35 ;  /* 0x0000006347237223 */ /* 0x040fe20000000023 */
[C---:B------:R-:W-:Y:S01]  /*c3b0*/  FMUL R33, R68.reuse, R37 ;  /* 0x0000002544217220 */ /* 0x040fe20000400000 */
[----:B------:R-:W-:Y:S01]  /*c3c0*/  FFMA R32, R71, R100, R32 ;  /* 0x0000006447207223 */ /* 0x000fe20000000020 */
        /* <DEDUP_REMOVED lines=29> */
[C---:B------:R-:W-:Y:S01]  /*c5a0*/  FMUL R47, R68.reuse, R47 ;  /* 0x0000002f442f7220 */ /* 0x040fe20000400000 */
[C---:B------:R-:W-:Y:S01]  /*c5b0*/  FMUL R44, R68.reuse, R48 ;  /* 0x00000030442c7220 */ /* 0x040fe20000400000 */
[----:B------:R-:W-:Y:S01]  /*c5c0*/  FMUL R45, R68, R49 ;  /* 0x00000031442d7220 */ /* 0x000fe20000400000 */
[----:B------:R1:W-:Y:S01]  /*c5d0*/  STS.128 [R149+0xc400], R32 ;  /* 0x00c4002095007388 */ /* 0x0003e20000000c00 */
[C---:B------:R-:W-:Y:S01]  /*c5e0*/  SHF.L.U32 R124, R128.reuse, 0x10, RZ ;  /* 0x00000010807c7819 */ /* 0x040fe200000006ff */
[----:B------:R-:W-:Y:S01]  /*c5f0*/  FFMA R46, R71, R110, R46 ;  /* 0x0000006e472e7223 */ /* 0x000fe2000000002e */
[----:B------:R-:W-:Y:S01]  /*c600*/  F2FP.BF16.F32.PACK_AB R40, R41, R40 ;  /* 0x000000282928723e */ /* 0x000fe200000010ff */
[C---:B------:R-:W-:Y:S01]  /*c610*/  FFMA R47, R71.reuse, R111, R47 ;  /* 0x0000006f472f7223 */ /* 0x040fe2000000002f */
[C---:B------:R-:W-:Y:S01]  /*c620*/  FFMA R44, R71.reuse, R112, R44 ;  /* 0x00000070472c7223 */ /* 0x040fe2000000002c */
[----:B------:R-:W-:Y:S01]  /*c630*/  LOP3.LUT R125, R128, 0xffff0000, RZ, 0xc0, !PT ;  /* 0xffff0000807d7812 */ /* 0x000fe200078ec0ff */
[C---:B------:R-:W-:Y:S01]  /*c640*/  FFMA R45, R71.reuse, R113, R45 ;  /* 0x00000071472d7223 */ /* 0x040fe2000000002d */
        /* <DEDUP_REMOVED lines=14> */
[----:B------:R-:W-:Y:S01]  /*c730*/  FFMA R55, R71, R119, R55 ;  /* 0x0000007747377223 */ /* 0x000fe20000000037 */
[C---:B------:R-:W-:Y:S01]  /*c740*/  FMUL R59, R68.reuse, R59 ;  /* 0x0000003b443b7220 */ /* 0x040fe20000400000 */
[----:B------:R-:W-:Y:S01]  /*c750*/  F2FP.BF16.F32.PACK_AB R41, R47, R46 ;  /* 0x0000002e2f29723e */ /* 0x000fe200000010ff */
[----:B------:R-:W-:Y:S01]  /*c760*/  FFMA R52, R71, R120, R52 ;  /* 0x0000007847347223 */ /* 0x000fe20000000034 */
[----:B------:R-:W-:Y:S01]  /*c770*/  F2FP.BF16.F32.PACK_AB R42, R45, R44 ;  /* 0x0000002c2d2a723e */ /* 0x000fe200000010ff */
[C---:B------:R-:W-:Y:S01]  /*c780*/  FMUL R56, R68.reuse, R60 ;  /* 0x0000003c44387220 */ /* 0x040fe20000400000 */
[----:B------:R-:W-:Y:S01]  /*c790*/  F2FP.BF16.F32.PACK_AB R43, R51, R50 ;  /* 0x00000032332b723e */ /* 0x000fe200000010ff */
[----:B------:R-:W-:Y:S01]  /*c7a0*/  FFMA R53, R71, R121, R53 ;  /* 0x0000007947357223 */ /* 0x000fe20000000035 */
[----:B------:R-:W-:Y:S01]  /*c7b0*/  SHF.L.U32 R126, R129, 0x10, RZ ;  /* 0x00000010817e7819 */ /* 0x000fe200000006ff */
[C---:B------:R-:W-:Y:S01]  /*c7c0*/  FMUL R57, R68.reuse, R61 ;  /* 0x0000003d44397220 */ /* 0x040fe20000400000 */
[----:B------:R-:W-:Y:S01]  /*c7d0*/  FFMA R58, R71, R122, R58 ;  /* 0x0000007a473a7223 */ /* 0x000fe2000000003a */
[----:B------:R1:W-:Y:S01]  /*c7e0*/  STS.128 [R160+0xc400], R40 ;  /* 0x00c40028a0007388 */ /* 0x0003e20000000c00 */
[----:B------:R-:W-:Y:S01]  /*c7f0*/  LOP3.LUT R127, R129, 0xffff0000, RZ, 0xc0, !PT ;  /* 0xffff0000817f7812 */ /* 0x000fe200078ec0ff */
[----:B------:R-:W-:Y:S01]  /*c800*/  FMUL R62, R68, R62 ;  /* 0x0000003e443e7220 */ /* 0x000fe20000400000 */
[C---:B------:R-:W-:Y:S01]  /*c810*/  FFMA R59, R71.reuse, R123, R59 ;  /* 0x0000007b473b7223 */ /* 0x040fe2000000003b */
[----:B------:R-:W-:Y:S01]  /*c820*/  SHF.L.U32 R128, R130, 0x10, RZ ;  /* 0x0000001082807819 */ /* 0x000fe200000006ff */
[----:B------:R-:W-:Y:S01]  /*c830*/  FMUL R63, R68, R63 ;  /* 0x0000003f443f7220 */ /* 0x000fe20000400000 */
[C---:B------:R-:W-:Y:S01]  /*c840*/  FFMA R56, R71.reuse, R124, R56 ;  /* 0x0000007c47387223 */ /* 0x040fe20000000038 */
[----:B------:R-:W-:Y:S01]  /*c850*/  LOP3.LUT R129, R130, 0xffff0000, RZ, 0xc0, !PT ;  /* 0xffff000082817812 */ /* 0x000fe200078ec0ff */
[C---:B------:R-:W-:Y:S01]  /*c860*/  FMUL R60, R68.reuse, R64 ;  /* 0x00000040443c7220 */ /* 0x040fe20000400000 */
[----:B------:R-:W-:Y:S01]  /*c870*/  FFMA R57, R71, R125, R57 ;  /* 0x0000007d47397223 */ /* 0x000fe20000000039 */
[----:B------:R-:W-:Y:S01]  /*c880*/  SHF.L.U32 R130, R131, 0x10, RZ ;  /* 0x0000001083827819 */ /* 0x000fe200000006ff */
[C---:B------:R-:W-:Y:S01]  /*c890*/  FMUL R61, R68.reuse, R65 ;  /* 0x00000041443d7220 */ /* 0x040fe20000400000 */
        /* <DEDUP_REMOVED lines=17> */
[----:B------:R-:W-:Y:S02]  /*c9b0*/  F2FP.BF16.F32.PACK_AB R59, R67, R66 ;  /* 0x00000042433b723e */ /* 0x000fe400000010ff */
[----:B------:R-:W-:Y:S03]  /*c9c0*/  ISETP.NE.AND P0, PT, R154, RZ, PT ;  /* 0x000000ff9a00720c */ /* 0x000fe60003f05270 */
[----:B------:R1:W-:Y:S01]  /*c9d0*/  STS.128 [R158+0xc400], R56 ;  /* 0x00c400389e007388 */ /* 0x0003e20000000c00 */
[----:B------:R-:W-:Y:S01]  /*c9e0*/  @!PT LDS RZ, [RZ] ;  /* 0x00000000fffff984 */ /* 0x000fe20000000800 */
[----:B------:R-:W-:Y:S01]  /*c9f0*/  @!PT LDS RZ, [RZ] ;  /* 0x00000000fffff984 */ /* 0x000fe20000000800 */
[----:B------:R-:W-:Y:S01]  /*ca00*/  @!PT LDS RZ, [RZ] ;  /* 0x00000000fffff984 */ /* 0x000fe20000000800 */
[----:B------:R-:W-:Y:S01]  /*ca10*/  @!PT LDS RZ, [RZ] ;  /* 0x00000000fffff984 */ /* 0x000fe20000000800 */
[----:B------:R2:W-:Y:S07]  /*ca20*/  MEMBAR.ALL.CTA ;  /* 0x0000000000007992 */ /* 0x0005ee0000008000 */
[----:B--2---:R-:W2:Y:S02]  /*ca30*/  FENCE.VIEW.ASYNC.S ;  /* 0x00000000000073c6 */ /* 0x004ea40000000000 */
[----:B--2---:R-:W-:Y:S06]  /*ca40*/  BAR.SYNC.DEFER_BLOCKING 0x1, 0x80 ;  /* 0x0042000000007b1d */ /* 0x004fec0000010000 */
[----:B------:R-:W-:Y:S05]  /*ca50*/  @P0 BRA `(.L_x_142) ;  /* 0x0000000000280947 */ /* 0x000fea0003800000 */
[----:B------:R-:W2:Y:S01]  /*ca60*/  LDCU.64 UR6, c[0x0][0x348] ;  /* 0x00006900ff0677ac */ /* 0x000ea20008000a00 */
[----:B------:R-:W-:Y:S02]  /*ca70*/  UIADD3 UR9, UPT, UPT, UR53, UR39, URZ ;  /* 0x0000002735097290 */ /* 0x000fe4000fffe0ff */
[----:B------:R-:W-:Y:S01]  /*ca80*/  UIADD3 UR8, UPT, UPT, UR44, 0xc400, URZ ;  /* 0x0000c4002c087890 */ /* 0x000fe2000fffe0ff */
[----:B------:R-:W-:Y:S01]  /*ca90*/  UMOV UR10, UR50 ;  /* 0x00000032000a7c82 */ /* 0x000fe20008000000 */
[----:B------:R-:W-:Y:S01]  /*caa0*/  UMOV UR11, UR52 ;  /* 0x00000034000b7c82 */ /* 0x000fe20008000000 */
[----:B--2---:R-:W-:Y:S04]  /*cab0*/  UIADD3 UR4, UP0, UPT, UR6, 0xa80, URZ ;  /* 0x00000a8006047890 */ /* 0x004fe8000ff1e0ff */
[----:B------:R-:W-:Y:S09]  /*cac0*/  UIADD3.X UR5, UPT, UPT, URZ, UR7, URZ, UP0, !UPT ;  /* 0x00000007ff057290 */ /* 0x000ff200087fe4ff */
[----:B------:R2:W-:Y:S01]  /*cad0*/  UTMASTG.3D [UR8], [UR4] ;  /* 0x00000008040073b5 */ /* 0x0005e20008010000 */
[----:B------:R0:W-:Y:S01]  /*cae0*/  UTMACMDFLUSH ;  /* 0x00000000000079b7 */ /* 0x0001e20000000000 */
[----:B--2---:R-:W-:Y:S04]  /*caf0*/  DEPBAR.LE SB0, 0x1 ;  /* 0x000080400000791a */ /* 0x004fe80000000000 */
.L_x_142:
[----:B------:R-:W-:Y:S05]  /*cb00*/  BSYNC.RECONVERGENT B0 ;  /* 0x0000000000007941 */ /* 0x000fea0003800200 */
.L_x_141:
[----:B------:R-:W-:Y:S01]  /*cb10*/  BAR.SYNC.DEFER_BLOCKING 0x1, 0x80 ;  /* 0x0042000000007b1d */ /* 0x000fe20000010000 */
[----:B------:R-:W-:Y:S09]  /*cb20*/  UISETP.NE.AND UP0, UPT, UR54, -0x4, UPT ;  /* 0xfffffffc3600788c */ /* 0x000ff2000bf05270 */
[----:B------:R-:W-:Y:S05]  /*cb30*/  BRA.U !UP0, `(.L_x_143) ;  /* 0x0000000108247547 */ /* 0x000fea000b800000 */
[----:B------:R-:W-:Y:S01]  /*cb40*/  ISETP.NE.AND P0, PT, R157, RZ, PT ;  /* 0x000000ff9d00720c */ /* 0x000fe20003f05270 */
[----:B------:R-:W-:Y:S01]  /*cb50*/  IMAD.U32 R0, RZ, RZ, UR47 ;  /* 0x0000002fff007e24 */ /* 0x000fe2000f8e00ff */
[----:B------:R-:W-:Y:S04]  /*cb60*/  UIADD3 UR4, UPT, UPT, UR47, 0x1, URZ ;  /* 0x000000012f047890 */ /* 0x000fe8000fffe0ff */
[----:B------:R-:W-:Y:S04]  /*cb70*/  UISETP.NE.AND UP0, UPT, UR4, 0x4, UPT ;  /* 0x000000040400788c */ /* 0x000fe8000bf05270 */
[----:B------:R-:W-:Y:S03]  /*cb80*/  USEL UR47, UR4, URZ, UP0 ;  /* 0x000000ff042f7287 */ /* 0x000fe60008000000 */
[----:B------:R-:W-:Y:S05]  /*cb90*/  @P0 LEA R0, R0, UR44, 0x3 ;  /* 0x0000002c00000c11 */ /* 0x000fea000f8e18ff */
[----:B------:R-:W-:Y:S05]  /*cba0*/  @P0 VIADD R0, R0, 0x40 ;  /* 0x0000004000000836 */ /* 0x000fea0000000000 */
[----:B------:R-:W-:Y:S04]  /*cbb0*/  @P0 PRMT R0, R165, 0x654, R0 ;  /* 0x00000654a5000816 */ /* 0x000fe80000000000 */
[----:B------:R2:W-:Y:S03]  /*cbc0*/  @P0 SYNCS.ARRIVE.TRANS64.RED.A1T0 RZ, [R0+URZ], RZ ;  /* 0x000000ff00ff09a7 */ /* 0x0005e600081004ff */
.L_x_143:
[----:B------:R-:W-:Y:S01]  /*cbd0*/  R2UR UR6, R156 ;  /* 0x000000009c0672ca */ /* 0x000fe200000e0000 */
[----:B------:R-:W-:Y:S01]  /*cbe0*/  UIADD3 UR54, UPT, UPT, UR54, 0x4, URZ ;  /* 0x0000000436367890 */ /* 0x000fe2000fffe0ff */
[----:B------:R-:W-:Y:S01]  /*cbf0*/  R2UR UR5, R144 ;  /* 0x00000000900572ca */ /* 0x000fe200000e0000 */
[----:B------:R-:W-:Y:S01]  /*cc00*/  ULOP3.LUT UR38, UR38, 0x1, URZ, 0x3c, !UPT ;  /* 0x0000000126267892 */ /* 0x000fe2000f8e3cff */
[----:B------:R-:W-:Y:S01]  /*cc10*/  R2UR UR4, R145 ;  /* 0x00000000910472ca */ /* 0x000fe200000e0000 */
[----:B------:R-:W-:Y:S01]  /*cc20*/  UMOV UR52, UR63 ;  /* 0x0000003f00347c82 */ /* 0x000fe20008000000 */
[C---:B------:R-:W-:Y:S04]  /*cc30*/  ISETP.NE.AND P0, PT, R148.reuse, 0x2, PT ;  /* 0x000000029400780c */ /* 0x040fe80003f05270 */
[----:B--2---:R-:W-:Y:S02]  /*cc40*/  SEL R0, RZ, 0x1, P0 ;  /* 0x00000001ff007807 */ /* 0x004fe40000000000 */
[----:B------:R-:W-:Y:S01]  /*cc50*/  SEL R148, R148, RZ, P0 ;  /* 0x000000ff94947207 */ /* 0x000fe20000000000 */
[----:B------:R-:W-:Y:S01]  /*cc60*/  UISETP.NE.AND UP0, UPT, UR6, URZ, UPT ;  /* 0x000000ff0600728c */ /* 0x000fe2000bf05270 */
[----:B------:R-:W-:Y:S01]  /*cc70*/  LOP3.LUT R150, R150, R0, RZ, 0x3c, !PT ;  /* 0x0000000096967212 */ /* 0x000fe200078e3cff */
[----:B------:R-:W-:Y:S02]  /*cc80*/  UIADD3 UR16, UPT, UPT, UR36, UR5, URZ ;  /* 0x0000000524107290 */ /* 0x000fe4000fffe0ff */
[----:B------:R-:W-:Y:S05]  /*cc90*/  UIADD3 UR20, UPT, UPT, UR37, UR4, URZ ;  /* 0x0000000425147290 */ /* 0x000fea000fffe0ff */
[----:B------:R-:W-:Y:S07]  /*cca0*/  BRA.U UP0, `(.L_x_144) ;  /* 0xffffff9d00a47547 */ /* 0x000fee000b83ffff */
[----:B------:R-:W2:Y:S01]  /*ccb0*/  S2UR UR4, SR_CgaCtaId ;  /* 0x00000000000479c3 */ /* 0x000ea20000008800 */
[----:B------:R-:W3:Y:S01]  /*ccc0*/  LDCU.64 UR6, c[0x0][0xc90] ;  /* 0x00019200ff0677ac */ /* 0x000ee20008000a00 */
[----:B------:R-:W-:Y:S01]  /*ccd0*/  UIADD3 UR8, UPT, UPT, UR44, 0xc0, URZ ;  /* 0x000000c02c087890 */ /* 0x000fe2000fffe0ff */
[----:B---3--:R-:W-:-:S04]  /*cce0*/  ISETP.NE.U32.AND P1, PT, RZ, UR6, PT ;  /* 0x00000006ff007c0c */ /* 0x008fc8000bf25070 */
[----:B------:R-:W-:Y:S01]  /*ccf0*/  ISETP.NE.AND.EX P0, PT, RZ, UR7, PT, P1 ;  /* 0x00000007ff007c0c */ /* 0x000fe2000bf05310 */
[----:B--2---:R-:W-:Y:S01]  /*cd00*/  ULOP3.LUT UR9, UR4, 0x1, URZ, 0x3c, !UPT ;  /* 0x0000000104097892 */ /* 0x004fe2000f8e3cff */
[----:B------:R-:W2:Y:S03]  /*cd10*/  LDCU.64 UR4, c[0x0][0xc88] ;  /* 0x00019100ff0477ac */ /* 0x000ea60008000a00 */
[----:B------:R-:W-:-:S09]  /*cd20*/  UPRMT UR8, UR9, 0x654, UR8 ;  /* 0x0000065409087896 */ /* 0x000fd20008000008 */
[----:B------:R-:W-:Y:S01]  /*cd30*/  SYNCS.ARRIVE.TRANS64.RED.A1T0 RZ, [UR8], RZ ;  /* 0x000000ffffff79a7 */ /* 0x000fe20008100408 */
[----:B--2---:R-:W-:Y:S01]  /*cd40*/  ISETP.NE.U32.AND P2, PT, RZ, UR4, PT ;  /* 0x00000004ff007c0c */ /* 0x004fe2000bf45070 */
[----:B------:R-:W-:Y:S03]  /*cd50*/  SYNCS.ARRIVE.TRANS64.A1T0 RZ, [UR44+0xc0], RZ ;  /* 0x0000c0ffffff79a7 */ /* 0x000fe6000810002c */
[----:B------:R-:W-:-:S13]  /*cd60*/  ISETP.NE.AND.EX P2, PT, RZ, UR5, PT, P2 ;  /* 0x00000005ff007c0c */ /* 0x000fda000bf45320 */
[----:B------:R-:W-:Y:S05]  /*cd70*/  @P2 BRA P0, `(.L_x_145) ;  /* 0x00000000003c2947 */ /* 0x000fea0000000000 */
[----:B------:R-:W-:-:S13]  /*cd80*/  ISETP.NE.AND.EX P1, PT, RZ, UR7, PT, P1 ;  /* 0x00000007ff007c0c */ /* 0x000fda000bf25310 */
[----:B------:R-:W-:Y:S05]  /*cd90*/  @P1 BRA `(.L_x_146) ;  /* 0x00000000000c1947 */ /* 0x000fea0003800000 */
[----:B------:R-:W-:-:S13]  /*cda0*/  FSETP.NEU.AND P0, PT, R71, RZ, PT ;  /* 0x000000ff4700720b */ /* 0x000fda0003f0d000 */
[----:B------:R-:W-:Y:S05]  /*cdb0*/  @!P0 EXIT ;  /* 0x000000000000894d */ /* 0x000fea0003800000 */
[----:B------:R-:W-:Y:S05]  /*cdc0*/  BRA `(.L_x_145) ;  /* 0x0000000000287947 */ /* 0x000fea0003800000 */
.L_x_146:
[----:B------:R-:W-:Y:S01]  /*cdd0*/  ISETP.NE.AND P0, PT, R147, RZ, PT ;  /* 0x000000ff9300720c */ /* 0x000fe20003f05270 */
[----:B------:R-:W-:-:S12]  /*cde0*/  BSSY.RECONVERGENT B0, `(.L_x_145) ;  /* 0x0000008000007945 */ /* 0x000fd80003800200 */
[----:B------:R-:W-:Y:S05]  /*cdf0*/  @P0 BRA `(.L_x_147) ;  /* 0x0000000000100947 */ /* 0x000fea0003800000 */
[----:B------:R-:W-:-:S04]  /*ce00*/  ISETP.NE.U32.AND P0, PT, RZ, UR4, PT ;  /* 0x00000004ff007c0c */ /* 0x000fc8000bf05070 */
[----:B------:R-:W-:-:S13]  /*ce10*/  ISETP.NE.AND.EX P0, PT, RZ, UR5, PT, P0 ;  /* 0x00000005ff007c0c */ /* 0x000fda000bf05300 */
[----:B------:R-:W-:Y:S05]  /*ce20*/  @!P0 EXIT ;  /* 0x000000000000894d */ /* 0x000fea0003800000 */
[----:B------:R-:W-:Y:S05]  /*ce30*/  BRA `(.L_x_148) ;  /* 0x0000000000087947 */ /* 0x000fea0003800000 */
.L_x_147:
[----:B------:R-:W-:-:S13]  /*ce40*/  FSETP.NEU.AND P0, PT, R71, RZ, PT ;  /* 0x000000ff4700720b */ /* 0x000fda0003f0d000 */
[----:B------:R-:W-:Y:S05]  /*ce50*/  @!P0 EXIT ;  /* 0x000000000000894d */ /* 0x000fea0003800000 */
.L_x_148:
[----:B------:R-:W-:Y:S05]  /*ce60*/  BSYNC.RECONVERGENT B0 ;  /* 0x0000000000007941 */ /* 0x000fea0003800200 */
.L_x_145:
[----:B------:R-:W2:Y:S01]  /*ce70*/  S2UR UR7, SR_CgaCtaId ;  /* 0x00000000000779c3 */ /* 0x000ea20000008800 */
[----:B------:R-:W-:Y:S01]  /*ce80*/  ULEA UR6, UR47, UR44, 0x3 ;  /* 0x0000002c2f067291 */ /* 0x000fe2000f8e18ff */
[----:B------:R-:W-:-:S04]  /*ce90*/  DEPBAR.LE SB0, 0x0 ;  /* 0x000080000000791a */ /* 0x000fc80000000000 */
[----:B------:R-:W-:-:S04]  /*cea0*/  UIADD3 UR6, UPT, UPT, UR6, 0x40, URZ ;  /* 0x0000004006067890 */ /* 0x000fc8000fffe0ff */
[----:B--2---:R-:W-:-:S09]  /*ceb0*/  UPRMT UR6, UR7, 0x654, UR6 ;  /* 0x0000065407067896 */ /* 0x004fd20008000006 */
[----:B------:R-:W-:Y:S01]  /*cec0*/  SYNCS.ARRIVE.TRANS64.RED.A1T0 RZ, [UR6], RZ ;  /* 0x000000ffffff79a7 */ /* 0x000fe20008100406 */
[----:B------:R-:W-:Y:S05]  /*ced0*/  EXIT ;  /* 0x000000000000794d */ /* 0x000fea0003800000 */
.L_x_24:
[----:B-1----:R1:W2:Y:S02]  /*cee0*/  SYNCS.PHASECHK.TRANS64.TRYWAIT P0, [R0+URZ+0xb0], R2 ;  /* 0x0000b002000075a7 */ /* 0x0022a400080011ff */
[----:B--2---:R-:W-:Y:S05]  /*cef0*/  @!P0 NANOSLEEP.SYNCS 0x989680 ;  /* 0x009896800000895d */ /* 0x004fea0003900000 */
[----:B------:R-:W2:Y:S02]  /*cf00*/  @!P0 SYNCS.PHASECHK.TRANS64 P0, [R0+URZ+0xb0], R2 ;  /* 0x0000b002000085a7 */ /* 0x000ea400080010ff */
[----:B--2---:R-:W-:Y:S05]  /*cf10*/  @!P0 BRA `(.L_x_24) ;  /* 0xfffffffc00f08947 */ /* 0x004fea000383ffff */
[----:B------:R-:W-:Y:S05]  /*cf20*/  BRA `(.L_x_149) ;  /* 0xffffff4c00347947 */ /* 0x000fea000383ffff */
.L_x_27:
[----:B-1----:R-:W-:-:S07]  /*cf30*/  MOV R0, UR6 ;  /* 0x0000000600007c02 */ /* 0x002fce0008000f00 */
.L_x_150:
[----:B-1----:R1:W2:Y:S02]  /*cf40*/  SYNCS.PHASECHK.TRANS64.TRYWAIT P0, [R0+URZ+0x10], R3 ;  /* 0x00001003000075a7 */ /* 0x0022a400080011ff */
[----:B--2---:R-:W-:Y:S05]  /*cf50*/  @!P0 NANOSLEEP.SYNCS 0x989680 ;  /* 0x009896800000895d */ /* 0x004fea0003900000 */
[----:B------:R-:W2:Y:S02]  /*cf60*/  @!P0 SYNCS.PHASECHK.TRANS64 P0, [R0+URZ+0x10], R3 ;  /* 0x00001003000085a7 */ /* 0x000ea400080010ff */
[----:B--2---:R-:W-:Y:S05]  /*cf70*/  @!P0 BRA `(.L_x_150) ;  /* 0xfffffffc00f08947 */ /* 0x004fea000383ffff */
[----:B------:R-:W-:Y:S05]  /*cf80*/  BRA `(.L_x_26) ;  /* 0xffffff4c00987947 */ /* 0x000fea000383ffff */
.L_x_36:
[----:B-1----:R-:W-:-:S07]  /*cf90*/  MOV R0, UR7 ;  /* 0x0000000700007c02 */ /* 0x002fce0008000f00 */
.L_x_151:
[----:B-1----:R1:W2:Y:S02]  /*cfa0*/  SYNCS.PHASECHK.TRANS64.TRYWAIT P0, [R0+URZ+0x10], R3 ;  /* 0x00001003000075a7 */ /* 0x0022a400080011ff */
[----:B--2---:R-:W-:Y:S05]  /*cfb0*/  @!P0 NANOSLEEP.SYNCS 0x989680 ;  /* 0x009896800000895d */ /* 0x004fea0003900000 */
[----:B------:R-:W2:Y:S02]  /*cfc0*/  @!P0 SYNCS.PHASECHK.TRANS64 P0, [R0+URZ+0x10], R3 ;  /* 0x00001003000085a7 */ /* 0x000ea400080010ff */
[----:B--2---:R-:W-:Y:S05]  /*cfd0*/  @!P0 BRA `(.L_x_151) ;  /* 0xfffffffc00f08947 */ /* 0x004fea000383ffff */
[----:B------:R-:W-:Y:S05]  /*cfe0*/  BRA `(.L_x_35) ;  /* 0xffffff5000ec7947 */ /* 0x000fea000383ffff */
.L_x_43:
[----:B-1----:R1:W4:Y:S02]  /*cff0*/  SYNCS.PHASECHK.TRANS64.TRYWAIT P0, [R3+URZ+0x70], R0 ;  /* 0x00007000030075a7 */ /* 0x00232400080011ff */
[----:B----4-:R-:W-:Y:S05]  /*d000*/  @!P0 NANOSLEEP.SYNCS 0x989680 ;  /* 0x009896800000895d */ /* 0x010fea0003900000 */
[----:B------:R-:W4:Y:S02]  /*d010*/  @!P0 SYNCS.PHASECHK.TRANS64 P0, [R3+URZ+0x70], R0 ;  /* 0x00007000030085a7 */ /* 0x000f2400080010ff */
[----:B----4-:R-:W-:Y:S05]  /*d020*/  @!P0 BRA `(.L_x_43) ;  /* 0xfffffffc00f08947 */ /* 0x010fea000383ffff */
[----:B------:R-:W-:Y:S05]  /*d030*/  BRA `(.L_x_152) ;  /* 0xffffff58001c7947 */ /* 0x000fea000383ffff */
.L_x_47:
[----:B------:R-:W-:-:S07]  /*d040*/  MOV R0, UR4 ;  /* 0x0000000400007c02 */ /* 0x000fce0008000f00 */
.L_x_153:
[----:B-1----:R1:W2:Y:S02]  /*d050*/  SYNCS.PHASECHK.TRANS64.TRYWAIT P0, [R0+URZ], R2 ;  /* 0x00000002000075a7 */ /* 0x0022a400080011ff */
[----:B--2---:R-:W-:Y:S05]  /*d060*/  @!P0 NANOSLEEP.SYNCS 0x989680 ;  /* 0x009896800000895d */ /* 0x004fea0003900000 */
[----:B------:R-:W2:Y:S02]  /*d070*/  @!P0 SYNCS.PHASECHK.TRANS64 P0, [R0+URZ], R2 ;  /* 0x00000002000085a7 */ /* 0x000ea400080010ff */
[----:B--2---:R-:W-:Y:S05]  /*d080*/  @!P0 BRA `(.L_x_153) ;  /* 0xfffffffc00f08947 */ /* 0x004fea000383ffff */
[----:B------:R-:W-:Y:S05]  /*d090*/  BRA `(.L_x_154) ;  /* 0xffffff5c00c87947 */ /* 0x000fea000383ffff */
.L_x_50:
[----:B-1----:R1:W2:Y:S02]  /*d0a0*/  SYNCS.PHASECHK.TRANS64.TRYWAIT P0, [R0+URZ+0xa0], R4 ;  /* 0x0000a004000075a7 */ /* 0x0022a400080011ff */
[----:B--2---:R-:W-:Y:S05]  /*d0b0*/  @!P0 NANOSLEEP.SYNCS 0x989680 ;  /* 0x009896800000895d */ /* 0x004fea0003900000 */
[----:B------:R-:W2:Y:S02]  /*d0c0*/  @!P0 SYNCS.PHASECHK.TRANS64 P0, [R0+URZ+0xa0], R4 ;  /* 0x0000a004000085a7 */ /* 0x000ea400080010ff */
[----:B--2---:R-:W-:Y:S05]  /*d0d0*/  @!P0 BRA `(.L_x_50) ;  /* 0xfffffffc00f08947 */ /* 0x004fea000383ffff */
[----:B------:R-:W-:Y:S05]  /*d0e0*/  BRA `(.L_x_155) ;  /* 0xffffff60002c7947 */ /* 0x000fea000383ffff */
.L_x_51:
[----:B------:R-:W-:-:S07]  /*d0f0*/  MOV R0, UR4 ;  /* 0x0000000400007c02 */ /* 0x000fce0008000f00 */
.L_x_156:
[----:B-1----:R1:W2:Y:S02]  /*d100*/  SYNCS.PHASECHK.TRANS64.TRYWAIT P0, [R0+URZ+0x80], R5 ;  /* 0x00008005000075a7 */ /* 0x0022a400080011ff */
[----:B--2---:R-:W-:Y:S05]  /*d110*/  @!P0 NANOSLEEP.SYNCS 0x989680 ;  /* 0x009896800000895d */ /* 0x004fea0003900000 */
[----:B------:R-:W2:Y:S02]  /*d120*/  @!P0 SYNCS.PHASECHK.TRANS64 P0, [R0+URZ+0x80], R5 ;  /* 0x00008005000085a7 */ /* 0x000ea400080010ff */
[----:B--2---:R-:W-:Y:S05]  /*d130*/  @!P0 BRA `(.L_x_156) ;  /* 0xfffffffc00f08947 */ /* 0x004fea000383ffff */
[----:B------:R-:W-:Y:S05]  /*d140*/  BRA `(.L_x_157) ;  /* 0xffffff60003c7947 */ /* 0x000fea000383ffff */
.L_x_52:
[----:B-1----:R1:W2:Y:S02]  /*d150*/  SYNCS.PHASECHK.TRANS64.TRYWAIT P1, [R0+URZ+0x70], R4 ;  /* 0x00007004000075a7 */ /* 0x0022a400080211ff */
[----:B--2---:R-:W-:Y:S05]  /*d160*/  @!P1 NANOSLEEP.SYNCS 0x989680 ;  /* 0x009896800000995d */ /* 0x004fea0003900000 */
[----:B------:R-:W2:Y:S02]  /*d170*/  @!P1 SYNCS.PHASECHK.TRANS64 P1, [R0+URZ+0x70], R4 ;  /* 0x00007004000095a7 */ /* 0x000ea400080210ff */
[----:B--2---:R-:W-:Y:S05]  /*d180*/  @!P1 BRA `(.L_x_52) ;  /* 0xfffffffc00f09947 */ /* 0x004fea000383ffff */
[----:B------:R-:W-:Y:S05]  /*d190*/  BRA `(.L_x_158) ;  /* 0xffffff60006c7947 */ /* 0x000fea000383ffff */
.L_x_55:
[----:B------:R-:W-:-:S07]  /*d1a0*/  MOV R0, UR4 ;  /* 0x0000000400007c02 */ /* 0x000fce0008000f00 */
.L_x_159:
[----:B-1----:R1:W2:Y:S02]  /*d1b0*/  SYNCS.PHASECHK.TRANS64.TRYWAIT P0, [R0+URZ+0x80], R2 ;  /* 0x00008002000075a7 */ /* 0x0022a400080011ff */
[----:B--2---:R-:W-:Y:S05]  /*d1c0*/  @!P0 NANOSLEEP.SYNCS 0x989680 ;  /* 0x009896800000895d */ /* 0x004fea0003900000 */
[----:B------:R-:W2:Y:S02]  /*d1d0*/  @!P0 SYNCS.PHASECHK.TRANS64 P0, [R0+URZ+0x80], R2 ;  /* 0x00008002000085a7 */ /* 0x000ea400080010ff */
[----:B--2---:R-:W-:Y:S05]  /*d1e0*/  @!P0 BRA `(.L_x_159) ;  /* 0xfffffffc00f08947 */ /* 0x004fea000383ffff */
[----:B------:R-:W-:Y:S05]  /*d1f0*/  BRA `(.L_x_54) ;  /* 0xffffff6000c07947 */ /* 0x000fea000383ffff */
.L_x_64:
[----:B-1----:R-:W-:-:S04]  /*d200*/  MOV R5, UR5 ;  /* 0x0000000500057c02 */ /* 0x002fc80008000f00 */
[----:B------:R1:W2:Y:S03]  /*d210*/  SYNCS.PHASECHK.TRANS64.TRYWAIT P0, [R5+URZ+0x8], R6 ;  /* 0x00000806050075a7 */ /* 0x0002a600080011ff */
[----:B--2---:R-:W-:Y:S05]  /*d220*/  @!P0 NANOSLEEP.SYNCS 0x989680 ;  /* 0x009896800000895d */ /* 0x004fea0003900000 */
[----:B------:R-:W2:Y:S02]  /*d230*/  @!P0 SYNCS.PHASECHK.TRANS64 P0, [R5+URZ+0x8], R6 ;  /* 0x00000806050085a7 */ /* 0x000ea400080010ff */
[----:B--2---:R-:W-:Y:S05]  /*d240*/  @!P0 BRA `(.L_x_64) ;  /* 0xfffffffc00ec8947 */ /* 0x004fea000383ffff */
[----:B------:R-:W-:Y:S05]  /*d250*/  BRA `(.L_x_63) ;  /* 0xffffff6400807947 */ /* 0x000fea000383ffff */
.L_x_66:
[----:B------:R-:W-:Y:S01]  /*d260*/  BSSY B0, `(.L_x_160) ;  /* 0x0000006000007945 */ /* 0x000fe20003800000 */
[----:B------:R-:W-:-:S07]  /*d270*/  MOV R15, 0xffffffff ;  /* 0xffffffff000f7802 */ /* 0x000fce0000000f00 */
[----:B-1---5:R-:W-:Y:S05]  /*d280*/  WARPSYNC.COLLECTIVE R15, `(.L_x_161) ;  /* 0x000000000f0c7348 */ /* 0x022fea0003c00000 */
[----:B------:R-:W-:Y:S02]  /*d290*/  ELECT P6, UR79, PT ;  /* 0x00000000004f782f */ /* 0x000fe400038c0000 */
[----:B------:R-:W-:Y:S01]  /*d2a0*/  MOV R14, UR79 ;  /* 0x0000004f000e7c02 */ /* 0x000fe20008000f00 */
[----:B-1---5:R-:W-:Y:S10]  /*d2b0*/  ENDCOLLECTIVE ;  /* 0x000000000000791b */ /* 0x022ff40003800000 */
.L_x_161:
[----:B------:R-:W-:Y:S05]  /*d2c0*/  BSYNC B0 ;  /* 0x0000000000007941 */ /* 0x000fea0003800000 */
.L_x_160:
[----:B------:R-:W-:Y:S05]  /*d2d0*/  BRA `(.L_x_162) ;  /* 0xffffff6400b07947 */ /* 0x000fea000383ffff */
.L_x_68:
[----:B-1----:R-:W-:-:S04]  /*d2e0*/  MOV R2, UR5 ;  /* 0x0000000500027c02 */ /* 0x002fc80008000f00 */
[----:B------:R1:W2:Y:S03]  /*d2f0*/  SYNCS.PHASECHK.TRANS64.TRYWAIT P0, [R2+URZ+0x8], R4 ;  /* 0x00000804020075a7 */ /* 0x0002a600080011ff */
[----:B--2---:R-:W-:Y:S05]  /*d300*/  @!P0 NANOSLEEP.SYNCS 0x989680 ;  /* 0x009896800000895d */ /* 0x004fea0003900000 */
[----:B------:R-:W2:Y:S02]  /*d310*/  @!P0 SYNCS.PHASECHK.TRANS64 P0, [R2+URZ+0x8], R4 ;  /* 0x00000804020085a7 */ /* 0x000ea400080010ff */
[----:B--2---:R-:W-:Y:S05]  /*d320*/  @!P0 BRA `(.L_x_68) ;  /* 0xfffffffc00ec8947 */ /* 0x004fea000383ffff */
[----:B------:R-:W-:Y:S05]  /*d330*/  BRA `(.L_x_67) ;  /* 0xffffff6400b47947 */ /* 0x000fea000383ffff */
.L_x_69:
[----:B-1----:R1:W2:Y:S02]  /*d340*/  SYNCS.PHASECHK.TRANS64.TRYWAIT P0, [R2+URZ+0x70], R4 ;  /* 0x00007004020075a7 */ /* 0x0022a400080011ff */
[----:B--2---:R-:W-:Y:S05]  /*d350*/  @!P0 NANOSLEEP.SYNCS 0x989680 ;  /* 0x009896800000895d */ /* 0x004fea0003900000 */
[----:B------:R-:W2:Y:S02]  /*d360*/  @!P0 SYNCS.PHASECHK.TRANS64 P0, [R2+URZ+0x70], R4 ;  /* 0x00007004020085a7 */ /* 0x000ea400080010ff */
[----:B--2---:R-:W-:Y:S05]  /*d370*/  @!P0 BRA `(.L_x_69) ;  /* 0xfffffffc00f08947 */ /* 0x004fea000383ffff */
[----:B------:R-:W-:Y:S05]  /*d380*/  BRA `(.L_x_163) ;  /* 0xffffff70003c7947 */ /* 0x000fea000383ffff */
.L_x_73:
[----:B------:R-:W-:-:S07]  /*d390*/  MOV R2, UR18 ;  /* 0x0000001200027c02 */ /* 0x000fce0008000f00 */
.L_x_164:
[----:B-1----:R1:W2:Y:S02]  /*d3a0*/  SYNCS.PHASECHK.TRANS64.TRYWAIT P0, [R2+URZ], R4 ;  /* 0x00000004020075a7 */ /* 0x0022a400080011ff */
[----:B--2---:R-:W-:Y:S05]  /*d3b0*/  @!P0 NANOSLEEP.SYNCS 0x989680 ;  /* 0x009896800000895d */ /* 0x004fea0003900000 */
[----:B------:R-:W2:Y:S02]  /*d3c0*/  @!P0 SYNCS.PHASECHK.TRANS64 P0, [R2+URZ], R4 ;  /* 0x00000004020085a7 */ /* 0x000ea400080010ff */
[----:B--2---:R-:W-:Y:S05]  /*d3d0*/  @!P0 BRA `(.L_x_164) ;  /* 0xfffffffc00f08947 */ /* 0x004fea000383ffff */
[----:B------:R-:W-:Y:S05]  /*d3e0*/  BRA `(.L_x_72) ;  /* 0xffffff7000947947 */ /* 0x000fea000383ffff */
.L_x_74:
[----:B------:R-:W-:-:S07]  /*d3f0*/  MOV R2, UR39 ;  /* 0x0000002700027c02 */ /* 0x000fce0008000f00 */
.L_x_165:
[----:B-1----:R1:W2:Y:S02]  /*d400*/  SYNCS.PHASECHK.TRANS64.TRYWAIT P0, [R2+URZ+0x98], R4 ;  /* 0x00009804020075a7 */ /* 0x0022a400080011ff */
[----:B--2---:R-:W-:Y:S05]  /*d410*/  @!P0 NANOSLEEP.SYNCS 0x989680 ;  /* 0x009896800000895d */ /* 0x004fea0003900000 */
[----:B------:R-:W2:Y:S02]  /*d420*/  @!P0 SYNCS.PHASECHK.TRANS64 P0, [R2+URZ+0x98], R4 ;  /* 0x00009804020085a7 */ /* 0x000ea400080010ff */
[----:B--2---:R-:W-:Y:S05]  /*d430*/  @!P0 BRA `(.L_x_165) ;  /* 0xfffffffc00f08947 */ /* 0x004fea000383ffff */
[----:B------:R-:W-:Y:S05]  /*d440*/  BRA `(.L_x_166) ;  /* 0xffffff7400087947 */ /* 0x000fea000383ffff */
.L_x_77:
[----:B------:R-:W-:Y:S07]  /*d450*/  MOV R2, UR9 ;  /* 0x0000000900027c02 */ /* 0x000fee0008000f00 */
.L_x_167:
[----:B-1----:R1:W2:Y:S02]  /*d460*/  SYNCS.PHASECHK.TRANS64.TRYWAIT P0, [R2+URZ], R4 ;  /* 0x00000004020075a7 */ /* 0x0022a400080011ff */
[----:B--2---:R-:W-:Y:S05]  /*d470*/  @!P0 NANOSLEEP.SYNCS 0x989680 ;  /* 0x009896800000895d */ /* 0x004fea0003900000 */
[----:B------:R-:W2:Y:S02]  /*d480*/  @!P0 SYNCS.PHASECHK.TRANS64 P0, [R2+URZ], R4 ;  /* 0x00000004020085a7 */ /* 0x000ea400080010ff */
[----:B--2---:R-:W-:Y:S05]  /*d490*/  @!P0 BRA `(.L_x_167) ;  /* 0xfffffffc00f08947 */ /* 0x004fea000383ffff */
[----:B------:R-:W-:Y:S05]  /*d4a0*/  BRA `(.L_x_76) ;  /* 0xffffff7800207947 */ /* 0x000fea000383ffff */
.L_x_80:
[----:B------:R-:W-:-:S07]  /*d4b0*/  MOV R0, UR39 ;  /* 0x0000002700007c02 */ /* 0x000fce0008000f00 */
.L_x_168:
[----:B-1----:R1:W2:Y:S02]  /*d4c0*/  SYNCS.PHASECHK.TRANS64.TRYWAIT P0, [R0+URZ+0xc0], R2 ;  /* 0x0000c002000075a7 */ /* 0x0022a400080011ff */
[----:B--2---:R-:W-:Y:S05]  /*d4d0*/  @!P0 NANOSLEEP.SYNCS 0x989680 ;  /* 0x009896800000895d */ /* 0x004fea0003900000 */
[----:B------:R-:W2:Y:S02]  /*d4e0*/  @!P0 SYNCS.PHASECHK.TRANS64 P0, [R0+URZ+0xc0], R2 ;  /* 0x0000c002000085a7 */ /* 0x000ea400080010ff */
[----:B--2---:R-:W-:Y:S05]  /*d4f0*/  @!P0 BRA `(.L_x_168) ;  /* 0xfffffffc00f08947 */ /* 0x004fea000383ffff */
[----:B------:R-:W-:Y:S05]  /*d500*/  BRA `(.L_x_169) ;  /* 0xffffff7c00a07947 */ /* 0x000fea000383ffff */
.L_x_85:
[----:B-1----:R1:W2:Y:S02]  /*d510*/  SYNCS.PHASECHK.TRANS64.TRYWAIT P0, [R12+URZ+0x70], R0 ;  /* 0x000070000c0075a7 */ /* 0x0022a400080011ff */
[----:B--2---:R-:W-:Y:S05]  /*d520*/  @!P0 NANOSLEEP.SYNCS 0x989680 ;  /* 0x009896800000895d */ /* 0x004fea0003900000 */
[----:B------:R-:W2:Y:S02]  /*d530*/  @!P0 SYNCS.PHASECHK.TRANS64 P0, [R12+URZ+0x70], R0 ;  /* 0x000070000c0085a7 */ /* 0x000ea400080010ff */
[----:B--2---:R-:W-:Y:S05]  /*d540*/  @!P0 BRA `(.L_x_85) ;  /* 0xfffffffc00f08947 */ /* 0x004fea000383ffff */
[----:B------:R-:W-:Y:S05]  /*d550*/  BRA `(.L_x_170) ;  /* 0xffffff8000d47947 */ /* 0x000fea000383ffff */
.L_x_88:
[----:B-1----:R-:W-:Y:S07]  /*d560*/  MOV R0, UR21 ;  /* 0x0000001500007c02 */ /* 0x002fee0008000f00 */
.L_x_171:
[----:B-1----:R1:W2:Y:S02]  /*d570*/  SYNCS.PHASECHK.TRANS64.TRYWAIT P2, [R0+URZ+0x68], R6 ;  /* 0x00006806000075a7 */ /* 0x0022a400080411ff */
[----:B--2---:R-:W-:Y:S05]  /*d580*/  @!P2 NANOSLEEP.SYNCS 0x989680 ;  /* 0x009896800000a95d */ /* 0x004fea0003900000 */
[----:B------:R-:W2:Y:S02]  /*d590*/  @!P2 SYNCS.PHASECHK.TRANS64 P2, [R0+URZ+0x68], R6 ;  /* 0x000068060000a5a7 */ /* 0x000ea400080410ff */
[----:B--2---:R-:W-:Y:S05]  /*d5a0*/  @!P2 BRA `(.L_x_171) ;  /* 0xfffffffc00f0a947 */ /* 0x004fea000383ffff */
[----:B------:R-:W-:Y:S05]  /*d5b0*/  BRA `(.L_x_87) ;  /* 0xffffff88003c7947 */ /* 0x000fea000383ffff */
.L_x_91:
[----:B------:R-:W-:Y:S07]  /*d5c0*/  MOV R0, UR21 ;  /* 0x0000001500007c02 */ /* 0x000fee0008000f00 */
.L_x_172:
[----:B-1----:R1:W2:Y:S02]  /*d5d0*/  SYNCS.PHASECHK.TRANS64.TRYWAIT P0, [R0+URZ+0x40], R9 ;  /* 0x00004009000075a7 */ /* 0x0022a400080011ff */
[----:B--2---:R-:W-:Y:S05]  /*d5e0*/  @!P0 NANOSLEEP.SYNCS 0x989680 ;  /* 0x009896800000895d */ /* 0x004fea0003900000 */
[----:B------:R-:W2:Y:S02]  /*d5f0*/  @!P0 SYNCS.PHASECHK.TRANS64 P0, [R0+URZ+0x40], R9 ;  /* 0x00004009000085a7 */ /* 0x000ea400080010ff */
[----:B--2---:R-:W-:Y:S05]  /*d600*/  @!P0 BRA `(.L_x_172) ;  /* 0xfffffffc00f08947 */ /* 0x004fea000383ffff */
[----:B------:R-:W-:Y:S05]  /*d610*/  BRA `(.L_x_173) ;  /* 0xffffff88009c7947 */ /* 0x000fea000383ffff */
.L_x_92:
[----:B------:R-:W-:Y:S07]  /*d620*/  MOV R0, UR21 ;  /* 0x0000001500007c02 */ /* 0x000fee0008000f00 */
.L_x_174:
[----:B-1----:R1:W2:Y:S02]  /*d630*/  SYNCS.PHASECHK.TRANS64.TRYWAIT P0, [R0+URZ+0x48], R9 ;  /* 0x00004809000075a7 */ /* 0x0022a400080011ff */
[----:B--2---:R-:W-:Y:S05]  /*d640*/  @!P0 NANOSLEEP.SYNCS 0x989680 ;  /* 0x009896800000895d */ /* 0x004fea0003900000 */
[----:B------:R-:W2:Y:S02]  /*d650*/  @!P0 SYNCS.PHASECHK.TRANS64 P0, [R0+URZ+0x48], R9 ;  /* 0x00004809000085a7 */ /* 0x000ea400080010ff */
[----:B--2---:R-:W-:Y:S05]  /*d660*/  @!P0 BRA `(.L_x_174) ;  /* 0xfffffffc00f08947 */ /* 0x004fea000383ffff */
[----:B------:R-:W-:Y:S05]  /*d670*/  BRA `(.L_x_175) ;  /* 0xffffff8800f07947 */ /* 0x000fea000383ffff */
.L_x_93:
[----:B------:R-:W-:Y:S07]  /*d680*/  MOV R0, UR21 ;  /* 0x0000001500007c02 */ /* 0x000fee0008000f00 */
.L_x_176:
[----:B-1----:R1:W2:Y:S02]  /*d690*/  SYNCS.PHASECHK.TRANS64.TRYWAIT P0, [R0+URZ+0x50], R9 ;  /* 0x00005009000075a7 */ /* 0x0022a400080011ff */
[----:B--2---:R-:W-:Y:S05]  /*d6a0*/  @!P0 NANOSLEEP.SYNCS 0x989680 ;  /* 0x009896800000895d */ /* 0x004fea0003900000 */
[----:B------:R-:W2:Y:S02]  /*d6b0*/  @!P0 SYNCS.PHASECHK.TRANS64 P0, [R0+URZ+0x50], R9 ;  /* 0x00005009000085a7 */ /* 0x000ea400080010ff */
[----:B--2---:R-:W-:Y:S05]  /*d6c0*/  @!P0 BRA `(.L_x_176) ;  /* 0xfffffffc00f08947 */ /* 0x004fea000383ffff */
[----:B------:R-:W-:Y:S05]  /*d6d0*/  BRA `(.L_x_177) ;  /* 0xffffff8c00347947 */ /* 0x000fea000383ffff */
.L_x_94:
[----:B------:R-:W-:Y:S07]  /*d6e0*/  MOV R0, UR21 ;  /* 0x0000001500007c02 */ /* 0x000fee0008000f00 */
.L_x_178:
[----:B-1----:R1:W2:Y:S02]  /*d6f0*/  SYNCS.PHASECHK.TRANS64.TRYWAIT P0, [R0+URZ+0x58], R9 ;  /* 0x00005809000075a7 */ /* 0x0022a400080011ff */
[----:B--2---:R-:W-:Y:S05]  /*d700*/  @!P0 NANOSLEEP.SYNCS 0x989680 ;  /* 0x009896800000895d */ /* 0x004fea0003900000 */
[----:B------:R-:W2:Y:S02]  /*d710*/  @!P0 SYNCS.PHASECHK.TRANS64 P0, [R0+URZ+0x58], R9 ;  /* 0x00005809000085a7 */ /* 0x000ea400080010ff */
[----:B--2---:R-:W-:Y:S05]  /*d720*/  @!P0 BRA `(.L_x_178) ;  /* 0xfffffffc00f08947 */ /* 0x004fea000383ffff */
[----:B------:R-:W-:Y:S05]  /*d730*/  BRA `(.L_x_179) ;  /* 0xffffff8c00787947 */ /* 0x000fea000383ffff */
.L_x_96:
[----:B------:R-:W-:-:S07]  /*d740*/  MOV R0, UR21 ;  /* 0x0000001500007c02 */ /* 0x000fce0008000f00 */
.L_x_180:
[----:B--2---:R2:W3:Y:S02]  /*d750*/  SYNCS.PHASECHK.TRANS64.TRYWAIT P0, [R0+URZ+0x40], R2 ;  /* 0x00004002000075a7 */ /* 0x0044e400080011ff */
[----:B---3--:R-:W-:Y:S05]  /*d760*/  @!P0 NANOSLEEP.SYNCS 0x989680 ;  /* 0x009896800000895d */ /* 0x008fea0003900000 */
[----:B------:R-:W3:Y:S02]  /*d770*/  @!P0 SYNCS.PHASECHK.TRANS64 P0, [R0+URZ+0x40], R2 ;  /* 0x00004002000085a7 */ /* 0x000ee400080010ff */
[----:B---3--:R-:W-:Y:S05]  /*d780*/  @!P0 BRA `(.L_x_180) ;  /* 0xfffffffc00f08947 */ /* 0x008fea000383ffff */
[----:B------:R-:W-:Y:S05]  /*d790*/  BRA `(.L_x_181) ;  /* 0xffffff9000007947 */ /* 0x000fea000383ffff */
.L_x_97:
[----:B--2---:R-:W-:-:S07]  /*d7a0*/  MOV R0, UR21 ;  /* 0x0000001500007c02 */ /* 0x004fce0008000f00 */
.L_x_182:
[----:B--2---:R2:W3:Y:S02]  /*d7b0*/  SYNCS.PHASECHK.TRANS64.TRYWAIT P0, [R0+URZ+0x48], R2 ;  /* 0x00004802000075a7 */ /* 0x0044e400080011ff */
[----:B---3--:R-:W-:Y:S05]  /*d7c0*/  @!P0 NANOSLEEP.SYNCS 0x989680 ;  /* 0x009896800000895d */ /* 0x008fea0003900000 */
[----:B------:R-:W3:Y:S02]  /*d7d0*/  @!P0 SYNCS.PHASECHK.TRANS64 P0, [R0+URZ+0x48], R2 ;  /* 0x00004802000085a7 */ /* 0x000ee400080010ff */
[----:B---3--:R-:W-:Y:S05]  /*d7e0*/  @!P0 BRA `(.L_x_182) ;  /* 0xfffffffc00f08947 */ /* 0x008fea000383ffff */
[----:B------:R-:W-:Y:S05]  /*d7f0*/  BRA `(.L_x_183) ;  /* 0xffffff8c00f07947 */ /* 0x000fea000383ffff */
.L_x_98:
[----:B--2---:R-:W-:-:S07]  /*d800*/  MOV R0, UR21 ;  /* 0x0000001500007c02 */ /* 0x004fce0008000f00 */
.L_x_184:
[----:B--2---:R2:W3:Y:S02]  /*d810*/  SYNCS.PHASECHK.TRANS64.TRYWAIT P0, [R0+URZ+0x50], R2 ;  /* 0x00005002000075a7 */ /* 0x0044e400080011ff */
[----:B---3--:R-:W-:Y:S05]  /*d820*/  @!P0 NANOSLEEP.SYNCS 0x989680 ;  /* 0x009896800000895d */ /* 0x008fea0003900000 */
[----:B------:R-:W3:Y:S02]  /*d830*/  @!P0 SYNCS.PHASECHK.TRANS64 P0, [R0+URZ+0x50], R2 ;  /* 0x00005002000085a7 */ /* 0x000ee400080010ff */
[----:B---3--:R-:W-:Y:S05]  /*d840*/  @!P0 BRA `(.L_x_184) ;  /* 0xfffffffc00f08947 */ /* 0x008fea000383ffff */
[----:B------:R-:W-:Y:S05]  /*d850*/  BRA `(.L_x_185) ;  /* 0xffffff8c00e07947 */ /* 0x000fea000383ffff */
.L_x_100:
[----:B--2---:R2:W3:Y:S02]  /*d860*/  SYNCS.PHASECHK.TRANS64.TRYWAIT P0, [R8+URZ+0x70], R0 ;  /* 0x00007000080075a7 */ /* 0x0044e400080011ff */
[----:B---3--:R-:W-:Y:S05]  /*d870*/  @!P0 NANOSLEEP.SYNCS 0x989680 ;  /* 0x009896800000895d */ /* 0x008fea0003900000 */
[----:B------:R-:W3:Y:S02]  /*d880*/  @!P0 SYNCS.PHASECHK.TRANS64 P0, [R8+URZ+0x70], R0 ;  /* 0x00007000080085a7 */ /* 0x000ee400080010ff */
[----:B---3--:R-:W-:Y:S05]  /*d890*/  @!P0 BRA `(.L_x_100) ;  /* 0xfffffffc00f08947 */ /* 0x008fea000383ffff */
[----:B------:R-:W-:Y:S05]  /*d8a0*/  BRA `(.L_x_186) ;  /* 0xffffff9000b87947 */ /* 0x000fea000383ffff */
.L_x_111:
[----:B-1----:R-:W-:Y:S04]  /*d8b0*/  MOV R0, UR44 ;  /* 0x0000002c00007c02 */ /* 0x002fe80008000f00 */
[----:B------:R1:W2:Y:S03]  /*d8c0*/  SYNCS.PHASECHK.TRANS64.TRYWAIT P0, [R0+URZ+0x20], R4 ;  /* 0x00002004000075a7 */ /* 0x0002a600080011ff */
[----:B--2---:R-:W-:Y:S05]  /*d8d0*/  @!P0 NANOSLEEP.SYNCS 0x989680 ;  /* 0x009896800000895d */ /* 0x004fea0003900000 */
[----:B------:R-:W2:Y:S02]  /*d8e0*/  @!P0 SYNCS.PHASECHK.TRANS64 P0, [R0+URZ+0x20], R4 ;  /* 0x00002004000085a7 */ /* 0x000ea400080010ff */
[----:B--2---:R-:W-:Y:S05]  /*d8f0*/  @!P0 BRA `(.L_x_111) ;  /* 0xfffffffc00ec8947 */ /* 0x004fea000383ffff */
[----:B------:R-:W-:Y:S05]  /*d900*/  BRA `(.L_x_110) ;  /* 0xffffffa0008c7947 */ /* 0x000fea000383ffff */
.L_x_113:
[----:B-1----:R-:W-:Y:S04]  /*d910*/  MOV R0, UR44 ;  /* 0x0000002c00007c02 */ /* 0x002fe80008000f00 */
[----:B------:R1:W3:Y:S03]  /*d920*/  SYNCS.PHASECHK.TRANS64.TRYWAIT P1, [R0+URZ+0x90], R3 ;  /* 0x00009003000075a7 */ /* 0x0002e600080211ff */
[----:B---3--:R-:W-:Y:S05]  /*d930*/  @!P1 NANOSLEEP.SYNCS 0x989680 ;  /* 0x009896800000995d */ /* 0x008fea0003900000 */
[----:B------:R-:W3:Y:S02]  /*d940*/  @!P1 SYNCS.PHASECHK.TRANS64 P1, [R0+URZ+0x90], R3 ;  /* 0x00009003000095a7 */ /* 0x000ee400080210ff */
[----:B---3--:R-:W-:Y:S05]  /*d950*/  @!P1 BRA `(.L_x_113) ;  /* 0xfffffffc00ec9947 */ /* 0x008fea000383ffff */
[----:B------:R-:W-:Y:S05]  /*d960*/  BRA `(.L_x_112) ;  /* 0xffffffa000c47947 */ /* 0x000fea000383ffff */
.L_x_122:
[----:B---3--:R3:W4:Y:S02]  /*d970*/  SYNCS.PHASECHK.TRANS64.TRYWAIT P0, [R3+URZ+0x20], R0 ;  /* 0x00002000030075a7 */ /* 0x00872400080011ff */
[----:B----4-:R-:W-:Y:S05]  /*d980*/  @!P0 NANOSLEEP.SYNCS 0x989680 ;  /* 0x009896800000895d */ /* 0x010fea0003900000 */
[----:B------:R-:W4:Y:S02]  /*d990*/  @!P0 SYNCS.PHASECHK.TRANS64 P0, [R3+URZ+0x20], R0 ;  /* 0x00002000030085a7 */ /* 0x000f2400080010ff */
[----:B----4-:R-:W-:Y:S05]  /*d9a0*/  @!P0 BRA `(.L_x_122) ;  /* 0xfffffffc00f08947 */ /* 0x010fea000383ffff */
[----:B------:R-:W-:Y:S05]  /*d9b0*/  BRA `(.L_x_121) ;  /* 0xffffffb400907947 */ /* 0x000fea000383ffff */
.L_x_130:
[----:B-1----:R1:W3:Y:S02]  /*d9c0*/  SYNCS.PHASECHK.TRANS64.TRYWAIT P0, [R7+URZ+0x20], R6 ;  /* 0x00002006070075a7 */ /* 0x0022e400080011ff */
[----:B---3--:R-:W-:Y:S05]  /*d9d0*/  @!P0 NANOSLEEP.SYNCS 0x989680 ;  /* 0x009896800000895d */ /* 0x008fea0003900000 */
[----:B------:R-:W3:Y:S02]  /*d9e0*/  @!P0 SYNCS.PHASECHK.TRANS64 P0, [R7+URZ+0x20], R6 ;  /* 0x00002006070085a7 */ /* 0x000ee400080010ff */
[----:B---3--:R-:W-:Y:S05]  /*d9f0*/  @!P0 BRA `(.L_x_130) ;  /* 0xfffffffc00f08947 */ /* 0x008fea000383ffff */
[----:B------:R-:W-:Y:S05]  /*da00*/  BRA `(.L_x_129) ;  /* 0xffffffc800947947 */ /* 0x000fea000383ffff */
.L_x_138:
[----:B-1----:R1:W2:Y:S02]  /*da10*/  SYNCS.PHASECHK.TRANS64.TRYWAIT P0, [R4+URZ+0x20], R0 ;  /* 0x00002000040075a7 */ /* 0x0022a400080011ff */
[----:B--2---:R-:W-:Y:S05]  /*da20*/  @!P0 NANOSLEEP.SYNCS 0x989680 ;  /* 0x009896800000895d */ /* 0x004fea0003900000 */
[----:B------:R-:W2:Y:S02]  /*da30*/  @!P0 SYNCS.PHASECHK.TRANS64 P0, [R4+URZ+0x20], R0 ;  /* 0x00002000040085a7 */ /* 0x000ea400080010ff */
[----:B--2---:R-:W-:Y:S05]  /*da40*/  @!P0 BRA `(.L_x_138) ;  /* 0xfffffffc00f08947 */ /* 0x004fea000383ffff */
[----:B------:R-:W-:Y:S05]  /*da50*/  BRA `(.L_x_137) ;  /* 0xffffffdc00907947 */ /* 0x000fea000383ffff */
        .weak           $__internal_0_$__cuda_sm10x_tcgen05_guardrail_trap_col_being_dealloced_not_returned_by_alloc
        .type           $__internal_0_$__cuda_sm10x_tcgen05_guardrail_trap_col_being_dealloced_not_returned_by_alloc,@function
        .size           $__internal_0_$__cuda_sm10x_tcgen05_guardrail_trap_col_being_dealloced_not_returned_by_alloc,($__internal_1_$__cuda_sm10x_tcgen05_guardrail_trap_phase_invalid_during_alloc - $__internal_0_$__cuda_sm10x_tcgen05_guardrail_trap_col_being_dealloced_not_returned_by_alloc)
$__internal_0_$__cuda_sm10x_tcgen05_guardrail_trap_col_being_dealloced_not_returned_by_alloc:
[----:B------:R-:W-:Y:S05]  /*da60*/  BPT.TRAP 0x1 ;  /* 0x000000040000795c */ /* 0x000fea0000300000 */
[----:B------:R-:W-:-:S04]  /*da70*/  HFMA2 R3, -RZ, RZ, 0, 0 ;  /* 0x00000000ff037431 */ /* 0x000fc800000001ff */
[----:B------:R-:W-:Y:S05]  /*da80*/  RET.REL.NODEC R2 `(_ZN7cutlass13device_kernelINS_4gemm6kernel13GemmUniversalIN4cute5tupleIJiiiiEEENS1_10collective13CollectiveMmaINS1_46MainloopSm100TmaUmmaWarpSpecializedBlockScaledILi2ELi2ELi1ENS5_IJNS4_1CILi2EEENSA_ILi4EEENSA_ILi1EEEEEEEENS5_IJNSA_ILi256EEESG_SG_EEENS5_IJNS_12float_e4m3_tENS_13float_ue8m0_tEEEENS5_IJNS5_IJlSD_lEEENS4_6LayoutINS5_IJNS5_IJNS5_IJNSA_ILi32EEESC_EEEiEEESP_NS5_IJSD_iEEEEEENS5_IJNS5_IJNS5_IJNSA_ILi16EEESC_EEEiEEENS5_IJNS5_IJNSA_ILi0EEESD_EEENSA_ILi512EEEEEENS5_IJSV_iEEEEEEEEEEESK_S12_NS4_8TiledMMAINS4_8MMA_AtomIJNS4_27SM100_MMA_MXF8F6F4_2x1SM_SSISI_SI_fSJ_Li256ELi256ELNS4_4UMMA5MajorE0ELS17_0ELNS16_7ScaleInE0ELS18_0EEEEEENSM_INS5_IJSD_SD_SD_EEENS5_IJSV_SV_SV_EEEEENS5_IJNS4_10UnderscoreES1E_S1E_EEEEENS5_IJNS4_28SM100_TMA_2SM_LOAD_MULTICASTES1H_EEENS5_IJNS4_14ComposedLayoutINS4_7SwizzleILi3ELi4ELi3EEENS4_18smem_ptr_flag_bitsILi8EEENSM_INS5_IJNSA_ILi8EEENSA_ILi128EEEEEENS5_IJS1P_SD_EEEEEEENSM_INS5_IJNS5_IJNS5_IJSO_SD_EEENS5_IJSN_SD_EEEEEESD_NS5_IJSC_SB_EEEEEENS5_IJNS5_IJNS5_IJST_SX_EEESW_EEESV_NS5_IJSD_SX_EEEEEEEEEEEvNS4_8identityENS5_IJNS4_18SM100_TMA_2SM_LOADES1H_EEENS5_IJS1T_NSM_INS5_IJNS5_IJNS5_IJSO_SB_EEES1V_EEESD_S1X_EEENS5_IJS20_SV_NS5_IJSD_NSA_ILi1024EEEEEEEEEEEEEEvS25_EENS_8epilogue10collective18CollectiveEpilogueINS2H_23Sm100TmaWarpSpecializedILi4ELi2ELi64ELb1ELb0EEEJNS5_IJS1P_SG_SG_EEENS5_IJNSM_IS1P_SD_EENSM_INSA_ILi64EEESD_EEEEENS_10bfloat16_tESL_S2R_SL_NS2H_6fusion15FusionCallbacksIS2L_NS2S_17LinearCombinationIS2R_fS2R_fLNS_15FloatRoundStyleE2EEES2M_S2Q_JEEENS4_5SM1004TMEM4LOAD26SM100_TMEM_LOAD_32dp32b64xENS4_13SM90_TMA_LOADENS1J_IS1L_NS1M_ILi16EEENSM_INS5_IJS1O_S2O_EEENS5_IJS2O_SD_EEEEEEENS4_39AutoVectorizingCopyWithAssumedAlignmentILi128EEENS4_14SM90_TMA_STOREES37_S39_S39_EEEvvEEEEvNT_6ParamsE) ;  /* 0xffffff24025c7950 */ /* 0x000fea0003c3ffff */
        .weak           $__internal_1_$__cuda_sm10x_tcgen05_guardrail_trap_phase_invalid_during_alloc
        .type           $__internal_1_$__cuda_sm10x_tcgen05_guardrail_trap_phase_invalid_during_alloc,@function
        .size           $__internal_1_$__cuda_sm10x_tcgen05_guardrail_trap_phase_invalid_during_alloc,($__internal_2_$__cuda_sm10x_tcgen05_guardrail_trap_unallocated_columns_being_dealloced - $__internal_1_$__cuda_sm10x_tcgen05_guardrail_trap_phase_invalid_during_alloc)
$__internal_1_$__cuda_sm10x_tcgen05_guardrail_trap_phase_invalid_during_alloc:
[----:B------:R-:W-:Y:S05]  /*da90*/  BPT.TRAP 0x1 ;  /* 0x000000040000795c */ /* 0x000fea0000300000 */
[----:B------:R-:W-:-:S04]  /*daa0*/  MOV R5, 0x0 ;  /* 0x0000000000057802 */ /* 0x000fc80000000f00 */
[----:B------:R-:W-:Y:S05]  /*dab0*/  RET.REL.NODEC R4 `(_ZN7cutlass13device_kernelINS_4gemm6kernel13GemmUniversalIN4cute5tupleIJiiiiEEENS1_10collective13CollectiveMmaINS1_46MainloopSm100TmaUmmaWarpSpecializedBlockScaledILi2ELi2ELi1ENS5_IJNS4_1CILi2EEENSA_ILi4EEENSA_ILi1EEEEEEEENS5_IJNSA_ILi256EEESG_SG_EEENS5_IJNS_12float_e4m3_tENS_13float_ue8m0_tEEEENS5_IJNS5_IJlSD_lEEENS4_6LayoutINS5_IJNS5_IJNS5_IJNSA_ILi32EEESC_EEEiEEESP_NS5_IJSD_iEEEEEENS5_IJNS5_IJNS5_IJNSA_ILi16EEESC_EEEiEEENS5_IJNS5_IJNSA_ILi0EEESD_EEENSA_ILi512EEEEEENS5_IJSV_iEEEEEEEEEEESK_S12_NS4_8TiledMMAINS4_8MMA_AtomIJNS4_27SM100_MMA_MXF8F6F4_2x1SM_SSISI_SI_fSJ_Li256ELi256ELNS4_4UMMA5MajorE0ELS17_0ELNS16_7ScaleInE0ELS18_0EEEEEENSM_INS5_IJSD_SD_SD_EEENS5_IJSV_SV_SV_EEEEENS5_IJNS4_10UnderscoreES1E_S1E_EEEEENS5_IJNS4_28SM100_TMA_2SM_LOAD_MULTICASTES1H_EEENS5_IJNS4_14ComposedLayoutINS4_7SwizzleILi3ELi4ELi3EEENS4_18smem_ptr_flag_bitsILi8EEENSM_INS5_IJNSA_ILi8EEENSA_ILi128EEEEEENS5_IJS1P_SD_EEEEEEENSM_INS5_IJNS5_IJNS5_IJSO_SD_EEENS5_IJSN_SD_EEEEEESD_NS5_IJSC_SB_EEEEEENS5_IJNS5_IJNS5_IJST_SX_EEESW_EEESV_NS5_IJSD_SX_EEEEEEEEEEEvNS4_8identityENS5_IJNS4_18SM100_TMA_2SM_LOADES1H_EEENS5_IJS1T_NSM_INS5_IJNS5_IJNS5_IJSO_SB_EEES1V_EEESD_S1X_EEENS5_IJS20_SV_NS5_IJSD_NSA_ILi1024EEEEEEEEEEEEEEvS25_EENS_8epilogue10collective18CollectiveEpilogueINS2H_23Sm100TmaWarpSpecializedILi4ELi2ELi64ELb1ELb0EEEJNS5_IJS1P_SG_SG_EEENS5_IJNSM_IS1P_SD_EENSM_INSA_ILi64EEESD_EEEEENS_10bfloat16_tESL_S2R_SL_NS2H_6fusion15FusionCallbacksIS2L_NS2S_17LinearCombinationIS2R_fS2R_fLNS_15FloatRoundStyleE2EEES2M_S2Q_JEEENS4_5SM1004TMEM4LOAD26SM100_TMEM_LOAD_32dp32b64xENS4_13SM90_TMA_LOADENS1J_IS1L_NS1M_ILi16EEENSM_INS5_IJS1O_S2O_EEENS5_IJS2O_SD_EEEEEEENS4_39AutoVectorizingCopyWithAssumedAlignmentILi128EEENS4_14SM90_TMA_STOREES37_S39_S39_EEEvvEEEEvNT_6ParamsE) ;  /* 0xffffff2404507950 */ /* 0x000fea0003c3ffff */
        .weak           $__internal_2_$__cuda_sm10x_tcgen05_guardrail_trap_unallocated_columns_being_dealloced
        .type           $__internal_2_$__cuda_sm10x_tcgen05_guardrail_trap_unallocated_columns_being_dealloced,@function
        .size           $__internal_2_$__cuda_sm10x_tcgen05_guardrail_trap_unallocated_columns_being_dealloced,(.L_x_188 - $__internal_2_$__cuda_sm10x_tcgen05_guardrail_trap_unallocated_columns_being_dealloced)
$__internal_2_$__cuda_sm10x_tcgen05_guardrail_trap_unallocated_columns_being_dealloced:
[----:B------:R-:W-:Y:S05]  /*dac0*/  BPT.TRAP 0x1 ;  /* 0x000000040000795c */ /* 0x000fea0000300000 */
[----:B------:R-:W-:-:S04]  /*dad0*/  HFMA2 R3, -RZ, RZ, 0, 0 ;  /* 0x00000000ff037431 */ /* 0x000fc800000001ff */
[----:B------:R-:W-:Y:S05]  /*dae0*/  RET.REL.NODEC R2 `(_ZN7cutlass13device_kernelINS_4gemm6kernel13GemmUniversalIN4cute5tupleIJiiiiEEENS1_10collective13CollectiveMmaINS1_46MainloopSm100TmaUmmaWarpSpecializedBlockScaledILi2ELi2ELi1ENS5_IJNS4_1CILi2EEENSA_ILi4EEENSA_ILi1EEEEEEEENS5_IJNSA_ILi256EEESG_SG_EEENS5_IJNS_12float_e4m3_tENS_13float_ue8m0_tEEEENS5_IJNS5_IJlSD_lEEENS4_6LayoutINS5_IJNS5_IJNS5_IJNSA_ILi32EEESC_EEEiEEESP_NS5_IJSD_iEEEEEENS5_IJNS5_IJNS5_IJNSA_ILi16EEESC_EEEiEEENS5_IJNS5_IJNSA_ILi0EEESD_EEENSA_ILi512EEEEEENS5_IJSV_iEEEEEEEEEEESK_S12_NS4_8TiledMMAINS4_8MMA_AtomIJNS4_27SM100_MMA_MXF8F6F4_2x1SM_SSISI_SI_fSJ_Li256ELi256ELNS4_4UMMA5MajorE0ELS17_0ELNS16_7ScaleInE0ELS18_0EEEEEENSM_INS5_IJSD_SD_SD_EEENS5_IJSV_SV_SV_EEEEENS5_IJNS4_10UnderscoreES1E_S1E_EEEEENS5_IJNS4_28SM100_TMA_2SM_LOAD_MULTICASTES1H_EEENS5_IJNS4_14ComposedLayoutINS4_7SwizzleILi3ELi4ELi3EEENS4_18smem_ptr_flag_bitsILi8EEENSM_INS5_IJNSA_ILi8EEENSA_ILi128EEEEEENS5_IJS1P_SD_EEEEEEENSM_INS5_IJNS5_IJNS5_IJSO_SD_EEENS5_IJSN_SD_EEEEEESD_NS5_IJSC_SB_EEEEEENS5_IJNS5_IJNS5_IJST_SX_EEESW_EEESV_NS5_IJSD_SX_EEEEEEEEEEEvNS4_8identityENS5_IJNS4_18SM100_TMA_2SM_LOADES1H_EEENS5_IJS1T_NSM_INS5_IJNS5_IJNS5_IJSO_SB_EEES1V_EEESD_S1X_EEENS5_IJS20_SV_NS5_IJSD_NSA_ILi1024EEEEEEEEEEEEEEvS25_EENS_8epilogue10collective18CollectiveEpilogueINS2H_23Sm100TmaWarpSpecializedILi4ELi2ELi64ELb1ELb0EEEJNS5_IJS1P_SG_SG_EEENS5_IJNSM_IS1P_SD_EENSM_INSA_ILi64EEESD_EEEEENS_10bfloat16_tESL_S2R_SL_NS2H_6fusion15FusionCallbacksIS2L_NS2S_17LinearCombinationIS2R_fS2R_fLNS_15FloatRoundStyleE2EEES2M_S2Q_JEEENS4_5SM1004TMEM4LOAD26SM100_TMEM_LOAD_32dp32b64xENS4_13SM90_TMA_LOADENS1J_IS1L_NS1M_ILi16EEENSM_INS5_IJS1O_S2O_EEENS5_IJS2O_SD_EEEEEEENS4_39AutoVectorizingCopyWithAssumedAlignmentILi128EEENS4_14SM90_TMA_STOREES37_S39_S39_EEEvvEEEEvNT_6ParamsE) ;  /* 0xffffff2402447950 */ /* 0x000fea0003c3ffff */
.L_x_187:
[----:B------:R-:W-:-:S00]  /*daf0*/  BRA `(.L_x_187) ;  /* 0xfffffffc00fc7947 */ /* 0x000fc0000383ffff */
[----:B------:R-:W-:-:S00]  /*db00*/  NOP ;  /* 0x0000000000007918 */ /* 0x000fc00000000000 */
[----:B------:R-:W-:-:S00]  /*db10*/  NOP ;  /* 0x0000000000007918 */ /* 0x000fc00000000000 */
[----:B------:R-:W-:-:S00]  /*db20*/  NOP ;  /* 0x0000000000007918 */ /* 0x000fc00000000000 */
[----:B------:R-:W-:-:S00]  /*db30*/  NOP ;  /* 0x0000000000007918 */ /* 0x000fc00000000000 */
[----:B------:R-:W-:-:S00]  /*db40*/  NOP ;  /* 0x0000000000007918 */ /* 0x000fc00000000000 */
[----:B------:R-:W-:-:S00]  /*db50*/  NOP ;  /* 0x0000000000007918 */ /* 0x000fc00000000000 */
[----:B------:R-:W-:-:S00]  /*db60*/  NOP ;  /* 0x0000000000007918 */ /* 0x000fc00000000000 */
[----:B------:R-:W-:-:S00]  /*db70*/  NOP ;  /* 0x0000000000007918 */ /* 0x000fc00000000000 */
.L_x_188:


//--------------------- .nv.global.init           --------------------------
	.section	.nv.global.init,"aw",@progbits
.nv.global.init:
	.type		$str$27,@object
	.size		$str$27,($str$28 - $str$27)
$str$27:
        /*0000*/ 	.byte	0x28, 0x61, 0x64, 0x64, 0x72, 0x65, 0x73, 0x73, 0x20, 0x26, 0x20, 0x6d, 0x61, 0x73, 0x6b, 0x29
        /*0010*/ 	.byte	0x20, 0x3d, 0x3d, 0x20, 0x30, 0x00
	.type		$str$28,@object
	.size		$str$28,($str$26 - $str$28)
$str$28:
        /*0016*/ 	.byte	0x2f, 0x74, 0x6d, 0x70, 0x2f, 0x63, 0x75, 0x74, 0x6c, 0x61, 0x73, 0x73, 0x5f, 0x73, 0x77, 0x65
        /*0026*/ 	.byte	0x65, 0x70, 0x5f, 0x73, 0x72, 0x63, 0x2f, 0x69, 0x6e, 0x63, 0x6c, 0x75, 0x64, 0x65, 0x2f, 0x63
        /*0036*/ 	.byte	0x75, 0x74, 0x65, 0x2f, 0x70, 0x6f, 0x69, 0x6e, 0x74, 0x65, 0x72, 0x5f, 0x66, 0x6c, 0x61, 0x67
        /*0046*/ 	.byte	0x67, 0x65, 0x64, 0x2e, 0x68, 0x70, 0x70, 0x00
	.type		$str$26,@object
	.size		$str$26,($str$25 - $str$26)
$str$26:
        /*004e*/ 	.byte	0x2f, 0x74, 0x6d, 0x70, 0x2f, 0x63, 0x75, 0x74, 0x6c, 0x61, 0x73, 0x73, 0x5f, 0x73, 0x77, 0x65
        /*005e*/ 	.byte	0x65, 0x70, 0x5f, 0x73, 0x72, 0x63, 0x2f, 0x69, 0x6e, 0x63, 0x6c, 0x75, 0x64, 0x65, 0x2f, 0x63
        /*006e*/ 	.byte	0x75, 0x74, 0x65, 0x2f, 0x61, 0x74, 0x6f, 0x6d, 0x2f, 0x63, 0x6f, 0x70, 0x79, 0x5f, 0x74, 0x72
        /*007e*/ 	.byte	0x61, 0x69, 0x74, 0x73, 0x5f, 0x73, 0x6d, 0x31, 0x30, 0x30, 0x2e, 0x68, 0x70, 0x70, 0x00
	.type		$str$25,@object
	.size		$str$25,(__unnamed_1 - $str$25)
$str$25:
        /*008d*/ 	.byte	0x28, 0x28, 0x75, 0x69, 0x6e, 0x74, 0x33, 0x32, 0x5f, 0x74, 0x28, 0x74, 0x68, 0x72, 0x65, 0x61
        /*009d*/ 	.byte	0x64, 0x49, 0x64, 0x78, 0x2e, 0x78, 0x29, 0x20, 0x2f, 0x20, 0x33, 0x32, 0x29, 0x20, 0x25, 0x20
        /*00ad*/ 	.byte	0x34, 0x29, 0x20, 0x3d, 0x3d, 0x20, 0x28, 0x28, 0x28, 0x74, 0x6d, 0x65, 0x6d, 0x5f, 0x61, 0x64
        /*00bd*/ 	.byte	0x64, 0x72, 0x20, 0x3e, 0x3e, 0x20, 0x31, 0x36, 0x29, 0x20, 0x2f, 0x20, 0x33, 0x32, 0x29, 0x20
        /*00cd*/ 	.byte	0x25, 0x20, 0x34, 0x29, 0x00
	.type		__unnamed_1,@object
	.size		__unnamed_1,(__unnamed_2 - __unnamed_1)
__unnamed_1:
        /*00d2*/ 	.byte	0x61, 0x75, 0x74, 0x6f, 0x20, 0x63, 0x75, 0x74, 0x65, 0x3a, 0x3a, 0x61, 0x73, 0x5f, 0x70, 0x6f
        /* <DEDUP_REMOVED lines=24> */
        /*0262*/ 	.byte	0x38, 0x31, 0x39, 0x32, 0x3e, 0x3e, 0x3e, 0x3e, 0x5d, 0x00
	.type		__unnamed_2,@object
	.size		__unnamed_2,(.L_2 - __unnamed_2)
__unnamed_2:
        /* <DEDUP_REMOVED lines=43> */
        /*051c*/ 	.byte	0x74, 0x65, 0x3a, 0x3a, 0x43, 0x3c, 0x30, 0x3e, 0x3e, 0x3e, 0x3e, 0x5d, 0x00
.L_2:


//--------------------- .nv.shared._ZN7cutlass13device_kernelINS_4gemm6kernel13GemmUniversalIN4cute5tupleIJiiiiEEENS1_10collective13CollectiveMmaINS1_46MainloopSm100TmaUmmaWarpSpecializedBlockScaledILi2ELi2ELi1ENS5_IJNS4_1CILi2EEENSA_ILi4EEENSA_ILi1EEEEEEEENS5_IJNSA_ILi256EEESG_SG_EEENS5_IJNS_12float_e4m3_tENS_13float_ue8m0_tEEEENS5_IJNS5_IJlSD_lEEENS4_6LayoutINS5_IJNS5_IJNS5_IJNSA_ILi32EEESC_EEEiEEESP_NS5_IJSD_iEEEEEENS5_IJNS5_IJNS5_IJNSA_ILi16EEESC_EEEiEEENS5_IJNS5_IJNSA_ILi0EEESD_EEENSA_ILi512EEEEEENS5_IJSV_iEEEEEEEEEEESK_S12_NS4_8TiledMMAINS4_8MMA_AtomIJNS4_27SM100_MMA_MXF8F6F4_2x1SM_SSISI_SI_fSJ_Li256ELi256ELNS4_4UMMA5MajorE0ELS17_0ELNS16_7ScaleInE0ELS18_0EEEEEENSM_INS5_IJSD_SD_SD_EEENS5_IJSV_SV_SV_EEEEENS5_IJNS4_10UnderscoreES1E_S1E_EEEEENS5_IJNS4_28SM100_TMA_2SM_LOAD_MULTICASTES1H_EEENS5_IJNS4_14ComposedLayoutINS4_7SwizzleILi3ELi4ELi3EEENS4_18smem_ptr_flag_bitsILi8EEENSM_INS5_IJNSA_ILi8EEENSA_ILi128EEEEEENS5_IJS1P_SD_EEEEEEENSM_INS5_IJNS5_IJNS5_IJSO_SD_EEENS5_IJSN_SD_EEEEEESD_NS5_IJSC_SB_EEEEEENS5_IJNS5_IJNS5_IJST_SX_EEESW_EEESV_NS5_IJSD_SX_EEEEEEEEEEEvNS4_8identityENS5_IJNS4_18SM100_TMA_2SM_LOADES1H_EEENS5_IJS1T_NSM_INS5_IJNS5_IJNS5_IJSO_SB_EEES1V_EEESD_S1X_EEENS5_IJS20_SV_NS5_IJSD_NSA_ILi1024EEEEEEEEEEEEEEvS25_EENS_8epilogue10collective18CollectiveEpilogueINS2H_23Sm100TmaWarpSpecializedILi4ELi2ELi64ELb1ELb0EEEJNS5_IJS1P_SG_SG_EEENS5_IJNSM_IS1P_SD_EENSM_INSA_ILi64EEESD_EEEEENS_10bfloat16_tESL_S2R_SL_NS2H_6fusion15FusionCallbacksIS2L_NS2S_17LinearCombinationIS2R_fS2R_fLNS_15FloatRoundStyleE2EEES2M_S2Q_JEEENS4_5SM1004TMEM4LOAD26SM100_TMEM_LOAD_32dp32b64xENS4_13SM90_TMA_LOADENS1J_IS1L_NS1M_ILi16EEENSM_INS5_IJS1O_S2O_EEENS5_IJS2O_SD_EEEEEEENS4_39AutoVectorizingCopyWithAssumedAlignmentILi128EEENS4_14SM90_TMA_STOREES37_S39_S39_EEEvvEEEEvNT_6ParamsE --------------------------
	.section	.nv.shared._ZN7cutlass13device_kernelINS_4gemm6kernel13GemmUniversalIN4cute5tupleIJiiiiEEENS1_10collective13CollectiveMmaINS1_46MainloopSm100TmaUmmaWarpSpecializedBlockScaledILi2ELi2ELi1ENS5_IJNS4_1CILi2EEENSA_ILi4EEENSA_ILi1EEEEEEEENS5_IJNSA_ILi256EEESG_SG_EEENS5_IJNS_12float_e4m3_tENS_13float_ue8m0_tEEEENS5_IJNS5_IJlSD_lEEENS4_6LayoutINS5_IJNS5_IJNS5_IJNSA_ILi32EEESC_EEEiEEESP_NS5_IJSD_iEEEEEENS5_IJNS5_IJNS5_IJNSA_ILi16EEESC_EEEiEEENS5_IJNS5_IJNSA_ILi0EEESD_EEENSA_ILi512EEEEEENS5_IJSV_iEEEEEEEEEEESK_S12_NS4_8TiledMMAINS4_8MMA_AtomIJNS4_27SM100_MMA_MXF8F6F4_2x1SM_SSISI_SI_fSJ_Li256ELi256ELNS4_4UMMA5MajorE0ELS17_0ELNS16_7ScaleInE0ELS18_0EEEEEENSM_INS5_IJSD_SD_SD_EEENS5_IJSV_SV_SV_EEEEENS5_IJNS4_10UnderscoreES1E_S1E_EEEEENS5_IJNS4_28SM100_TMA_2SM_LOAD_MULTICASTES1H_EEENS5_IJNS4_14ComposedLayoutINS4_7SwizzleILi3ELi4ELi3EEENS4_18smem_ptr_flag_bitsILi8EEENSM_INS5_IJNSA_ILi8EEENSA_ILi128EEEEEENS5_IJS1P_SD_EEEEEEENSM_INS5_IJNS5_IJNS5_IJSO_SD_EEENS5_IJSN_SD_EEEEEESD_NS5_IJSC_SB_EEEEEENS5_IJNS5_IJNS5_IJST_SX_EEESW_EEESV_NS5_IJSD_SX_EEEEEEEEEEEvNS4_8identityENS5_IJNS4_18SM100_TMA_2SM_LOADES1H_EEENS5_IJS1T_NSM_INS5_IJNS5_IJNS5_IJSO_SB_EEES1V_EEESD_S1X_EEENS5_IJS20_SV_NS5_IJSD_NSA_ILi1024EEEEEEEEEEEEEEvS25_EENS_8epilogue10collective18CollectiveEpilogueINS2H_23Sm100TmaWarpSpecializedILi4ELi2ELi64ELb1ELb0EEEJNS5_IJS1P_SG_SG_EEENS5_IJNSM_IS1P_SD_EENSM_INSA_ILi64EEESD_EEEEENS_10bfloat16_tESL_S2R_SL_NS2H_6fusion15FusionCallbacksIS2L_NS2S_17LinearCombinationIS2R_fS2R_fLNS_15FloatRoundStyleE2EEES2M_S2Q_JEEENS4_5SM1004TMEM4LOAD26SM100_TMEM_LOAD_32dp32b64xENS4_13SM90_TMA_LOADENS1J_IS1L_NS1M_ILi16EEENSM_INS5_IJS1O_S2O_EEENS5_IJS2O_SD_EEEEEEENS4_39AutoVectorizingCopyWithAssumedAlignmentILi128EEENS4_14SM90_TMA_STOREES37_S39_S39_EEEvvEEEEvNT_6ParamsE,"aw",@nobits
	.sectionflags	@""
	.align	16
	.zero		1024


//--------------------- .nv.shared.reserved.0     --------------------------
	.section	.nv.shared.reserved.0,"aw",@nobits
	.weak		__nv_reservedSMEM_offset_0_alias
	.size		__nv_reservedSMEM_offset_0_alias, 0, 64
	.other		__nv_reservedSMEM_offset_0_alias,@"STO_CUDA_RESERVED_SHARED STV_DEFAULT"
__nv_reservedSMEM_offset_0_alias:
	.zero		0
.nv.shared.reserved.0:
	.zero		64
	.weak		__nv_reservedSMEM_tcgen05_partition
	.type		__nv_reservedSMEM_tcgen05_partition,@object
	.size		__nv_reservedSMEM_tcgen05_partition,(.L_0 - __nv_reservedSMEM_tcgen05_partition)
__nv_reservedSMEM_tcgen05_partition:
	.zero		32
.L_0:


//--------------------- .nv.global                --------------------------
	.section	.nv.global,"aw",@nobits
.nv.global:
	.type		_ZN40_INTERNAL_61c0df12_4_k_cu_a98774ab_166114cute1_E,@object
	.size		_ZN40_INTERNAL_61c0df12_4_k_cu_a98774ab_166114cute1_E,(_ZN40_INTERNAL_61c0df12_4_k_cu_a98774ab_166114cuda3std3__45__cpo6cbeginE - _ZN40_INTERNAL_61c0df12_4_k_cu_a98774ab_166114cute1_E)
_ZN40_INTERNAL_61c0df12_4_k_cu_a98774ab_166114cute1_E:
	.zero		1
	.type		_ZN40_INTERNAL_61c0df12_4_k_cu_a98774ab_166114cuda3std3__45__cpo6cbeginE,@object
	.size		_ZN40_INTERNAL_61c0df12_4_k_cu_a98774ab_166114cuda3std3__45__cpo6cbeginE,(_ZN40_INTERNAL_61c0df12_4_k_cu_a98774ab_166114cuda3std3__48in_placeE - _ZN40_INTERNAL_61c0df12_4_k_cu_a98774ab_166114cuda3std3__45__cpo6cbeginE)
_ZN40_INTERNAL_61c0df12_4_k_cu_a98774ab_166114cuda3std3__45__cpo6cbeginE:
	.zero		1
	.type		_ZN40_INTERNAL_61c0df12_4_k_cu_a98774ab_166114cuda3std3__48in_placeE,@object
	.size		_ZN40_INTERNAL_61c0df12_4_k_cu_a98774ab_166114cuda3std3__48in_placeE,(_ZN40_INTERNAL_61c0df12_4_k_cu_a98774ab_166114cuda3std6ranges3__45__cpo9iter_moveE - _ZN40_INTERNAL_61c0df12_4_k_cu_a98774ab_166114cuda3std3__48in_placeE)
_ZN40_INTERNAL_61c0df12_4_k_cu_a98774ab_166114cuda3std3__48in_placeE:
	.zero		1
	.type		_ZN40_INTERNAL_61c0df12_4_k_cu_a98774ab_166114cuda3std6ranges3__45__cpo9iter_moveE,@object
	.size		_ZN40_INTERNAL_61c0df12_4_k_cu_a98774ab_166114cuda3std6ranges3__45__cpo9iter_moveE,(_ZN40_INTERNAL_61c0df12_4_k_cu_a98774ab_166114cuda3std3__45__cpo5beginE - _ZN40_INTERNAL_61c0df12_4_k_cu_a98774ab_166114cuda3std6ranges3__45__cpo9iter_moveE)
_ZN40_INTERNAL_61c0df12_4_k_cu_a98774ab_166114cuda3std6ranges3__45__cpo9iter_moveE:
	.zero		1
	.type		_ZN40_INTERNAL_61c0df12_4_k_cu_a98774ab_166114cuda3std3__45__cpo5beginE,@object
	.size		_ZN40_INTERNAL_61c0df12_4_k_cu_a98774ab_166114cuda3std3__45__cpo5beginE,(_ZN40_INTERNAL_61c0df12_4_k_cu_a98774ab_166114cuda3std3__442_GLOBAL__N__61c0df12_4_k_cu_a98774ab_166116ignoreE - _ZN40_INTERNAL_61c0df12_4_k_cu_a98774ab_166114cuda3std3__45__cpo5beginE)
_ZN40_INTERNAL_61c0df12_4_k_cu_a98774ab_166114cuda3std3__45__cpo5beginE:
	.zero		1
	.type		_ZN40_INTERNAL_61c0df12_4_k_cu_a98774ab_166114cuda3std3__442_GLOBAL__N__61c0df12_4_k_cu_a98774ab_166116ignoreE,@object
	.size		_ZN40_INTERNAL_61c0df12_4_k_cu_a98774ab_166114cuda3std3__442_GLOBAL__N__61c0df12_4_k_cu_a98774ab_166116ignoreE,(_ZN40_INTERNAL_61c0df12_4_k_cu_a98774ab_166114cute7productE - _ZN40_INTERNAL_61c0df12_4_k_cu_a98774ab_166114cuda3std3__442_GLOBAL__N__61c0df12_4_k_cu_a98774ab_166116ignoreE)
_ZN40_INTERNAL_61c0df12_4_k_cu_a98774ab_166114cuda3std3__442_GLOBAL__N__61c0df12_4_k_cu_a98774ab_166116ignoreE:
	.zero		1
	.type		_ZN40_INTERNAL_61c0df12_4_k_cu_a98774ab_166114cute7productE,@object
	.size		_ZN40_INTERNAL_61c0df12_4_k_cu_a98774ab_166114cute7productE,(_ZN40_INTERNAL_61c0df12_4_k_cu_a98774ab_166114cuda3std3__45__cpo3endE - _ZN40_INTERNAL_61c0df12_4_k_cu_a98774ab_166114cute7productE)
_ZN40_INTERNAL_61c0df12_4_k_cu_a98774ab_166114cute7productE:
	.zero		1
	.type		_ZN40_INTERNAL_61c0df12_4_k_cu_a98774ab_166114cuda3std3__45__cpo3endE,@object
	.size		_ZN40_INTERNAL_61c0df12_4_k_cu_a98774ab_166114cuda3std3__45__cpo3endE,(_ZN40_INTERNAL_61c0df12_4_k_cu_a98774ab_166114cuda3std3__419piecewise_constructE - _ZN40_INTERNAL_61c0df12_4_k_cu_a98774ab_166114cuda3std3__45__cpo3endE)
_ZN40_INTERNAL_61c0df12_4_k_cu_a98774ab_166114cuda3std3__45__cpo3endE:
	.zero		1
	.type		_ZN40_INTERNAL_61c0df12_4_k_cu_a98774ab_166114cuda3std3__419piecewise_constructE,@object
	.size		_ZN40_INTERNAL_61c0df12_4_k_cu_a98774ab_166114cuda3std3__419piecewise_constructE,(_ZN40_INTERNAL_61c0df12_4_k_cu_a98774ab_166114cuda3std3__45__cpo4cendE - _ZN40_INTERNAL_61c0df12_4_k_cu_a98774ab_166114cuda3std3__419piecewise_constructE)
_ZN40_INTERNAL_61c0df12_4_k_cu_a98774ab_166114cuda3std3__419piecewise_constructE:
	.zero		1
	.type		_ZN40_INTERNAL_61c0df12_4_k_cu_a98774ab_166114cuda3std3__45__cpo4cendE,@object
	.size		_ZN40_INTERNAL_61c0df12_4_k_cu_a98774ab_166114cuda3std3__45__cpo4cendE,(_ZN40_INTERNAL_61c0df12_4_k_cu_a98774ab_166114cuda3std6ranges3__45__cpo4swapE - _ZN40_INTERNAL_61c0df12_4_k_cu_a98774ab_166114cuda3std3__45__cpo4cendE)
_ZN40_INTERNAL_61c0df12_4_k_cu_a98774ab_166114cuda3std3__45__cpo4cendE:
	.zero		1
	.type		_ZN40_INTERNAL_61c0df12_4_k_cu_a98774ab_166114cuda3std6ranges3__45__cpo4swapE,@object
	.size		_ZN40_INTERNAL_61c0df12_4_k_cu_a98774ab_166114cuda3std6ranges3__45__cpo4swapE,(.L_10 - _ZN40_INTERNAL_61c0df12_4_k_cu_a98774ab_166114cuda3std6ranges3__45__cpo4swapE)
_ZN40_INTERNAL_61c0df12_4_k_cu_a98774ab_166114cuda3std6ranges3__45__cpo4swapE:
	.zero		1
.L_10:


//--------------------- .nv.constant0._ZN7cutlass13device_kernelINS_4gemm6kernel13GemmUniversalIN4cute5tupleIJiiiiEEENS1_10collective13CollectiveMmaINS1_46MainloopSm100TmaUmmaWarpSpecializedBlockScaledILi2ELi2ELi1ENS5_IJNS4_1CILi2EEENSA_ILi4EEENSA_ILi1EEEEEEEENS5_IJNSA_ILi256EEESG_SG_EEENS5_IJNS_12float_e4m3_tENS_13float_ue8m0_tEEEENS5_IJNS5_IJlSD_lEEENS4_6LayoutINS5_IJNS5_IJNS5_IJNSA_ILi32EEESC_EEEiEEESP_NS5_IJSD_iEEEEEENS5_IJNS5_IJNS5_IJNSA_ILi16EEESC_EEEiEEENS5_IJNS5_IJNSA_ILi0EEESD_EEENSA_ILi512EEEEEENS5_IJSV_iEEEEEEEEEEESK_S12_NS4_8TiledMMAINS4_8MMA_AtomIJNS4_27SM100_MMA_MXF8F6F4_2x1SM_SSISI_SI_fSJ_Li256ELi256ELNS4_4UMMA5MajorE0ELS17_0ELNS16_7ScaleInE0ELS18_0EEEEEENSM_INS5_IJSD_SD_SD_EEENS5_IJSV_SV_SV_EEEEENS5_IJNS4_10UnderscoreES1E_S1E_EEEEENS5_IJNS4_28SM100_TMA_2SM_LOAD_MULTICASTES1H_EEENS5_IJNS4_14ComposedLayoutINS4_7SwizzleILi3ELi4ELi3EEENS4_18smem_ptr_flag_bitsILi8EEENSM_INS5_IJNSA_ILi8EEENSA_ILi128EEEEEENS5_IJS1P_SD_EEEEEEENSM_INS5_IJNS5_IJNS5_IJSO_SD_EEENS5_IJSN_SD_EEEEEESD_NS5_IJSC_SB_EEEEEENS5_IJNS5_IJNS5_IJST_SX_EEESW_EEESV_NS5_IJSD_SX_EEEEEEEEEEEvNS4_8identityENS5_IJNS4_18SM100_TMA_2SM_LOADES1H_EEENS5_IJS1T_NSM_INS5_IJNS5_IJNS5_IJSO_SB_EEES1V_EEESD_S1X_EEENS5_IJS20_SV_NS5_IJSD_NSA_ILi1024EEEEEEEEEEEEEEvS25_EENS_8epilogue10collective18CollectiveEpilogueINS2H_23Sm100TmaWarpSpecializedILi4ELi2ELi64ELb1ELb0EEEJNS5_IJS1P_SG_SG_EEENS5_IJNSM_IS1P_SD_EENSM_INSA_ILi64EEESD_EEEEENS_10bfloat16_tESL_S2R_SL_NS2H_6fusion15FusionCallbacksIS2L_NS2S_17LinearCombinationIS2R_fS2R_fLNS_15FloatRoundStyleE2EEES2M_S2Q_JEEENS4_5SM1004TMEM4LOAD26SM100_TMEM_LOAD_32dp32b64xENS4_13SM90_TMA_LOADENS1J_IS1L_NS1M_ILi16EEENSM_INS5_IJS1O_S2O_EEENS5_IJS2O_SD_EEEEEEENS4_39AutoVectorizingCopyWithAssumedAlignmentILi128EEENS4_14SM90_TMA_STOREES37_S39_S39_EEEvvEEEEvNT_6ParamsE --------------------------
	.section	.nv.constant0._ZN7cutlass13device_kernelINS_4gemm6kernel13GemmUniversalIN4cute5tupleIJiiiiEEENS1_10collective13CollectiveMmaINS1_46MainloopSm100TmaUmmaWarpSpecializedBlockScaledILi2ELi2ELi1ENS5_IJNS4_1CILi2EEENSA_ILi4EEENSA_ILi1EEEEEEEENS5_IJNSA_ILi256EEESG_SG_EEENS5_IJNS_12float_e4m3_tENS_13float_ue8m0_tEEEENS5_IJNS5_IJlSD_lEEENS4_6LayoutINS5_IJNS5_IJNS5_IJNSA_ILi32EEESC_EEEiEEESP_NS5_IJSD_iEEEEEENS5_IJNS5_IJNS5_IJNSA_ILi16EEESC_EEEiEEENS5_IJNS5_IJNSA_ILi0EEESD_EEENSA_ILi512EEEEEENS5_IJSV_iEEEEEEEEEEESK_S12_NS4_8TiledMMAINS4_8MMA_AtomIJNS4_27SM100_MMA_MXF8F6F4_2x1SM_SSISI_SI_fSJ_Li256ELi256ELNS4_4UMMA5MajorE0ELS17_0ELNS16_7ScaleInE0ELS18_0EEEEEENSM_INS5_IJSD_SD_SD_EEENS5_IJSV_SV_SV_EEEEENS5_IJNS4_10UnderscoreES1E_S1E_EEEEENS5_IJNS4_28SM100_TMA_2SM_LOAD_MULTICASTES1H_EEENS5_IJNS4_14ComposedLayoutINS4_7SwizzleILi3ELi4ELi3EEENS4_18smem_ptr_flag_bitsILi8EEENSM_INS5_IJNSA_ILi8EEENSA_ILi128EEEEEENS5_IJS1P_SD_EEEEEEENSM_INS5_IJNS5_IJNS5_IJSO_SD_EEENS5_IJSN_SD_EEEEEESD_NS5_IJSC_SB_EEEEEENS5_IJNS5_IJNS5_IJST_SX_EEESW_EEESV_NS5_IJSD_SX_EEEEEEEEEEEvNS4_8identityENS5_IJNS4_18SM100_TMA_2SM_LOADES1H_EEENS5_IJS1T_NSM_INS5_IJNS5_IJNS5_IJSO_SB_EEES1V_EEESD_S1X_EEENS5_IJS20_SV_NS5_IJSD_NSA_ILi1024EEEEEEEEEEEEEEvS25_EENS_8epilogue10collective18CollectiveEpilogueINS2H_23Sm100TmaWarpSpecializedILi4ELi2ELi64ELb1ELb0EEEJNS5_IJS1P_SG_SG_EEENS5_IJNSM_IS1P_SD_EENSM_INSA_ILi64EEESD_EEEEENS_10bfloat16_tESL_S2R_SL_NS2H_6fusion15FusionCallbacksIS2L_NS2S_17LinearCombinationIS2R_fS2R_fLNS_15FloatRoundStyleE2EEES2M_S2Q_JEEENS4_5SM1004TMEM4LOAD26SM100_TMEM_LOAD_32dp32b64xENS4_13SM90_TMA_LOADENS1J_IS1L_NS1M_ILi16EEENSM_INS5_IJS1O_S2O_EEENS5_IJS2O_SD_EEEEEEENS4_39AutoVectorizingCopyWithAssumedAlignmentILi128EEENS4_14SM90_TMA_STOREES37_S39_S39_EEEvvEEEEvNT_6ParamsE,"a",@progbits
	.sectionflags	@""
	.align	4
.nv.constant0._ZN7cutlass13device_kernelINS_4gemm6kernel13GemmUniversalIN4cute5tupleIJiiiiEEENS1_10collective13CollectiveMmaINS1_46MainloopSm100TmaUmmaWarpSpecializedBlockScaledILi2ELi2ELi1ENS5_IJNS4_1CILi2EEENSA_ILi4EEENSA_ILi1EEEEEEEENS5_IJNSA_ILi256EEESG_SG_EEENS5_IJNS_12float_e4m3_tENS_13float_ue8m0_tEEEENS5_IJNS5_IJlSD_lEEENS4_6LayoutINS5_IJNS5_IJNS5_IJNSA_ILi32EEESC_EEEiEEESP_NS5_IJSD_iEEEEEENS5_IJNS5_IJNS5_IJNSA_ILi16EEESC_EEEiEEENS5_IJNS5_IJNSA_ILi0EEESD_EEENSA_ILi512EEEEEENS5_IJSV_iEEEEEEEEEEESK_S12_NS4_8TiledMMAINS4_8MMA_AtomIJNS4_27SM100_MMA_MXF8F6F4_2x1SM_SSISI_SI_fSJ_Li256ELi256ELNS4_4UMMA5MajorE0ELS17_0ELNS16_7ScaleInE0ELS18_0EEEEEENSM_INS5_IJSD_SD_SD_EEENS5_IJSV_SV_SV_EEEEENS5_IJNS4_10UnderscoreES1E_S1E_EEEEENS5_IJNS4_28SM100_TMA_2SM_LOAD_MULTICASTES1H_EEENS5_IJNS4_14ComposedLayoutINS4_7SwizzleILi3ELi4ELi3EEENS4_18smem_ptr_flag_bitsILi8EEENSM_INS5_IJNSA_ILi8EEENSA_ILi128EEEEEENS5_IJS1P_SD_EEEEEEENSM_INS5_IJNS5_IJNS5_IJSO_SD_EEENS5_IJSN_SD_EEEEEESD_NS5_IJSC_SB_EEEEEENS5_IJNS5_IJNS5_IJST_SX_EEESW_EEESV_NS5_IJSD_SX_EEEEEEEEEEEvNS4_8identityENS5_IJNS4_18SM100_TMA_2SM_LOADES1H_EEENS5_IJS1T_NSM_INS5_IJNS5_IJNS5_IJSO_SB_EEES1V_EEESD_S1X_EEENS5_IJS20_SV_NS5_IJSD_NSA_ILi1024EEEEEEEEEEEEEEvS25_EENS_8epilogue10collective18CollectiveEpilogueINS2H_23Sm100TmaWarpSpecializedILi4ELi2ELi64ELb1ELb0EEEJNS5_IJS1P_SG_SG_EEENS5_IJNSM_IS1P_SD_EENSM_INSA_ILi64EEESD_EEEEENS_10bfloat16_tESL_S2R_SL_NS2H_6fusion15FusionCallbacksIS2L_NS2S_17LinearCombinationIS2R_fS2R_fLNS_15FloatRoundStyleE2EEES2M_S2Q_JEEENS4_5SM1004TMEM4LOAD26SM100_TMEM_LOAD_32dp32b64xENS4_13SM90_TMA_LOADENS1J_IS1L_NS1M_ILi16EEENSM_INS5_IJS1O_S2O_EEENS5_IJS2O_SD_EEEEEEENS4_39AutoVectorizingCopyWithAssumedAlignmentILi128EEENS4_14SM90_TMA_STOREES37_S39_S39_EEEvvEEEEvNT_6ParamsE:
	.zero		3968


//--------------------- SYMBOLS --------------------------

	.type		.nv.reservedSmem.offset0,@object
	.size		.nv.reservedSmem.offset0,0x4
	.type		.nv.reservedSmem.cap,@object
	.size		.nv.reservedSmem.cap,0x4
	.type		__assertfail,@function
